	.target	sm_90a

	.elftype	@"ET_EXEC"


//--------------------- .note.nv.tkinfo           --------------------------
	.section	.note.nv.tkinfo,"",@"SHT_NOTE"
	.sectionflags	@"SHF_NOTE_NV_TKINFO"
	.tkinfo
        /*0018*/ 	.word	0x00000002
        /*0030*/ 	.string	""
        /*0030*/ 	.string	"ptxas"
        /*0030*/ 	.string	"Cuda compilation tools, release 13.0, V13.0.88"
        /*0030*/ 	.string	"Build cuda_13.0.r13.0/compiler.36424714_0"
        /*0030*/ 	.string	"-v  -suppress-debug-info  -lineinfo  -arch sm_90a "



//--------------------- .note.nv.cuinfo           --------------------------
	.section	.note.nv.cuinfo,"",@"SHT_NOTE"
	.sectionflags	@"SHF_NOTE_NV_CUINFO"
        /*0018*/ 	.short	0x0002
        /*001a*/ 	.short	0x005a
        /*001c*/ 	.short	0x0082
	.zero		2


//--------------------- .nv.info                  --------------------------
	.section	.nv.info,"",@"SHT_CUDA_INFO"
	.align	4


	//----- nvinfo : EIATTR_REGCOUNT
	.align		4
        /*0000*/ 	.byte	0x04, 0x2f
        /*0002*/ 	.short	(.L_1 - .L_0)
	.align		4
.L_0:
        /*0004*/ 	.word	index@(matmul_kernel)
        /*0008*/ 	.word	0x00000020


	//----- nvinfo : EIATTR_FRAME_SIZE
	.align		4
.L_1:
        /*000c*/ 	.byte	0x04, 0x11
        /*000e*/ 	.short	(.L_3 - .L_2)
	.align		4
.L_2:
        /*0010*/ 	.word	index@(matmul_kernel)
        /*0014*/ 	.word	0x000022e8


	//----- nvinfo : EIATTR_MIN_STACK_SIZE
	.align		4
.L_3:
        /*0018*/ 	.byte	0x04, 0x12
        /*001a*/ 	.short	(.L_5 - .L_4)
	.align		4
.L_4:
        /*001c*/ 	.word	index@(matmul_kernel)
        /*0020*/ 	.word	0x000022e8
.L_5:


//--------------------- .nv.compat                --------------------------
	.section	.nv.compat,"",@"SHT_CUDA_COMPAT_INFO"
	.align	4
        /*0000*/ 	.byte	0x02, 0x09, 0x01, 0x00, 0x02, 0x02, 0x01, 0x00, 0x02, 0x05, 0x05, 0x00, 0x03, 0x07, 0x01, 0x01
        /*0010*/ 	.byte	0x02, 0x03, 0x00, 0x00, 0x02, 0x06, 0x01, 0x00, 0x04, 0x0b, 0x08, 0x00, 0x00, 0x00, 0x00, 0x00
        /*0020*/ 	.byte	0x00, 0x00, 0x00, 0x00


//--------------------- .nv.info.matmul_kernel    --------------------------
	.section	.nv.info.matmul_kernel,"",@"SHT_CUDA_INFO"
	.sectionflags	@""
	.align	4


	//----- nvinfo : EIATTR_CUDA_API_VERSION
	.align		4
        /*0000*/ 	.byte	0x04, 0x37
        /*0002*/ 	.short	(.L_7 - .L_6)
.L_6:
        /*0004*/ 	.word	0x00000082


	//----- nvinfo : EIATTR_KPARAM_INFO
	.align		4
.L_7:
        /*0008*/ 	.byte	0x04, 0x17
        /*000a*/ 	.short	(.L_9 - .L_8)
.L_8:
        /*000c*/ 	.word	0x00000000
        /*0010*/ 	.short	0x000d
        /*0012*/ 	.short	0x0048
        /*0014*/ 	.byte	0x00, 0xf4, 0x21, 0x00


	//----- nvinfo : EIATTR_KPARAM_INFO
	.align		4
.L_9:
        /*0018*/ 	.byte	0x04, 0x17
        /*001a*/ 	.short	(.L_11 - .L_10)
.L_10:
        /*001c*/ 	.word	0x00000000
        /*0020*/ 	.short	0x000c
        /*0022*/ 	.short	0x0040
        /*0024*/ 	.byte	0x00, 0xf4, 0x21, 0x00


	//----- nvinfo : EIATTR_KPARAM_INFO
	.align		4
.L_11:
        /*0028*/ 	.byte	0x04, 0x17
        /*002a*/ 	.short	(.L_13 - .L_12)
.L_12:
        /*002c*/ 	.word	0x00000000
        /*0030*/ 	.short	0x000b
        /*0032*/ 	.short	0x0038
        /*0034*/ 	.byte	0x00, 0xf0, 0x11, 0x00


	//----- nvinfo : EIATTR_KPARAM_INFO
	.align		4
.L_13:
        /*0038*/ 	.byte	0x04, 0x17
        /*003a*/ 	.short	(.L_15 - .L_14)
.L_14:
        /*003c*/ 	.word	0x00000000
        /*0040*/ 	.short	0x000a
        /*0042*/ 	.short	0x0034
        /*0044*/ 	.byte	0x00, 0xf0, 0x11, 0x00


	//----- nvinfo : EIATTR_KPARAM_INFO
	.align		4
.L_15:
        /*0048*/ 	.byte	0x04, 0x17
        /*004a*/ 	.short	(.L_17 - .L_16)
.L_16:
        /*004c*/ 	.word	0x00000000
        /*0050*/ 	.short	0x0009
        /*0052*/ 	.short	0x0030
        /*0054*/ 	.byte	0x00, 0xf0, 0x11, 0x00


	//----- nvinfo : EIATTR_KPARAM_INFO
	.align		4
.L_17:
        /*0058*/ 	.byte	0x04, 0x17
        /*005a*/ 	.short	(.L_19 - .L_18)
.L_18:
        /*005c*/ 	.word	0x00000000
        /*0060*/ 	.short	0x0008
        /*0062*/ 	.short	0x002c
        /*0064*/ 	.byte	0x00, 0xf0, 0x11, 0x00


	//----- nvinfo : EIATTR_KPARAM_INFO
	.align		4
.L_19:
        /*0068*/ 	.byte	0x04, 0x17
        /*006a*/ 	.short	(.L_21 - .L_20)
.L_20:
        /*006c*/ 	.word	0x00000000
        /*0070*/ 	.short	0x0007
        /*0072*/ 	.short	0x0028
        /*0074*/ 	.byte	0x00, 0xf0, 0x11, 0x00


	//----- nvinfo : EIATTR_KPARAM_INFO
	.align		4
.L_21:
        /*0078*/ 	.byte	0x04, 0x17
        /*007a*/ 	.short	(.L_23 - .L_22)
.L_22:
        /*007c*/ 	.word	0x00000000
        /*0080*/ 	.short	0x0006
        /*0082*/ 	.short	0x0024
        /*0084*/ 	.byte	0x00, 0xf0, 0x11, 0x00


	//----- nvinfo : EIATTR_KPARAM_INFO
	.align		4
.L_23:
        /*0088*/ 	.byte	0x04, 0x17
        /*008a*/ 	.short	(.L_25 - .L_24)
.L_24:
        /*008c*/ 	.word	0x00000000
        /*0090*/ 	.short	0x0005
        /*0092*/ 	.short	0x0020
        /*0094*/ 	.byte	0x00, 0xf0, 0x11, 0x00


	//----- nvinfo : EIATTR_KPARAM_INFO
	.align		4
.L_25:
        /*0098*/ 	.byte	0x04, 0x17
        /*009a*/ 	.short	(.L_27 - .L_26)
.L_26:
        /*009c*/ 	.word	0x00000000
        /*00a0*/ 	.short	0x0004
        /*00a2*/ 	.short	0x001c
        /*00a4*/ 	.byte	0x00, 0xf0, 0x11, 0x00


	//----- nvinfo : EIATTR_KPARAM_INFO
	.align		4
.L_27:
        /*00a8*/ 	.byte	0x04, 0x17
        /*00aa*/ 	.short	(.L_29 - .L_28)
.L_28:
        /*00ac*/ 	.word	0x00000000
        /*00b0*/ 	.short	0x0003
        /*00b2*/ 	.short	0x0018
        /*00b4*/ 	.byte	0x00, 0xf0, 0x11, 0x00


	//----- nvinfo : EIATTR_KPARAM_INFO
	.align		4
.L_29:
        /*00b8*/ 	.byte	0x04, 0x17
        /*00ba*/ 	.short	(.L_31 - .L_30)
.L_30:
        /*00bc*/ 	.word	0x00000000
        /*00c0*/ 	.short	0x0002
        /*00c2*/ 	.short	0x0010
        /*00c4*/ 	.byte	0x00, 0xf4, 0x21, 0x00


	//----- nvinfo : EIATTR_KPARAM_INFO
	.align		4
.L_31:
        /*00c8*/ 	.byte	0x04, 0x17
        /*00ca*/ 	.short	(.L_33 - .L_32)
.L_32:
        /*00cc*/ 	.word	0x00000000
        /*00d0*/ 	.short	0x0001
        /*00d2*/ 	.short	0x0008
        /*00d4*/ 	.byte	0x00, 0xf4, 0x21, 0x00


	//----- nvinfo : EIATTR_KPARAM_INFO
	.align		4
.L_33:
        /*00d8*/ 	.byte	0x04, 0x17
        /*00da*/ 	.short	(.L_35 - .L_34)
.L_34:
        /*00dc*/ 	.word	0x00000000
        /*00e0*/ 	.short	0x0000
        /*00e2*/ 	.short	0x0000
        /*00e4*/ 	.byte	0x00, 0xf4, 0x21, 0x00


	//----- nvinfo : EIATTR_SPARSE_MMA_MASK
	.align		4
.L_35:
        /*00e8*/ 	.byte	0x03, 0x50
        /*00ea*/ 	.short	0x0000


	//----- nvinfo : EIATTR_MAXREG_COUNT
	.align		4
        /*00ec*/ 	.byte	0x03, 0x1b
        /*00ee*/ 	.short	0x00ff


	//----- nvinfo : EIATTR_NUM_BARRIERS
	.align		4
        /*00f0*/ 	.byte	0x02, 0x4c
        /*00f2*/ 	.byte	0x01
	.zero		1


	//----- nvinfo : EIATTR_ANNOTATIONS
	.align		4
        /*00f4*/ 	.byte	0x04, 0x55
        /*00f6*/ 	.short	(.L_37 - .L_36)


	//   ....[0]....
.L_36:
        /*00f8*/ 	.word	0x00000001
        /*00fc*/ 	.byte	0x10, 0x05, 0x00, 0x00, 0x01, 0x00, 0x00, 0x00, 0x60, 0x05, 0x00, 0x00, 0x01, 0x00, 0x00, 0x00
        /* <DEDUP_REMOVED lines=3947> */
        /*f7bc*/ 	.byte	0x30, 0xbc, 0x03, 0x00, 0x01, 0x00, 0x00, 0x00, 0x40, 0xbf, 0x03, 0x00


	//----- nvinfo : EIATTR_MERCURY_ISA_VERSION
	.align		4
.L_37:
        /*f7c8*/ 	.byte	0x03, 0x5f
        /*f7ca*/ 	.short	0x0101


	//----- nvinfo : EIATTR_EXIT_INSTR_OFFSETS
	.align		4
        /*f7cc*/ 	.byte	0x04, 0x1c
        /*f7ce*/ 	.short	(.L_39 - .L_38)


	//   ....[0]....
.L_38:
        /*f7d0*/ 	.word	0x0003c080


	//   ....[1]....
        /*f7d4*/ 	.word	0x0003c0b0


	//----- nvinfo : EIATTR_REQNTID
	.align		4
.L_39:
        /*f7d8*/ 	.byte	0x04, 0x10
        /*f7da*/ 	.short	(.L_41 - .L_40)
.L_40:
        /*f7dc*/ 	.word	0x00000040
        /*f7e0*/ 	.word	0x00000001
        /*f7e4*/ 	.word	0x00000001


	//----- nvinfo : EIATTR_CBANK_PARAM_SIZE
	.align		4
.L_41:
        /*f7e8*/ 	.byte	0x03, 0x19
        /*f7ea*/ 	.short	0x0050


	//----- nvinfo : EIATTR_PARAM_CBANK
	.align		4
        /*f7ec*/ 	.byte	0x04, 0x0a
        /*f7ee*/ 	.short	(.L_43 - .L_42)
	.align		4
.L_42:
        /*f7f0*/ 	.word	index@(.nv.constant0.matmul_kernel)
        /*f7f4*/ 	.short	0x0210
        /*f7f6*/ 	.short	0x0050


	//----- nvinfo : EIATTR_SW_WAR
	.align		4
.L_43:
        /*f7f8*/ 	.byte	0x04, 0x36
        /*f7fa*/ 	.short	(.L_45 - .L_44)
.L_44:
        /*f7fc*/ 	.word	0x00000008
.L_45:


//--------------------- .nv.callgraph             --------------------------
	.section	.nv.callgraph,"",@"SHT_CUDA_CALLGRAPH"
	.align	4
	.sectionentsize	8
	.align		4
        /*0000*/ 	.word	0x00000000
	.align		4
        /*0004*/ 	.word	0xffffffff
	.align		4
        /*0008*/ 	.word	0x00000000
	.align		4
        /*000c*/ 	.word	0xfffffffe
	.align		4
        /*0010*/ 	.word	0x00000000
	.align		4
        /*0014*/ 	.word	0xfffffffd
	.align		4
        /*0018*/ 	.word	0x00000000
	.align		4
        /*001c*/ 	.word	0xfffffffc


//--------------------- .text.matmul_kernel       --------------------------
	.section	.text.matmul_kernel,"ax",@progbits
	.align	128
        .global         matmul_kernel
        .type           matmul_kernel,@function
        .size           matmul_kernel,(.L_x_4 - matmul_kernel)
        .other          matmul_kernel,@"STO_CUDA_ENTRY STV_DEFAULT"
matmul_kernel:
.text.matmul_kernel:
[----:B------:R-:W0:Y:S08]  /*0000*/  LDC R1, c[0x0][0x28] ;  /* 0x00000a00ff017b82 */ /* 0x000e300000000800 */
[----:B------:R-:W1:Y:S01]  /*0010*/  LDC.64 R2, c[0x0][0x228] ;  /* 0x00008a00ff027b82 */ /* 0x000e620000000a00 */
[----:B0-----:R-:W-:Y:S01]  /*0020*/  VIADD R1, R1, 0xffffdd18 ;  /* 0xffffdd1801017836 */ /* 0x001fe20000000000 */
[----:B------:R-:W0:Y:S01]  /*0030*/  S2R R14, SR_TID.X ;  /* 0x00000000000e7919 */ /* 0x000e220000002100 */
[----:B------:R-:W-:Y:S01]  /*0040*/  UMOV UR4, 0x400 ;  /* 0x0000040000047882 */ /* 0x000fe20000000000 */
[----:B------:R-:W-:-:S04]  /*0050*/  ULDC.64 UR8, c[0x0][0x208] ;  /* 0x0000820000087ab9 */ /* 0x000fc80000000a00 */
[----:B------:R-:W2:Y:S01]  /*0060*/  S2UR UR5, SR_CgaCtaId ;  /* 0x00000000000579c3 */ /* 0x000ea20000008800 */
[----:B-1----:R-:W-:-:S05]  /*0070*/  VIADD R0, R3, 0x7f ;  /* 0x0000007f03007836 */ /* 0x002fca0000000000 */
[----:B------:R-:W-:Y:S01]  /*0080*/  SHF.R.S32.HI R5, RZ, 0x1f, R0 ;  /* 0x0000001fff057819 */ /* 0x000fe20000011400 */
[----:B--2---:R-:W-:-:S03]  /*0090*/  ULEA UR4, UR5, UR4, 0x18 ;  /* 0x0000000405047291 */ /* 0x004fc6000f8ec03f */
[----:B------:R-:W-:Y:S02]  /*00a0*/  LEA.HI R5, R5, R0, RZ, 0x7 ;  /* 0x0000000005057211 */ /* 0x000fe400078f38ff */
[----:B0-----:R-:W-:Y:S02]  /*00b0*/  LOP3.LUT R22, R14, 0x3f, RZ, 0xc0, !PT ;  /* 0x0000003f0e167812 */ /* 0x001fe400078ec0ff */
[----:B------:R-:W-:Y:S02]  /*00c0*/  SHF.R.S32.HI R0, RZ, 0x7, R5 ;  /* 0x00000007ff007819 */ /* 0x000fe40000011405 */
[----:B------:R-:W0:Y:S03]  /*00d0*/  S2R R5, SR_CTAID.X ;  /* 0x0000000000057919 */ /* 0x000e260000002500 */
[----:B------:R-:W-:-:S05]  /*00e0*/  IMAD.SHL.U32 R0, R0, 0x8, RZ ;  /* 0x0000000800007824 */ /* 0x000fca00078e00ff */
[-C--:B------:R-:W-:Y:S02]  /*00f0*/  IABS R9, R0.reuse ;  /* 0x0000000000097213 */ /* 0x080fe40000000000 */
[----:B------:R-:W-:Y:S02]  /*0100*/  IABS R12, R0 ;  /* 0x00000000000c7213 */ /* 0x000fe40000000000 */
[----:B------:R-:W1:Y:S08]  /*0110*/  I2F.RP R4, R9 ;  /* 0x0000000900047306 */ /* 0x000e700000209400 */
[----:B-1----:R-:W1:Y:S01]  /*0120*/  MUFU.RCP R4, R4 ;  /* 0x0000000400047308 */ /* 0x002e620000001000 */
[----:B0-----:R-:W-:Y:S01]  /*0130*/  IABS R10, R5 ;  /* 0x00000005000a7213 */ /* 0x001fe20000000000 */
[----:B-1----:R-:W-:-:S02]  /*0140*/  VIADD R6, R4, 0xffffffe ;  /* 0x0ffffffe04067836 */ /* 0x002fc40000000000 */
[----:B------:R-:W-:-:S04]  /*0150*/  IMAD.MOV R4, RZ, RZ, -R12 ;  /* 0x000000ffff047224 */ /* 0x000fc800078e0a0c */
[----:B------:R0:W1:Y:S02]  /*0160*/  F2I.FTZ.U32.TRUNC.NTZ R7, R6 ;  /* 0x0000000600077305 */ /* 0x000064000021f000 */
[----:B0-----:R-:W-:Y:S02]  /*0170*/  IMAD.MOV.U32 R6, RZ, RZ, RZ ;  /* 0x000000ffff067224 */ /* 0x001fe400078e00ff */
[----:B-1----:R-:W-:-:S04]  /*0180*/  IMAD.MOV R8, RZ, RZ, -R7 ;  /* 0x000000ffff087224 */ /* 0x002fc800078e0a07 */
[----:B------:R-:W-:Y:S02]  /*0190*/  IMAD R11, R8, R9, RZ ;  /* 0x00000009080b7224 */ /* 0x000fe400078e02ff */
[----:B------:R-:W-:Y:S02]  /*01a0*/  IMAD.MOV.U32 R8, RZ, RZ, R10 ;  /* 0x000000ffff087224 */ /* 0x000fe400078e000a */
[----:B------:R-:W-:-:S06]  /*01b0*/  IMAD.HI.U32 R7, R7, R11, R6 ;  /* 0x0000000b07077227 */ /* 0x000fcc00078e0006 */
[----:B------:R-:W-:-:S04]  /*01c0*/  IMAD.HI.U32 R7, R7, R8, RZ ;  /* 0x0000000807077227 */ /* 0x000fc800078e00ff */
[----:B------:R-:W-:-:S05]  /*01d0*/  IMAD R4, R7, R4, R8 ;  /* 0x0000000407047224 */ /* 0x000fca00078e0208 */
[----:B------:R-:W-:-:S13]  /*01e0*/  ISETP.GT.U32.AND P1, PT, R9, R4, PT ;  /* 0x000000040900720c */ /* 0x000fda0003f24070 */
[----:B------:R-:W-:Y:S02]  /*01f0*/  @!P1 IMAD.IADD R4, R4, 0x1, -R9 ;  /* 0x0000000104049824 */ /* 0x000fe400078e0a09 */
[----:B------:R-:W-:Y:S01]  /*0200*/  @!P1 VIADD R7, R7, 0x1 ;  /* 0x0000000107079836 */ /* 0x000fe20000000000 */
[----:B------:R-:W-:Y:S02]  /*0210*/  ISETP.NE.AND P1, PT, R0, RZ, PT ;  /* 0x000000ff0000720c */ /* 0x000fe40003f25270 */
[----:B------:R-:W-:Y:S02]  /*0220*/  ISETP.GE.U32.AND P0, PT, R4, R9, PT ;  /* 0x000000090400720c */ /* 0x000fe40003f06070 */
[----:B------:R-:W-:-:S04]  /*0230*/  LOP3.LUT R4, R5, R0, RZ, 0x3c, !PT ;  /* 0x0000000005047212 */ /* 0x000fc800078e3cff */
[----:B------:R-:W-:Y:S01]  /*0240*/  ISETP.GE.AND P2, PT, R4, RZ, PT ;  /* 0x000000ff0400720c */ /* 0x000fe20003f46270 */
[----:B------:R-:W-:-:S06]  /*0250*/  VIADD R4, R2, 0x7f ;  /* 0x0000007f02047836 */ /* 0x000fcc0000000000 */
[----:B------:R-:W-:-:S04]  /*0260*/  @P0 VIADD R7, R7, 0x1 ;  /* 0x0000000107070836 */ /* 0x000fc80000000000 */
[----:B------:R-:W-:Y:S01]  /*0270*/  IMAD.MOV.U32 R6, RZ, RZ, R7 ;  /* 0x000000ffff067224 */ /* 0x000fe200078e0007 */
[----:B------:R-:W-:-:S03]  /*0280*/  SHF.R.S32.HI R7, RZ, 0x1f, R4 ;  /* 0x0000001fff077819 */ /* 0x000fc60000011404 */
[----:B------:R-:W-:Y:S01]  /*0290*/  @!P2 IMAD.MOV R6, RZ, RZ, -R6 ;  /* 0x000000ffff06a224 */ /* 0x000fe200078e0a06 */
[----:B------:R-:W-:Y:S02]  /*02a0*/  @!P1 LOP3.LUT R6, RZ, R0, RZ, 0x33, !PT ;  /* 0x00000000ff069212 */ /* 0x000fe400078e33ff */
[----:B------:R-:W-:-:S03]  /*02b0*/  LEA.HI R7, R7, R4, RZ, 0x7 ;  /* 0x0000000407077211 */ /* 0x000fc600078f38ff */
[----:B------:R-:W-:Y:S02]  /*02c0*/  IMAD.SHL.U32 R4, R6, 0x8, RZ ;  /* 0x0000000806047824 */ /* 0x000fe400078e00ff */
[----:B------:R-:W-:-:S03]  /*02d0*/  IMAD.MOV R6, RZ, RZ, -R6 ;  /* 0x000000ffff067224 */ /* 0x000fc600078e0a06 */
[----:B------:R-:W-:Y:S01]  /*02e0*/  LEA.HI.SX32 R7, R7, -R4, 0x19 ;  /* 0x8000000407077211 */ /* 0x000fe200078fcaff */
[----:B------:R-:W-:Y:S02]  /*02f0*/  IMAD R15, R0, R6, R5 ;  /* 0x00000006000f7224 */ /* 0x000fe400078e0205 */
[----:B------:R-:W-:Y:S01]  /*0300*/  IMAD.MOV.U32 R6, RZ, RZ, RZ ;  /* 0x000000ffff067224 */ /* 0x000fe200078e00ff */
[----:B------:R-:W-:Y:S02]  /*0310*/  VIMNMX R8, R7, 0x8, PT ;  /* 0x0000000807087848 */ /* 0x000fe40003fe0100 */
[----:B------:R-:W-:Y:S02]  /*0320*/  IABS R13, R15 ;  /* 0x0000000f000d7213 */ /* 0x000fe40000000000 */
[----:B------:R-:W-:-:S04]  /*0330*/  IABS R11, R8 ;  /* 0x00000008000b7213 */ /* 0x000fc80000000000 */
[----:B------:R-:W0:Y:S08]  /*0340*/  I2F.RP R9, R11 ;  /* 0x0000000b00097306 */ /* 0x000e300000209400 */
[----:B0-----:R-:W0:Y:S02]  /*0350*/  MUFU.RCP R9, R9 ;  /* 0x0000000900097308 */ /* 0x001e240000001000 */
[----:B0-----:R-:W-:-:S06]  /*0360*/  VIADD R7, R9, 0xffffffe ;  /* 0x0ffffffe09077836 */ /* 0x001fcc0000000000 */
[----:B------:R-:W0:Y:S02]  /*0370*/  F2I.FTZ.U32.TRUNC.NTZ R7, R7 ;  /* 0x0000000700077305 */ /* 0x000e24000021f000 */
[----:B0-----:R-:W-:-:S04]  /*0380*/  IMAD.MOV R10, RZ, RZ, -R7 ;  /* 0x000000ffff0a7224 */ /* 0x001fc800078e0a07 */
[----:B------:R-:W-:-:S04]  /*0390*/  IMAD.MOV.U32 R0, RZ, RZ, R10 ;  /* 0x000000ffff007224 */ /* 0x000fc800078e000a */
[----:B------:R-:W-:Y:S01]  /*03a0*/  IMAD R5, R0, R11, RZ ;  /* 0x0000000b00057224 */ /* 0x000fe200078e02ff */
[----:B------:R-:W-:-:S03]  /*03b0*/  IABS R0, R8 ;  /* 0x0000000800007213 */ /* 0x000fc60000000000 */
[----:B------:R-:W-:Y:S02]  /*03c0*/  IMAD.HI.U32 R6, R7, R5, R6 ;  /* 0x0000000507067227 */ /* 0x000fe400078e0006 */
[----:B------:R-:W0:Y:S02]  /*03d0*/  LDC R7, c[0x0][0x230] ;  /* 0x00008c00ff077b82 */ /* 0x000e240000000800 */
[----:B------:R-:W-:Y:S02]  /*03e0*/  IMAD.MOV R0, RZ, RZ, -R0 ;  /* 0x000000ffff007224 */ /* 0x000fe400078e0a00 */
[----:B------:R-:W-:-:S04]  /*03f0*/  IMAD.HI.U32 R6, R6, R13, RZ ;  /* 0x0000000d06067227 */ /* 0x000fc800078e00ff */
[----:B------:R-:W-:-:S05]  /*0400*/  IMAD R0, R6, R0, R13 ;  /* 0x0000000006007224 */ /* 0x000fca00078e020d */
[----:B------:R-:W-:Y:S01]  /*0410*/  ISETP.GT.U32.AND P1, PT, R11, R0, PT ;  /* 0x000000000b00720c */ /* 0x000fe20003f24070 */
[----:B0-----:R-:W-:-:S12]  /*0420*/  VIADD R16, R7, 0x3f ;  /* 0x0000003f07107836 */ /* 0x001fd80000000000 */
[----:B------:R-:W-:Y:S02]  /*0430*/  @!P1 IMAD.IADD R0, R0, 0x1, -R11 ;  /* 0x0000000100009824 */ /* 0x000fe400078e0a0b */
[----:B------:R-:W-:Y:S01]  /*0440*/  @!P1 VIADD R6, R6, 0x1 ;  /* 0x0000000106069836 */ /* 0x000fe20000000000 */
[----:B------:R-:W-:Y:S02]  /*0450*/  ISETP.NE.AND P1, PT, R8, RZ, PT ;  /* 0x000000ff0800720c */ /* 0x000fe40003f25270 */
[----:B------:R-:W-:Y:S02]  /*0460*/  ISETP.GE.U32.AND P0, PT, R0, R11, PT ;  /* 0x0000000b0000720c */ /* 0x000fe40003f06070 */
[----:B------:R-:W-:-:S04]  /*0470*/  LOP3.LUT R0, R15, R8, RZ, 0x3c, !PT ;  /* 0x000000080f007212 */ /* 0x000fc800078e3cff */
[----:B------:R-:W-:-:S07]  /*0480*/  ISETP.GE.AND P2, PT, R0, RZ, PT ;  /* 0x000000ff0000720c */ /* 0x000fce0003f46270 */
[----:B------:R-:W-:Y:S01]  /*0490*/  @P0 VIADD R6, R6, 0x1 ;  /* 0x0000000106060836 */ /* 0x000fe20000000000 */
[----:B------:R-:W-:-:S05]  /*04a0*/  ISETP.GT.AND P0, PT, R16, 0x3f, PT ;  /* 0x0000003f1000780c */ /* 0x000fca0003f04270 */
[----:B------:R-:W-:Y:S01]  /*04b0*/  @!P2 IMAD.MOV R6, RZ, RZ, -R6 ;  /* 0x000000ffff06a224 */ /* 0x000fe200078e0a06 */
[----:B------:R-:W-:-:S05]  /*04c0*/  @!P1 LOP3.LUT R6, RZ, R8, RZ, 0x33, !PT ;  /* 0x00000008ff069212 */ /* 0x000fca00078e33ff */
[----:B------:R-:W-:Y:S02]  /*04d0*/  IMAD.MOV R5, RZ, RZ, -R6 ;  /* 0x000000ffff057224 */ /* 0x000fe400078e0a06 */
[----:B------:R-:W-:Y:S02]  /*04e0*/  IMAD.SHL.U32 R23, R6, 0x80, RZ ;  /* 0x0000008006177824 */ /* 0x000fe400078e00ff */
[----:B------:R-:W-:Y:S02]  /*04f0*/  IMAD R5, R8, R5, R15 ;  /* 0x0000000508057224 */ /* 0x000fe400078e020f */
[C---:B------:R-:W-:Y:S01]  /*0500*/  VIADD R6, R23.reuse, 0x3 ;  /* 0x0000000317067836 */ /* 0x040fe20000000000 */
[----:B------:R-:W-:Y:S01]  /*0510*/  STL [R1+0x634], R23 ;  /* 0x0006341701007387 */ /* 0x000fe20000100800 */
[----:B------:R-:W-:Y:S02]  /*0520*/  IMAD.IADD R0, R4, 0x1, R5 ;  /* 0x0000000104007824 */ /* 0x000fe400078e0205 */
[----:B------:R-:W-:-:S02]  /*0530*/  VIADD R5, R23, 0x1 ;  /* 0x0000000117057836 */ /* 0x000fc40000000000 */
[C---:B------:R-:W-:Y:S02]  /*0540*/  VIADD R4, R23.reuse, 0x2 ;  /* 0x0000000217047836 */ /* 0x040fe40000000000 */
[----:B------:R-:W-:Y:S01]  /*0550*/  IMAD R0, R0, 0x80, R22 ;  /* 0x0000008000007824 */ /* 0x000fe200078e0216 */
[----:B------:R0:W-:Y:S01]  /*0560*/  STL [R1+0x2a8], R5 ;  /* 0x0002a80501007387 */ /* 0x0001e20000100800 */
[C---:B------:R-:W-:Y:S02]  /*0570*/  VIADD R28, R23.reuse, 0x15 ;  /* 0x00000015171c7836 */ /* 0x040fe40000000000 */
[C---:B------:R-:W-:Y:S01]  /*0580*/  VIADD R17, R23.reuse, 0x6e ;  /* 0x0000006e17117836 */ /* 0x040fe20000000000 */
[----:B------:R1:W-:Y:S01]  /*0590*/  STL [R1+0x2a4], R4 ;  /* 0x0002a40401007387 */ /* 0x0003e20000100800 */
[C---:B------:R-:W-:Y:S02]  /*05a0*/  VIADD R12, R23.reuse, 0x6f ;  /* 0x0000006f170c7836 */ /* 0x040fe40000000000 */
[C---:B------:R-:W-:Y:S01]  /*05b0*/  VIADD R9, R23.reuse, 0x70 ;  /* 0x0000007017097836 */ /* 0x040fe20000000000 */
[----:B------:R2:W-:Y:S01]  /*05c0*/  STL [R1+0x2a0], R6 ;  /* 0x0002a00601007387 */ /* 0x0005e20000100800 */
[----:B------:R-:W-:-:S02]  /*05d0*/  VIADD R8, R23, 0x71 ;  /* 0x0000007117087836 */ /* 0x000fc40000000000 */
[C---:B0-----:R-:W-:Y:S02]  /*05e0*/  VIADD R5, R23.reuse, 0x4 ;  /* 0x0000000417057836 */ /* 0x041fe40000000000 */
[C---:B------:R-:W-:Y:S02]  /*05f0*/  VIADD R18, R23.reuse, 0x72 ;  /* 0x0000007217127836 */ /* 0x040fe40000000000 */
[C---:B-1----:R-:W-:Y:S01]  /*0600*/  VIADD R4, R23.reuse, 0x5 ;  /* 0x0000000517047836 */ /* 0x042fe20000000000 */
[----:B------:R0:W-:Y:S01]  /*0610*/  STL [R1+0x29c], R5 ;  /* 0x00029c0501007387 */ /* 0x0001e20000100800 */
[C---:B------:R-:W-:Y:S02]  /*0620*/  VIADD R16, R23.reuse, 0x73 ;  /* 0x0000007317107836 */ /* 0x040fe40000000000 */
[C---:B--2---:R-:W-:Y:S01]  /*0630*/  VIADD R6, R23.reuse, 0x6 ;  /* 0x0000000617067836 */ /* 0x044fe20000000000 */
[----:B------:R1:W-:Y:S01]  /*0640*/  STL [R1+0x298], R4 ;  /* 0x0002980401007387 */ /* 0x0003e20000100800 */
[----:B------:R-:W-:-:S02]  /*0650*/  VIADD R7, R23, 0x74 ;  /* 0x0000007417077836 */ /* 0x000fc40000000000 */
[C---:B------:R-:W-:Y:S01]  /*0660*/  VIADD R19, R23.reuse, 0x75 ;  /* 0x0000007517137836 */ /* 0x040fe20000000000 */
[----:B------:R2:W-:Y:S01]  /*0670*/  STL [R1+0x294], R6 ;  /* 0x0002940601007387 */ /* 0x0005e20000100800 */
[C---:B------:R-:W-:Y:S02]  /*0680*/  VIADD R20, R23.reuse, 0x76 ;  /* 0x0000007617147836 */ /* 0x040fe40000000000 */
[C---:B0-----:R-:W-:Y:S02]  /*0690*/  VIADD R5, R23.reuse, 0x7 ;  /* 0x0000000717057836 */ /* 0x041fe40000000000 */
[C---:B------:R-:W-:Y:S02]  /*06a0*/  VIADD R21, R23.reuse, 0x77 ;  /* 0x0000007717157836 */ /* 0x040fe40000000000 */
[C---:B-1----:R-:W-:Y:S01]  /*06b0*/  VIADD R4, R23.reuse, 0x8 ;  /* 0x0000000817047836 */ /* 0x042fe20000000000 */
[----:B------:R0:W-:Y:S01]  /*06c0*/  STL [R1+0x290], R5 ;  /* 0x0002900501007387 */ /* 0x0001e20000100800 */
[----:B------:R-:W-:-:S02]  /*06d0*/  VIADD R10, R23, 0x79 ;  /* 0x00000079170a7836 */ /* 0x000fc40000000000 */
[C---:B--2---:R-:W-:Y:S01]  /*06e0*/  VIADD R6, R23.reuse, 0x9 ;  /* 0x0000000917067836 */ /* 0x044fe20000000000 */
[----:B------:R1:W-:Y:S01]  /*06f0*/  STL [R1+0x28c], R4 ;  /* 0x00028c0401007387 */ /* 0x0003e20000100800 */
[C---:B------:R-:W-:Y:S02]  /*0700*/  VIADD R13, R23.reuse, 0x7a ;  /* 0x0000007a170d7836 */ /* 0x040fe40000000000 */
[C---:B------:R-:W-:Y:S01]  /*0710*/  VIADD R29, R23.reuse, 0x7b ;  /* 0x0000007b171d7836 */ /* 0x040fe20000000000 */
[----:B------:R2:W-:Y:S01]  /*0720*/  STL [R1+0x288], R6 ;  /* 0x0002880601007387 */ /* 0x0005e20000100800 */
[C---:B------:R-:W-:Y:S02]  /*0730*/  VIADD R22, R23.reuse, 0x7d ;  /* 0x0000007d17167836 */ /* 0x040fe40000000000 */
[C---:B0-----:R-:W-:Y:S02]  /*0740*/  VIADD R5, R23.reuse, 0xa ;  /* 0x0000000a17057836 */ /* 0x041fe40000000000 */
[----:B------:R-:W-:-:S02]  /*0750*/  VIADD R11, R23, 0x7f ;  /* 0x0000007f170b7836 */ /* 0x000fc40000000000 */
[C---:B-1----:R-:W-:Y:S01]  /*0760*/  VIADD R4, R23.reuse, 0xb ;  /* 0x0000000b17047836 */ /* 0x042fe20000000000 */
[----:B------:R0:W-:Y:S01]  /*0770*/  STL [R1+0x284], R5 ;  /* 0x0002840501007387 */ /* 0x0001e20000100800 */
[----:B--2---:R-:W-:-:S03]  /*0780*/  VIADD R6, R23, 0xc ;  /* 0x0000000c17067836 */ /* 0x004fc60000000000 */
[----:B------:R1:W-:Y:S04]  /*0790*/  STL [R1+0x280], R4 ;  /* 0x0002800401007387 */ /* 0x0003e80000100800 */
[----:B------:R2:W-:Y:S01]  /*07a0*/  STL [R1+0x27c], R6 ;  /* 0x00027c0601007387 */ /* 0x0005e20000100800 */
[C---:B0-----:R-:W-:Y:S02]  /*07b0*/  VIADD R5, R23.reuse, 0xd ;  /* 0x0000000d17057836 */ /* 0x041fe40000000000 */
[----:B-1----:R-:W-:-:S03]  /*07c0*/  VIADD R4, R23, 0xe ;  /* 0x0000000e17047836 */ /* 0x002fc60000000000 */
        /* <DEDUP_REMOVED lines=17> */
[C---:B-1----:R-:W-:Y:S02]  /*08e0*/  VIADD R4, R23.reuse, 0x17 ;  /* 0x0000001717047836 */ /* 0x042fe40000000000 */
[----:B--2---:R-:W-:-:S03]  /*08f0*/  VIADD R6, R23, 0x1a ;  /* 0x0000001a17067836 */ /* 0x004fc60000000000 */
[----:B------:R0:W-:Y:S04]  /*0900*/  STL [R1+0x250], R4 ;  /* 0x0002500401007387 */ /* 0x0001e80000100800 */
[----:B------:R1:W-:Y:S01]  /*0910*/  STL [R1+0x24c], R5 ;  /* 0x00024c0501007387 */ /* 0x0003e20000100800 */
[C---:B0-----:R-:W-:Y:S02]  /*0920*/  VIADD R4, R23.reuse, 0x19 ;  /* 0x0000001917047836 */ /* 0x041fe40000000000 */
[----:B-1----:R-:W-:-:S03]  /*0930*/  VIADD R5, R23, 0x1b ;  /* 0x0000001b17057836 */ /* 0x002fc60000000000 */
[----:B------:R0:W-:Y:S04]  /*0940*/  STL [R1+0x248], R4 ;  /* 0x0002480401007387 */ /* 0x0001e80000100800 */
        /* <DEDUP_REMOVED lines=166> */
[----:B------:R0:W-:Y:S01]  /*13b0*/  STL [R1], R4 ;  /* 0x0000000401007387 */ /* 0x0001e20000100800 */
[----:B--2---:R-:W-:-:S03]  /*13c0*/  VIADD R5, R23, 0x7e ;  /* 0x0000007e17057836 */ /* 0x004fc60000000000 */
[----:B------:R1:W-:Y:S01]  /*13d0*/  STL [R1+0x6c4], R0 ;  /* 0x0006c40001007387 */ /* 0x0003e20000100800 */
[----:B0-----:R-:W-:Y:S02]  /*13e0*/  VIADD R4, R23, 0x7c ;  /* 0x0000007c17047836 */ /* 0x001fe40000000000 */
[----:B-1----:R-:W-:-:S05]  /*13f0*/  VIADD R0, R0, 0x40 ;  /* 0x0000004000007836 */ /* 0x002fca0000000000 */
[----:B------:R0:W-:Y:S01]  /*1400*/  STL [R1+0x6c8], R0 ;  /* 0x0006c80001007387 */ /* 0x0001e20000100800 */
[----:B------:R-:W-:Y:S05]  /*1410*/  @P0 BRA `(.L_x_0) ;  /* 0x0000000400e00947 */ /* 0x000fea0003800000 */
[----:B------:R1:W-:Y:S01]  /*1420*/  STL [R1], RZ ;  /* 0x000000ff01007387 */ /* 0x0003e20000100800 */
[----:B0-----:R-:W-:Y:S01]  /*1430*/  IMAD.SHL.U32 R0, R14, 0x20, RZ ;  /* 0x000000200e007824 */ /* 0x001fe200078e00ff */
[----:B------:R-:W-:Y:S02]  /*1440*/  CS2R R24, SRZ ;  /* 0x0000000000187805 */ /* 0x000fe4000001ff00 */
[----:B------:R-:W-:Y:S01]  /*1450*/  CS2R R26, SRZ ;  /* 0x00000000001a7805 */ /* 0x000fe2000001ff00 */
[----:B------:R1:W-:Y:S01]  /*1460*/  STL [R1+0x4], RZ ;  /* 0x000004ff01007387 */ /* 0x0003e20000100800 */
[----:B------:R-:W-:Y:S02]  /*1470*/  CS2R R20, SRZ ;  /* 0x0000000000147805 */ /* 0x000fe4000001ff00 */
[----:B------:R-:W-:Y:S02]  /*1480*/  LOP3.LUT R0, R0, 0x400, RZ, 0xc0, !PT ;  /* 0x0000040000007812 */ /* 0x000fe400078ec0ff */
[----:B------:R-:W-:Y:S01]  /*1490*/  CS2R R22, SRZ ;  /* 0x0000000000167805 */ /* 0x000fe2000001ff00 */
[----:B------:R1:W-:Y:S01]  /*14a0*/  STL [R1+0x8], RZ ;  /* 0x000008ff01007387 */ /* 0x0003e20000100800 */
[----:B------:R-:W-:-:S02]  /*14b0*/  CS2R R16, SRZ ;  /* 0x0000000000107805 */ /* 0x000fc4000001ff00 */
[----:B------:R-:W-:Y:S02]  /*14c0*/  CS2R R18, SRZ ;  /* 0x0000000000127805 */ /* 0x000fe4000001ff00 */
[----:B------:R-:W-:Y:S01]  /*14d0*/  CS2R R12, SRZ ;  /* 0x00000000000c7805 */ /* 0x000fe2000001ff00 */
[----:B------:R1:W-:Y:S01]  /*14e0*/  STL [R1+0xc], RZ ;  /* 0x00000cff01007387 */ /* 0x0003e20000100800 */
[----:B------:R-:W-:Y:S02]  /*14f0*/  CS2R R14, SRZ ;  /* 0x00000000000e7805 */ /* 0x000fe4000001ff00 */
[----:B------:R-:W-:Y:S02]  /*1500*/  CS2R R8, SRZ ;  /* 0x0000000000087805 */ /* 0x000fe4000001ff00 */
[----:B------:R-:W-:Y:S01]  /*1510*/  CS2R R10, SRZ ;  /* 0x00000000000a7805 */ /* 0x000fe2000001ff00 */
[----:B------:R1:W-:Y:S01]  /*1520*/  STL [R1+0x10], RZ ;  /* 0x000010ff01007387 */ /* 0x0003e20000100800 */
[----:B------:R-:W-:-:S02]  /*1530*/  CS2R R4, SRZ ;  /* 0x0000000000047805 */ /* 0x000fc4000001ff00 */
[----:B------:R-:W-:Y:S01]  /*1540*/  CS2R R6, SRZ ;  /* 0x0000000000067805 */ /* 0x000fe2000001ff00 */
[----:B------:R1:W-:Y:S04]  /*1550*/  STL [R1+0x14], RZ ;  /* 0x000014ff01007387 */ /* 0x0003e80000100800 */
        /* <DEDUP_REMOVED lines=98> */
[----:B------:R1:W-:Y:S01]  /*1b80*/  STL [R1+0xeec], R0 ;  /* 0x000eec0001007387 */ /* 0x0003e20000100800 */
[----:B------:R-:W-:Y:S05]  /*1b90*/  BRA `(.L_x_1) ;  /* 0x0000032000bc7947 */ /* 0x000fea0003800000 */
.L_x_0:
[----:B------:R-:W2:Y:S01]  /*1ba0*/  LDL.LU R14, [R1+0x224] ;  /* 0x00022400010e7983 */ /* 0x000ea20000300800 */
[----:B------:R-:W-:Y:S01]  /*1bb0*/  IABS R23, R2 ;  /* 0x0000000200177213 */ /* 0x000fe20000000000 */
[----:B------:R-:W-:Y:S01]  /*1bc0*/  ULDC UR5, c[0x0][0x23c] ;  /* 0x00008f0000057ab9 */ /* 0x000fe20000000800 */
[----:B------:R-:W-:Y:S01]  /*1bd0*/  ISETP.GE.AND P2, PT, R11, RZ, PT ;  /* 0x000000ff0b00720c */ /* 0x000fe20003f46270 */
[----:B------:R-:W3:Y:S01]  /*1be0*/  LDL.LU R15, [R1+0xa0] ;  /* 0x0000a000010f7983 */ /* 0x000ee20000300800 */
[----:B------:R-:W-:Y:S01]  /*1bf0*/  ISETP.GE.AND P3, PT, R5, RZ, PT ;  /* 0x000000ff0500720c */ /* 0x000fe20003f66270 */
[----:B------:R-:W-:Y:S01]  /*1c00*/  ULDC.64 UR12, c[0x0][0x218] ;  /* 0x00008600000c7ab9 */ /* 0x000fe20000000a00 */
[----:B------:R-:W-:Y:S01]  /*1c10*/  ULDC UR6, c[0x0][0x234] ;  /* 0x00008d0000067ab9 */ /* 0x000fe20000000800 */
[----:B0-----:R-:W4:Y:S01]  /*1c20*/  LDL.LU R0, [R1+0x248] ;  /* 0x0002480001007983 */ /* 0x001f220000300800 */
[----:B------:R-:W-:-:S03]  /*1c30*/  ULDC.64 UR10, c[0x0][0x210] ;  /* 0x00008400000a7ab9 */ /* 0x000fc60000000a00 */
[----:B------:R0:W-:Y:S04]  /*1c40*/  STL [R1+0x10c4], R16 ;  /* 0x0010c41001007387 */ /* 0x0001e80000100800 */
[----:B0-----:R-:W5:Y:S04]  /*1c50*/  LDL R16, [R1+0x6c4] ;  /* 0x0006c40001107983 */ /* 0x001f680000100800 */
[----:B------:R0:W-:Y:S04]  /*1c60*/  STL [R1+0x10c0], R18 ;  /* 0x0010c01201007387 */ /* 0x0001e80000100800 */
[----:B0-----:R-:W5:Y:S04]  /*1c70*/  LDL R18, [R1+0x6c8] ;  /* 0x0006c80001127983 */ /* 0x001f680000100800 */
[----:B------:R0:W-:Y:S04]  /*1c80*/  STL [R1+0x10bc], R8 ;  /* 0x0010bc0801007387 */ /* 0x0001e80000100800 */
[----:B0-----:R-:W5:Y:S04]  /*1c90*/  LDL R8, [R1+0x634] ;  /* 0x0006340001087983 */ /* 0x001f680000100800 */
[----:B------:R-:W-:Y:S04]  /*1ca0*/  STL [R1+0x10b8], R9 ;  /* 0x0010b80901007387 */ /* 0x000fe80000100800 */
[----:B------:R2:W-:Y:S04]  /*1cb0*/  STL [R1+0x10b4], R12 ;  /* 0x0010b40c01007387 */ /* 0x0005e80000100800 */
[----:B------:R3:W-:Y:S04]  /*1cc0*/  STL [R1+0x10b0], R17 ;  /* 0x0010b01101007387 */ /* 0x0007e80000100800 */
[----:B------:R0:W-:Y:S01]  /*1cd0*/  STL [R1+0x1040], R3 ;  /* 0x0010400301007387 */ /* 0x0001e20000100800 */
[----:B--2---:R-:W-:-:S02]  /*1ce0*/  IMAD.MOV.U32 R12, RZ, RZ, R14 ;  /* 0x000000ffff0c7224 */ /* 0x004fc400078e000e */
[----:B------:R-:W1:Y:S01]  /*1cf0*/  I2F.RP R14, R23 ;  /* 0x00000017000e7306 */ /* 0x000e620000209400 */
[----:B---3--:R-:W-:Y:S02]  /*1d00*/  IMAD.MOV.U32 R17, RZ, RZ, R15 ;  /* 0x000000ffff117224 */ /* 0x008fe400078e000f */
[----:B----4-:R-:W-:Y:S01]  /*1d10*/  IMAD.MOV.U32 R9, RZ, RZ, R0 ;  /* 0x000000ffff097224 */ /* 0x010fe200078e0000 */
[----:B------:R-:W-:Y:S01]  /*1d20*/  IABS R0, R3 ;  /* 0x0000000300007213 */ /* 0x000fe20000000000 */
[----:B0-----:R-:W-:-:S03]  /*1d30*/  IMAD.MOV.U32 R3, RZ, RZ, R28 ;  /* 0x000000ffff037224 */ /* 0x001fc600078e001c */
[----:B------:R-:W0:Y:S08]  /*1d40*/  I2F.RP R24, R0 ;  /* 0x0000000000187306 */ /* 0x000e300000209400 */
[----:B-1----:R-:W1:Y:S01]  /*1d50*/  MUFU.RCP R14, R14 ;  /* 0x0000000e000e7308 */ /* 0x002e620000001000 */
[----:B-----5:R-:W-:-:S07]  /*1d60*/  IABS R27, R16 ;  /* 0x00000010001b7213 */ /* 0x020fce0000000000 */
[----:B0-----:R-:W0:Y:S01]  /*1d70*/  MUFU.RCP R24, R24 ;  /* 0x0000001800187308 */ /* 0x001e220000001000 */
[----:B-1----:R-:W-:-:S07]  /*1d80*/  VIADD R14, R14, 0xffffffe ;  /* 0x0ffffffe0e0e7836 */ /* 0x002fce0000000000 */
[----:B------:R-:W1:Y:S01]  /*1d90*/  F2I.FTZ.U32.TRUNC.NTZ R15, R14 ;  /* 0x0000000e000f7305 */ /* 0x000e62000021f000 */
[----:B0-----:R-:W-:-:S07]  /*1da0*/  VIADD R24, R24, 0xffffffe ;  /* 0x0ffffffe18187836 */ /* 0x001fce0000000000 */
[----:B------:R0:W2:Y:S01]  /*1db0*/  F2I.FTZ.U32.TRUNC.NTZ R25, R24 ;  /* 0x0000001800197305 */ /* 0x0000a2000021f000 */
[----:B-1----:R-:W-:Y:S01]  /*1dc0*/  IMAD.MOV R14, RZ, RZ, -R15 ;  /* 0x000000ffff0e7224 */ /* 0x002fe200078e0a0f */
[----:B0-----:R-:W-:-:S03]  /*1dd0*/  IABS R24, R18 ;  /* 0x0000001200187213 */ /* 0x001fc60000000000 */
[----:B------:R-:W-:Y:S02]  /*1de0*/  IMAD R26, R14, R23, RZ ;  /* 0x000000170e1a7224 */ /* 0x000fe400078e02ff */
[----:B------:R-:W-:-:S04]  /*1df0*/  IMAD.MOV.U32 R14, RZ, RZ, RZ ;  /* 0x000000ffff0e7224 */ /* 0x000fc800078e00ff */
[----:B------:R-:W-:-:S04]  /*1e00*/  IMAD.HI.U32 R26, R15, R26, R14 ;  /* 0x0000001a0f1a7227 */ /* 0x000fc800078e000e */
[----:B------:R-:W-:Y:S02]  /*1e10*/  IMAD.MOV.U32 R14, RZ, RZ, R27 ;  /* 0x000000ffff0e7224 */ /* 0x000fe400078e001b */
[----:B--2---:R-:W-:Y:S02]  /*1e20*/  IMAD.MOV R15, RZ, RZ, -R25 ;  /* 0x000000ffff0f7224 */ /* 0x004fe400078e0a19 */
[----:B------:R-:W-:-:S04]  /*1e30*/  IMAD.HI.U32 R27, R26, R14, RZ ;  /* 0x0000000e1a1b7227 */ /* 0x000fc800078e00ff */
[----:B------:R-:W-:-:S04]  /*1e40*/  IMAD.HI.U32 R26, R26, R24, RZ ;  /* 0x000000181a1a7227 */ /* 0x000fc800078e00ff */
[----:B------:R-:W-:Y:S02]  /*1e50*/  IMAD.MOV R26, RZ, RZ, -R26 ;  /* 0x000000ffff1a7224 */ /* 0x000fe400078e0a1a */
[----:B------:R-:W-:Y:S02]  /*1e60*/  IMAD.MOV.U32 R28, RZ, RZ, R15 ;  /* 0x000000ffff1c7224 */ /* 0x000fe400078e000f */
[----:B------:R-:W-:Y:S02]  /*1e70*/  IMAD.MOV R15, RZ, RZ, -R27 ;  /* 0x000000ffff0f7224 */ /* 0x000fe400078e0a1b */
[C---:B------:R-:W-:Y:S02]  /*1e80*/  IMAD R26, R23.reuse, R26, R24 ;  /* 0x0000001a171a7224 */ /* 0x040fe400078e0218 */
[----:B------:R-:W-:Y:S02]  /*1e90*/  IMAD R27, R28, R0, RZ ;  /* 0x000000001c1b7224 */ /* 0x000fe400078e02ff */
[----:B------:R-:W-:Y:S01]  /*1ea0*/  IMAD.MOV.U32 R24, RZ, RZ, RZ ;  /* 0x000000ffff187224 */ /* 0x000fe200078e00ff */
[C---:B------:R-:W-:Y:S01]  /*1eb0*/  ISETP.GT.U32.AND P1, PT, R23.reuse, R26, PT ;  /* 0x0000001a1700720c */ /* 0x040fe20003f24070 */
[----:B------:R-:W-:Y:S01]  /*1ec0*/  IMAD R14, R23, R15, R14 ;  /* 0x0000000f170e7224 */ /* 0x000fe200078e020e */
[----:B------:R-:W-:Y:S01]  /*1ed0*/  IABS R15, R8 ;  /* 0x00000008000f7213 */ /* 0x000fe20000000000 */
[----:B------:R-:W-:Y:S01]  /*1ee0*/  IMAD.HI.U32 R24, R25, R27, R24 ;  /* 0x0000001b19187227 */ /* 0x000fe200078e0018 */
[----:B------:R-:W-:-:S02]  /*1ef0*/  IABS R25, R11 ;  /* 0x0000000b00197213 */ /* 0x000fc40000000000 */
[----:B------:R-:W2:Y:S01]  /*1f00*/  LDL.LU R11, [R1+0x258] ;  /* 0x00025800010b7983 */ /* 0x000ea20000300800 */
[----:B------:R-:W-:Y:S02]  /*1f10*/  ISETP.GT.U32.AND P0, PT, R23, R14, PT ;  /* 0x0000000e1700720c */ /* 0x000fe40003f04070 */
[----:B------:R-:W-:-:S04]  /*1f20*/  IMAD.HI.U32 R27, R24, R15, RZ ;  /* 0x0000000f181b7227 */ /* 0x000fc800078e00ff */
[----:B------:R-:W-:Y:S02]  /*1f30*/  IMAD.MOV R27, RZ, RZ, -R27 ;  /* 0x000000ffff1b7224 */ /* 0x000fe400078e0a1b */
[----:B------:R-:W-:Y:S02]  /*1f40*/  @!P1 IMAD.IADD R26, R26, 0x1, -R23 ;  /* 0x000000011a1a9824 */ /* 0x000fe400078e0a17 */
[----:B------:R-:W-:Y:S01]  /*1f50*/  IMAD R15, R0, R27, R15 ;  /* 0x0000001b000f7224 */ /* 0x000fe200078e020f */
[----:B------:R-:W-:Y:S01]  /*1f60*/  IABS R27, R5 ;  /* 0x00000005001b7213 */ /* 0x000fe20000000000 */
[----:B------:R-:W-:Y:S01]  /*1f70*/  IMAD.HI.U32 R28, R24, R25, RZ ;  /* 0x00000019181c7227 */ /* 0x000fe200078e00ff */
[----:B------:R-:W3:Y:S01]  /*1f80*/  LDL.LU R5, [R1+0x260] ;  /* 0x0002600001057983 */ /* 0x000ee20000300800 */
[----:B------:R-:W-:Y:S02]  /*1f90*/  ISETP.GT.U32.AND P6, PT, R23, R26, PT ;  /* 0x0000001a1700720c */ /* 0x000fe40003fc4070 */
[----:B------:R-:W-:Y:S01]  /*1fa0*/  @!P0 IMAD.IADD R14, R14, 0x1, -R23 ;  /* 0x000000010e0e8824 */ /* 0x000fe200078e0a17 */
[----:B------:R-:W-:Y:S01]  /*1fb0*/  ISETP.GT.U32.AND P5, PT, R0, R15, PT ;  /* 0x0000000f0000720c */ /* 0x000fe20003fa4070 */
[----:B------:R-:W-:-:S03]  /*1fc0*/  IMAD.MOV R28, RZ, RZ, -R28 ;  /* 0x000000ffff1c7224 */ /* 0x000fc600078e0a1c */
[----:B------:R-:W-:Y:S02]  /*1fd0*/  ISETP.GT.U32.AND P4, PT, R23, R14, PT ;  /* 0x0000000e1700720c */ /* 0x000fe40003f84070 */
[----:B------:R-:W-:Y:S02]  /*1fe0*/  ISETP.GE.AND P0, PT, R16, RZ, PT ;  /* 0x000000ff1000720c */ /* 0x000fe40003f06270 */
[----:B------:R-:W-:Y:S01]  /*1ff0*/  ISETP.GE.AND P1, PT, R18, RZ, PT ;  /* 0x000000ff1200720c */ /* 0x000fe20003f26270 */
[----:B------:R-:W-:Y:S01]  /*2000*/  IMAD R25, R0, R28, R25 ;  /* 0x0000001c00197224 */ /* 0x000fe200078e0219 */
[----:B------:R-:W4:Y:S03]  /*2010*/  LDL.LU R16, [R1+0x10c4] ;  /* 0x0010c40001107983 */ /* 0x000f260000300800 */
[----:B------:R-:W-:Y:S01]  /*2020*/  @!P5 IMAD.IADD R15, R15, 0x1, -R0 ;  /* 0x000000010f0fd824 */ /* 0x000fe200078e0a00 */
[----:B------:R-:W5:Y:S01]  /*2030*/  LDL.LU R18, [R1+0x10c0] ;  /* 0x0010c00001127983 */ /* 0x000f620000300800 */
[----:B------:R-:W-:-:S02]  /*2040*/  @!P6 IMAD.IADD R26, R26, 0x1, -R23 ;  /* 0x000000011a1ae824 */ /* 0x000fc400078e0a17 */
[----:B------:R-:W-:Y:S01]  /*2050*/  @!P4 IMAD.IADD R14, R14, 0x1, -R23 ;  /* 0x000000010e0ec824 */ /* 0x000fe200078e0a17 */
[----:B------:R-:W-:Y:S02]  /*2060*/  ISETP.GT.U32.AND P6, PT, R0, R15, PT ;  /* 0x0000000f0000720c */ /* 0x000fe40003fc4070 */
[----:B------:R-:W-:Y:S01]  /*2070*/  ISETP.NE.AND P4, PT, R2, RZ, PT ;  /* 0x000000ff0200720c */ /* 0x000fe20003f85270 */
[----:B------:R-:W-:Y:S01]  /*2080*/  @!P0 IMAD.MOV R14, RZ, RZ, -R14 ;  /* 0x000000ffff0e8224 */ /* 0x000fe200078e0a0e */
[----:B------:R-:W-:Y:S01]  /*2090*/  LOP3.LUT R2, RZ, R2, RZ, 0x33, !PT ;  /* 0x00000002ff027212 */ /* 0x000fe200078e33ff */
[----:B------:R-:W-:-:S08]  /*20a0*/  @!P1 IMAD.MOV R26, RZ, RZ, -R26 ;  /* 0x000000ffff1a9224 */ /* 0x000fd000078e0a1a */
[----:B------:R-:W-:Y:S01]  /*20b0*/  @!P6 IMAD.IADD R15, R15, 0x1, -R0 ;  /* 0x000000010f0fe824 */ /* 0x000fe200078e0a00 */
[----:B------:R-:W-:Y:S01]  /*20c0*/  ISETP.GT.U32.AND P5, PT, R0, R25, PT ;  /* 0x000000190000720c */ /* 0x000fe20003fa4070 */
[----:B---3--:R-:W-:Y:S02]  /*20d0*/  IMAD.MOV.U32 R28, RZ, RZ, R5 ;  /* 0x000000ffff1c7224 */ /* 0x008fe400078e0005 */
[----:B------:R-:W-:-:S04]  /*20e0*/  IMAD.HI.U32 R5, R24, R27, RZ ;  /* 0x0000001b18057227 */ /* 0x000fc800078e00ff */
[----:B------:R-:W-:-:S04]  /*20f0*/  IMAD.MOV R5, RZ, RZ, -R5 ;  /* 0x000000ffff057224 */ /* 0x000fc800078e0a05 */
[----:B------:R-:W-:Y:S01]  /*2100*/  IMAD R27, R0, R5, R27 ;  /* 0x00000005001b7224 */ /* 0x000fe200078e021b */
[C---:B------:R-:W-:Y:S02]  /*2110*/  SEL R5, R2.reuse, R14, !P4 ;  /* 0x0000000e02057207 */ /* 0x040fe40006000000 */
[----:B------:R-:W-:Y:S02]  /*2120*/  SEL R2, R2, R26, !P4 ;  /* 0x0000001a02027207 */ /* 0x000fe40006000000 */
[----:B------:R-:W-:Y:S01]  /*2130*/  ISETP.GE.AND P4, PT, R8, RZ, PT ;  /* 0x000000ff0800720c */ /* 0x000fe20003f86270 */
[----:B------:R-:W-:Y:S01]  /*2140*/  IMAD.MOV.U32 R14, RZ, RZ, R15 ;  /* 0x000000ffff0e7224 */ /* 0x000fe200078e000f */
[----:B------:R-:W-:Y:S01]  /*2150*/  IABS R26, R29 ;  /* 0x0000001d001a7213 */ /* 0x000fe20000000000 */
[----:B------:R-:W-:Y:S04]  /*2160*/  STL [R1+0x2b0], R5 ;  /* 0x0002b00501007387 */ /* 0x000fe80000100800 */
[----:B------:R-:W-:Y:S04]  /*2170*/  STL [R1+0x2ac], R2 ;  /* 0x0002ac0201007387 */ /* 0x000fe80000100800 */
[----:B------:R-:W3:Y:S02]  /*2180*/  LDL.LU R8, [R1+0x10bc] ;  /* 0x0010bc0001087983 */ /* 0x000ee40000300800 */
[----:B------:R-:W-:-:S05]  /*2190*/  @!P4 IMAD.MOV R14, RZ, RZ, -R14 ;  /* 0x000000ffff0ec224 */ /* 0x000fca00078e0a0e */
[----:B------:R0:W-:Y:S02]  /*21a0*/  STL [R1+0x200], R14 ;  /* 0x0002000e01007387 */ /* 0x0001e40000100800 */
[----:B0-----:R-:W-:-:S04]  /*21b0*/  IMAD.HI.U32 R14, R24, R26, RZ ;  /* 0x0000001a180e7227 */ /* 0x001fc800078e00ff */
[----:B------:R-:W-:-:S04]  /*21c0*/  IMAD.MOV R14, RZ, RZ, -R14 ;  /* 0x000000ffff0e7224 */ /* 0x000fc800078e0a0e */
[C---:B------:R-:W-:Y:S02]  /*21d0*/  IMAD R14, R0.reuse, R14, R26 ;  /* 0x0000000e000e7224 */ /* 0x040fe400078e021a */
[----:B------:R-:W4:Y:S01]  /*21e0*/  LDL.LU R26, [R1+0x250] ;  /* 0x00025000011a7983 */ /* 0x000f220000300800 */
[----:B------:R-:W-:Y:S01]  /*21f0*/  @!P5 IMAD.IADD R25, R25, 0x1, -R0 ;  /* 0x000000011919d824 */ /* 0x000fe200078e0a00 */
[----:B------:R-:W-:Y:S02]  /*2200*/  ISETP.GT.U32.AND P5, PT, R0, R27, PT ;  /* 0x0000001b0000720c */ /* 0x000fe40003fa4070 */
[----:B------:R-:W-:Y:S02]  /*2210*/  ISETP.GE.AND P0, PT, R22, RZ, PT ;  /* 0x000000ff1600720c */ /* 0x000fe40003f06270 */
[----:B------:R-:W-:Y:S02]  /*2220*/  IABS R22, R22 ;  /* 0x0000001600167213 */ /* 0x000fe40000000000 */
[----:B------:R-:W-:-:S03]  /*2230*/  ISETP.GT.U32.AND P6, PT, R0, R25, PT ;  /* 0x000000190000720c */ /* 0x000fc60003fc4070 */
[----:B------:R-:W-:Y:S01]  /*2240*/  IMAD.HI.U32 R2, R24, R22, RZ ;  /* 0x0000001618027227 */ /* 0x000fe200078e00ff */
[----:B------:R-:W-:Y:S02]  /*2250*/  ISETP.GE.AND P1, PT, R4, RZ, PT ;  /* 0x000000ff0400720c */ /* 0x000fe40003f26270 */
[----:B------:R-:W-:Y:S01]  /*2260*/  IABS R4, R4 ;  /* 0x0000000400047213 */ /* 0x000fe20000000000 */
[----:B------:R-:W-:Y:S02]  /*2270*/  @!P5 IMAD.IADD R27, R27, 0x1, -R0 ;  /* 0x000000011b1bd824 */ /* 0x000fe400078e0a00 */
[----:B------:R-:W-:-:S03]  /*2280*/  IMAD.MOV R2, RZ, RZ, -R2 ;  /* 0x000000ffff027224 */ /* 0x000fc600078e0a02 */
[C---:B------:R-:W-:Y:S01]  /*2290*/  ISETP.GT.U32.AND P5, PT, R0.reuse, R27, PT ;  /* 0x0000001b0000720c */ /* 0x040fe20003fa4070 */
[----:B------:R-:W-:Y:S02]  /*22a0*/  IMAD R2, R0, R2, R22 ;  /* 0x0000000200027224 */ /* 0x000fe400078e0216 */
[----:B------:R-:W-:Y:S01]  /*22b0*/  IMAD.HI.U32 R22, R24, R4, RZ ;  /* 0x0000000418167227 */ /* 0x000fe200078e00ff */
[----:B------:R-:W-:-:S03]  /*22c0*/  IABS R5, R13 ;  /* 0x0000000d00057213 */ /* 0x000fc60000000000 */
[----:B------:R-:W-:Y:S01]  /*22d0*/  @!P6 IMAD.IADD R25, R25, 0x1, -R0 ;  /* 0x000000011919e824 */ /* 0x000fe200078e0a00 */
[C---:B------:R-:W-:Y:S01]  /*22e0*/  ISETP.GT.U32.AND P6, PT, R0.reuse, R2, PT ;  /* 0x000000020000720c */ /* 0x040fe20003fc4070 */
[----:B------:R-:W-:Y:S01]  /*22f0*/  IMAD.MOV R22, RZ, RZ, -R22 ;  /* 0x000000ffff167224 */ /* 0x000fe200078e0a16 */
[----:B------:R-:W-:Y:S01]  /*2300*/  ISETP.GE.AND P4, PT, R29, RZ, PT ;  /* 0x000000ff1d00720c */ /* 0x000fe20003f86270 */
[----:B--2---:R-:W-:Y:S01]  /*2310*/  IMAD.MOV.U32 R29, RZ, RZ, R11 ;  /* 0x000000ffff1d7224 */ /* 0x004fe200078e000b */
[----:B------:R-:W-:Y:S01]  /*2320*/  IABS R11, R10 ;  /* 0x0000000a000b7213 */ /* 0x000fe20000000000 */
[----:B------:R-:W-:Y:S02]  /*2330*/  IMAD R4, R0, R22, R4 ;  /* 0x0000001600047224 */ /* 0x000fe400078e0204 */
[----:B------:R-:W-:-:S04]  /*2340*/  IMAD.HI.U32 R15, R24, R5, RZ ;  /* 0x00000005180f7227 */ /* 0x000fc800078e00ff */
[----:B------:R-:W-:Y:S01]  /*2350*/  @!P5 IMAD.IADD R27, R27, 0x1, -R0 ;  /* 0x000000011b1bd824 */ /* 0x000fe200078e0a00 */
[----:B------:R-:W-:Y:S01]  /*2360*/  ISETP.GT.U32.AND P5, PT, R0, R4, PT ;  /* 0x000000040000720c */ /* 0x000fe20003fa4070 */
[----:B------:R-:W-:Y:S02]  /*2370*/  IMAD.MOV R15, RZ, RZ, -R15 ;  /* 0x000000ffff0f7224 */ /* 0x000fe400078e0a0f */
[----:B------:R-:W-:-:S04]  /*2380*/  IMAD.HI.U32 R23, R24, R11, RZ ;  /* 0x0000000b18177227 */ /* 0x000fc800078e00ff */
[--C-:B------:R-:W-:Y:S02]  /*2390*/  @!P6 IMAD.IADD R2, R2, 0x1, -R0.reuse ;  /* 0x000000010202e824 */ /* 0x100fe400078e0a00 */
[C---:B------:R-:W-:Y:S02]  /*23a0*/  IMAD R5, R0.reuse, R15, R5 ;  /* 0x0000000f00057224 */ /* 0x040fe400078e0205 */
[----:B------:R-:W-:Y:S01]  /*23b0*/  IMAD.MOV R23, RZ, RZ, -R23 ;  /* 0x000000ffff177224 */ /* 0x000fe200078e0a17 */
[C---:B------:R-:W-:Y:S01]  /*23c0*/  ISETP.GT.U32.AND P6, PT, R0.reuse, R2, PT ;  /* 0x000000020000720c */ /* 0x040fe20003fc4070 */
[----:B------:R-:W-:Y:S01]  /*23d0*/  @!P3 IMAD.MOV R27, RZ, RZ, -R27 ;  /* 0x000000ffff1bb224 */ /* 0x000fe200078e0a1b */
[C---:B------:R-:W-:Y:S01]  /*23e0*/  ISETP.GT.U32.AND P3, PT, R0.reuse, R5, PT ;  /* 0x000000050000720c */ /* 0x040fe20003f64070 */
[C---:B------:R-:W-:Y:S02]  /*23f0*/  IMAD R11, R0.reuse, R23, R11 ;  /* 0x00000017000b7224 */ /* 0x040fe400078e020b */
[----:B------:R-:W-:Y:S01]  /*2400*/  @!P2 IMAD.MOV R25, RZ, RZ, -R25 ;  /* 0x000000ffff19a224 */ /* 0x000fe200078e0a19 */
[----:B------:R-:W-:Y:S01]  /*2410*/  ISETP.GT.U32.AND P2, PT, R0, R14, PT ;  /* 0x0000000e0000720c */ /* 0x000fe20003f44070 */
[----:B------:R-:W-:Y:S01]  /*2420*/  @!P5 IMAD.IADD R4, R4, 0x1, -R0 ;  /* 0x000000010404d824 */ /* 0x000fe200078e0a00 */
[----:B------:R-:W-:-:S02]  /*2430*/  ISETP.GT.U32.AND P5, PT, R0, R11, PT ;  /* 0x0000000b0000720c */ /* 0x000fc40003fa4070 */
[----:B------:R-:W-:Y:S01]  /*2440*/  IABS R22, R6 ;  /* 0x0000000600167213 */ /* 0x000fe20000000000 */
[----:B------:R0:W-:Y:S02]  /*2450*/  STL [R1+0x1f4], R25 ;  /* 0x0001f41901007387 */ /* 0x0001e40000100800 */
[--C-:B------:R-:W-:Y:S01]  /*2460*/  @!P6 IMAD.IADD R2, R2, 0x1, -R0.reuse ;  /* 0x000000010202e824 */ /* 0x100fe200078e0a00 */
[----:B------:R-:W-:Y:S01]  /*2470*/  ISETP.GE.AND P6, PT, R13, RZ, PT ;  /* 0x000000ff0d00720c */ /* 0x000fe20003fc6270 */
[--C-:B------:R-:W-:Y:S01]  /*2480*/  @!P3 IMAD.IADD R5, R5, 0x1, -R0.reuse ;  /* 0x000000010505b824 */ /* 0x100fe200078e0a00 */
[----:B------:R-:W-:Y:S01]  /*2490*/  IABS R13, R21 ;  /* 0x00000015000d7213 */ /* 0x000fe20000000000 */
[----:B------:R-:W-:Y:S01]  /*24a0*/  IMAD.HI.U32 R15, R24, R22, RZ ;  /* 0x00000016180f7227 */ /* 0x000fe200078e00ff */
[----:B------:R1:W-:Y:S01]  /*24b0*/  STL [R1+0x1f0], R27 ;  /* 0x0001f01b01007387 */ /* 0x0003e20000100800 */
[----:B0-----:R-:W-:Y:S02]  /*24c0*/  IABS R25, R20 ;  /* 0x0000001400197213 */ /* 0x001fe40000000000 */
[--C-:B------:R-:W-:Y:S01]  /*24d0*/  @!P2 IMAD.IADD R14, R14, 0x1, -R0.reuse ;  /* 0x000000010e0ea824 */ /* 0x100fe200078e0a00 */
[C---:B------:R-:W-:Y:S01]  /*24e0*/  ISETP.GT.U32.AND P2, PT, R0.reuse, R4, PT ;  /* 0x000000040000720c */ /* 0x040fe20003f44070 */
[----:B------:R-:W-:Y:S01]  /*24f0*/  @!P5 IMAD.IADD R11, R11, 0x1, -R0 ;  /* 0x000000010b0bd824 */ /* 0x000fe200078e0a00 */
[----:B------:R-:W-:Y:S01]  /*2500*/  ISETP.GT.U32.AND P5, PT, R0, R5, PT ;  /* 0x000000050000720c */ /* 0x000fe20003fa4070 */
[----:B------:R-:W-:-:S02]  /*2510*/  IMAD.MOV R15, RZ, RZ, -R15 ;  /* 0x000000ffff0f7224 */ /* 0x000fc400078e0a0f */
[----:B-1----:R-:W-:Y:S02]  /*2520*/  IMAD.MOV.U32 R27, RZ, RZ, R2 ;  /* 0x000000ffff1b7224 */ /* 0x002fe400078e0002 */
[----:B------:R-:W-:Y:S02]  /*2530*/  IMAD.MOV.U32 R2, RZ, RZ, R25 ;  /* 0x000000ffff027224 */ /* 0x000fe400078e0019 */
[----:B------:R-:W-:Y:S01]  /*2540*/  IMAD.HI.U32 R25, R24, R13, RZ ;  /* 0x0000000d18197227 */ /* 0x000fe200078e00ff */
[----:B------:R-:W-:-:S03]  /*2550*/  ISETP.GT.U32.AND P3, PT, R0, R14, PT ;  /* 0x0000000e0000720c */ /* 0x000fc60003f64070 */
[----:B------:R-:W-:Y:S02]  /*2560*/  @!P0 IMAD.MOV R27, RZ, RZ, -R27 ;  /* 0x000000ffff1b8224 */ /* 0x000fe400078e0a1b */
[C---:B------:R-:W-:Y:S01]  /*2570*/  IMAD R22, R0.reuse, R15, R22 ;  /* 0x0000000f00167224 */ /* 0x040fe200078e0216 */
[----:B------:R-:W-:Y:S01]  /*2580*/  IABS R15, R7 ;  /* 0x00000007000f7213 */ /* 0x000fe20000000000 */
[----:B------:R-:W-:Y:S01]  /*2590*/  IMAD.MOV R25, RZ, RZ, -R25 ;  /* 0x000000ffff197224 */ /* 0x000fe200078e0a19 */
[----:B------:R4:W-:Y:S03]  /*25a0*/  STL [R1+0x1ec], R27 ;  /* 0x0001ec1b01007387 */ /* 0x0009e60000100800 */
[C---:B------:R-:W-:Y:S01]  /*25b0*/  IMAD R13, R0.reuse, R25, R13 ;  /* 0x00000019000d7224 */ /* 0x040fe200078e020d */
[----:B------:R-:W-:Y:S01]  /*25c0*/  ISETP.GT.U32.AND P0, PT, R0, R11, PT ;  /* 0x0000000b0000720c */ /* 0x000fe20003f04070 */
[--C-:B------:R-:W-:Y:S01]  /*25d0*/  @!P2 IMAD.IADD R4, R4, 0x1, -R0.reuse ;  /* 0x000000010404a824 */ /* 0x100fe200078e0a00 */
[C---:B------:R-:W-:Y:S01]  /*25e0*/  ISETP.GT.U32.AND P2, PT, R0.reuse, R22, PT ;  /* 0x000000160000720c */ /* 0x040fe20003f44070 */
[--C-:B------:R-:W-:Y:S01]  /*25f0*/  @!P5 IMAD.IADD R5, R5, 0x1, -R0.reuse ;  /* 0x000000010505d824 */ /* 0x100fe200078e0a00 */
[----:B------:R-:W-:Y:S01]  /*2600*/  ISETP.GT.U32.AND P5, PT, R0, R13, PT ;  /* 0x0000000d0000720c */ /* 0x000fe20003fa4070 */
[----:B------:R-:W-:Y:S01]  /*2610*/  @!P3 IMAD.IADD R14, R14, 0x1, -R0 ;  /* 0x000000010e0eb824 */ /* 0x000fe200078e0a00 */
[----:B------:R-:W-:Y:S01]  /*2620*/  ISETP.GE.AND P3, PT, R10, RZ, PT ;  /* 0x000000ff0a00720c */ /* 0x000fe20003f66270 */
[----:B------:R-:W-:-:S04]  /*2630*/  IMAD.HI.U32 R10, R24, R2, RZ ;  /* 0x00000002180a7227 */ /* 0x000fc800078e00ff */
[----:B------:R-:W-:Y:S02]  /*2640*/  IMAD.MOV R10, RZ, RZ, -R10 ;  /* 0x000000ffff0a7224 */ /* 0x000fe400078e0a0a */
[--C-:B------:R-:W-:Y:S01]  /*2650*/  @!P0 IMAD.IADD R11, R11, 0x1, -R0.reuse ;  /* 0x000000010b0b8824 */ /* 0x100fe200078e0a00 */
[----:B------:R-:W-:Y:S01]  /*2660*/  ISETP.GE.AND P0, PT, R6, RZ, PT ;  /* 0x000000ff0600720c */ /* 0x000fe20003f06270 */
[--C-:B------:R-:W-:Y:S01]  /*2670*/  @!P2 IMAD.IADD R22, R22, 0x1, -R0.reuse ;  /* 0x000000011616a824 */ /* 0x100fe200078e0a00 */
[----:B------:R-:W2:Y:S01]  /*2680*/  LDL.LU R6, [R1+0x244] ;  /* 0x0002440001067983 */ /* 0x000ea20000300800 */
[----:B------:R-:W-:Y:S01]  /*2690*/  ISETP.GE.AND P2, PT, R21, RZ, PT ;  /* 0x000000ff1500720c */ /* 0x000fe20003f46270 */
[----:B------:R-:W-:Y:S02]  /*26a0*/  @!P5 IMAD.IADD R13, R13, 0x1, -R0 ;  /* 0x000000010d0dd824 */ /* 0x000fe400078e0a00 */
[----:B------:R-:W-:Y:S01]  /*26b0*/  @!P4 IMAD.MOV R14, RZ, RZ, -R14 ;  /* 0x000000ffff0ec224 */ /* 0x000fe200078e0a0e */
[----:B------:R-:W3:Y:S01]  /*26c0*/  LDL.LU R21, [R1+0x25c] ;  /* 0x00025c0001157983 */ /* 0x000ee20000300800 */
[----:B------:R-:W-:-:S03]  /*26d0*/  IMAD R2, R0, R10, R2 ;  /* 0x0000000a00027224 */ /* 0x000fc600078e0202 */
[----:B------:R-:W3:Y:S01]  /*26e0*/  LDL.LU R10, [R1+0x24c] ;  /* 0x00024c00010a7983 */ /* 0x000ee20000300800 */
[C---:B------:R-:W-:Y:S02]  /*26f0*/  ISETP.GT.U32.AND P5, PT, R0.reuse, R13, PT ;  /* 0x0000000d0000720c */ /* 0x040fe40003fa4070 */
[----:B------:R-:W-:Y:S02]  /*2700*/  ISETP.GT.U32.AND P4, PT, R0, R2, PT ;  /* 0x000000020000720c */ /* 0x000fe40003f84070 */
[----:B------:R-:W-:-:S09]  /*2710*/  IABS R23, R19 ;  /* 0x0000001300177213 */ /* 0x000fd20000000000 */
[--C-:B------:R-:W-:Y:S01]  /*2720*/  @!P5 IMAD.IADD R13, R13, 0x1, -R0.reuse ;  /* 0x000000010d0dd824 */ /* 0x100fe200078e0a00 */
[----:B------:R-:W-:Y:S01]  /*2730*/  ISETP.GE.AND P5, PT, R19, RZ, PT ;  /* 0x000000ff1300720c */ /* 0x000fe20003fa6270 */
[----:B------:R-:W-:Y:S01]  /*2740*/  @!P4 IMAD.IADD R2, R2, 0x1, -R0 ;  /* 0x000000010202c824 */ /* 0x000fe200078e0a00 */
[----:B------:R-:W-:Y:S01]  /*2750*/  ISETP.GE.AND P4, PT, R7, RZ, PT ;  /* 0x000000ff0700720c */ /* 0x000fe20003f86270 */
[----:B----4-:R-:W-:Y:S02]  /*2760*/  IMAD.MOV.U32 R27, RZ, RZ, R26 ;  /* 0x000000ffff1b7224 */ /* 0x010fe400078e001a */
[----:B------:R-:W-:-:S04]  /*2770*/  IMAD.HI.U32 R26, R24, R15, RZ ;  /* 0x0000000f181a7227 */ /* 0x000fc800078e00ff */
[----:B------:R-:W-:-:S04]  /*2780*/  IMAD.MOV R26, RZ, RZ, -R26 ;  /* 0x000000ffff1a7224 */ /* 0x000fc800078e0a1a */
[----:B------:R-:W-:Y:S02]  /*2790*/  IMAD R15, R0, R26, R15 ;  /* 0x0000001a000f7224 */ /* 0x000fe400078e020f */
[----:B------:R-:W-:Y:S02]  /*27a0*/  IMAD.MOV.U32 R26, RZ, RZ, R9 ;  /* 0x000000ffff1a7224 */ /* 0x000fe400078e0009 */
[----:B------:R-:W-:-:S04]  /*27b0*/  IMAD.MOV.U32 R9, RZ, RZ, R4 ;  /* 0x000000ffff097224 */ /* 0x000fc800078e0004 */
[----:B------:R-:W-:-:S05]  /*27c0*/  @!P1 IMAD.MOV R9, RZ, RZ, -R9 ;  /* 0x000000ffff099224 */ /* 0x000fca00078e0a09 */
[----:B------:R0:W-:Y:S04]  /*27d0*/  STL [R1+0x1dc], R9 ;  /* 0x0001dc0901007387 */ /* 0x0001e80000100800 */
[----:B0-----:R-:W4:Y:S04]  /*27e0*/  LDL.LU R9, [R1+0x10b8] ;  /* 0x0010b80001097983 */ /* 0x001f280000300800 */
[----:B------:R0:W-:Y:S02]  /*27f0*/  STL [R1+0x1d8], R14 ;  /* 0x0001d80e01007387 */ /* 0x0001e40000100800 */
[----:B0-----:R-:W-:-:S02]  /*2800*/  IMAD.MOV.U32 R14, RZ, RZ, R12 ;  /* 0x000000ffff0e7224 */ /* 0x001fc400078e000c */
[----:B------:R-:W-:Y:S02]  /*2810*/  IMAD.MOV.U32 R12, RZ, RZ, R5 ;  /* 0x000000ffff0c7224 */ /* 0x000fe400078e0005 */
[----:B------:R-:W-:Y:S02]  /*2820*/  IMAD.MOV.U32 R5, RZ, RZ, R17 ;  /* 0x000000ffff057224 */ /* 0x000fe400078e0011 */
[----:B------:R-:W-:Y:S02]  /*2830*/  IMAD.MOV.U32 R17, RZ, RZ, R11 ;  /* 0x000000ffff117224 */ /* 0x000fe400078e000b */
[----:B------:R-:W-:Y:S02]  /*2840*/  @!P6 IMAD.MOV R12, RZ, RZ, -R12 ;  /* 0x000000ffff0ce224 */ /* 0x000fe400078e0a0c */
[----:B------:R-:W-:-:S03]  /*2850*/  @!P3 IMAD.MOV R17, RZ, RZ, -R17 ;  /* 0x000000ffff11b224 */ /* 0x000fc600078e0a11 */
[----:B------:R0:W-:Y:S04]  /*2860*/  STL [R1+0x1d4], R12 ;  /* 0x0001d40c01007387 */ /* 0x0001e80000100800 */
[----:B0-----:R-:W4:Y:S04]  /*2870*/  LDL.LU R12, [R1+0x10b4] ;  /* 0x0010b400010c7983 */ /* 0x001f280000300800 */
[----:B------:R0:W-:Y:S04]  /*2880*/  STL [R1+0x1d0], R17 ;  /* 0x0001d01101007387 */ /* 0x0001e80000100800 */
[----:B0-----:R-:W4:Y:S04]  /*2890*/  LDL.LU R17, [R1+0x10b0] ;  /* 0x0010b00001117983 */ /* 0x001f280000300800 */
[----:B------:R-:W4:Y:S04]  /*28a0*/  LDL.LU R19, [R1+0x204] ;  /* 0x0002040001137983 */ /* 0x000f280000300800 */
[----:B------:R-:W4:Y:S01]  /*28b0*/  LDL.LU R7, [R1+0x208] ;  /* 0x0002080001077983 */ /* 0x000f220000300800 */
[----:B------:R-:W-:Y:S01]  /*28c0*/  IMAD.HI.U32 R25, R24, R23, RZ ;  /* 0x0000001718197227 */ /* 0x000fe200078e00ff */
[----:B------:R-:W-:-:S03]  /*28d0*/  ISETP.GT.U32.AND P1, PT, R0, R22, PT ;  /* 0x000000160000720c */ /* 0x000fc60003f24070 */
[----:B------:R-:W-:-:S04]  /*28e0*/  IMAD.MOV R25, RZ, RZ, -R25 ;  /* 0x000000ffff197224 */ /* 0x000fc800078e0a19 */
[----:B------:R-:W-:-:S05]  /*28f0*/  IMAD R23, R0, R25, R23 ;  /* 0x0000001900177224 */ /* 0x000fca00078e0217 */
[----:B------:R-:W-:Y:S01]  /*2900*/  ISETP.GT.U32.AND P6, PT, R0, R23, PT ;  /* 0x000000170000720c */ /* 0x000fe20003fc4070 */
[----:B------:R-:W-:Y:S01]  /*2910*/  @!P1 IMAD.IADD R22, R22, 0x1, -R0 ;  /* 0x0000000116169824 */ /* 0x000fe200078e0a00 */
[----:B------:R-:W-:Y:S01]  /*2920*/  ISETP.GT.U32.AND P1, PT, R0, R15, PT ;  /* 0x0000000f0000720c */ /* 0x000fe20003f24070 */
[----:B--2---:R-:W-:Y:S01]  /*2930*/  IMAD.MOV.U32 R25, RZ, RZ, R6 ;  /* 0x000000ffff197224 */ /* 0x004fe200078e0006 */
[----:B------:R-:W-:Y:S01]  /*2940*/  IABS R6, R16 ;  /* 0x0000001000067213 */ /* 0x000fe20000000000 */
[----:B------:R-:W-:-:S04]  /*2950*/  IMAD.MOV.U32 R11, RZ, RZ, R5 ;  /* 0x000000ffff0b7224 */ /* 0x000fc800078e0005 */
[----:B------:R-:W-:Y:S01]  /*2960*/  IMAD.HI.U32 R5, R24, R6, RZ ;  /* 0x0000000618057227 */ /* 0x000fe200078e00ff */
[----:B-----5:R-:W-:-:S03]  /*2970*/  IABS R4, R18 ;  /* 0x0000001200047213 */ /* 0x020fc60000000000 */
[----:B------:R-:W-:Y:S02]  /*2980*/  IMAD.MOV R5, RZ, RZ, -R5 ;  /* 0x000000ffff057224 */ /* 0x000fe400078e0a05 */
[----:B------:R-:W-:Y:S01]  /*2990*/  @!P6 IMAD.IADD R23, R23, 0x1, -R0 ;  /* 0x000000011717e824 */ /* 0x000fe200078e0a00 */
[----:B------:R-:W-:Y:S01]  /*29a0*/  ISETP.GE.AND P3, PT, R20, RZ, PT ;  /* 0x000000ff1400720c */ /* 0x000fe20003f66270 */
[----:B------:R-:W-:Y:S02]  /*29b0*/  IMAD R6, R0, R5, R6 ;  /* 0x0000000500067224 */ /* 0x000fe400078e0206 */
[----:B---3--:R-:W-:Y:S02]  /*29c0*/  IMAD.MOV.U32 R20, RZ, RZ, R10 ;  /* 0x000000ffff147224 */ /* 0x008fe400078e000a */
[----:B------:R-:W-:-:S04]  /*29d0*/  IMAD.HI.U32 R10, R24, R4, RZ ;  /* 0x00000004180a7227 */ /* 0x000fc800078e00ff */
[----:B------:R-:W-:Y:S01]  /*29e0*/  @!P1 IMAD.IADD R15, R15, 0x1, -R0 ;  /* 0x000000010f0f9824 */ /* 0x000fe200078e0a00 */
[----:B------:R-:W-:Y:S01]  /*29f0*/  ISETP.GT.U32.AND P1, PT, R0, R23, PT ;  /* 0x000000170000720c */ /* 0x000fe20003f24070 */
[----:B------:R-:W-:Y:S01]  /*2a00*/  IMAD.MOV R10, RZ, RZ, -R10 ;  /* 0x000000ffff0a7224 */ /* 0x000fe200078e0a0a */
[----:B------:R0:W-:Y:S11]  /*2a10*/  STL [R1+0x10a8], R8 ;  /* 0x0010a80801007387 */ /* 0x0001f60000100800 */
[----:B------:R-:W-:-:S02]  /*2a20*/  @!P1 IMAD.IADD R23, R23, 0x1, -R0 ;  /* 0x0000000117179824 */ /* 0x000fc400078e0a00 */
[----:B----4-:R-:W-:Y:S02]  /*2a30*/  IMAD.MOV.U32 R5, RZ, RZ, R7 ;  /* 0x000000ffff057224 */ /* 0x010fe400078e0007 */
[----:B------:R-:W-:Y:S02]  /*2a40*/  IMAD.MOV.U32 R7, RZ, RZ, R22 ;  /* 0x000000ffff077224 */ /* 0x000fe400078e0016 */
[----:B------:R-:W-:Y:S02]  /*2a50*/  IMAD.MOV.U32 R22, RZ, RZ, R14 ;  /* 0x000000ffff167224 */ /* 0x000fe400078e000e */
[----:B------:R-:W-:Y:S01]  /*2a60*/  @!P0 IMAD.MOV R7, RZ, RZ, -R7 ;  /* 0x000000ffff078224 */ /* 0x000fe200078e0a07 */
[----:B------:R-:W-:Y:S01]  /*2a70*/  IABS R14, R8 ;  /* 0x00000008000e7213 */ /* 0x000fe20000000000 */
[----:B0-----:R-:W-:Y:S02]  /*2a80*/  IMAD.MOV.U32 R8, RZ, RZ, R5 ;  /* 0x000000ffff087224 */ /* 0x001fe400078e0005 */
[----:B------:R-:W-:Y:S01]  /*2a90*/  IMAD R5, R0, R10, R4 ;  /* 0x0000000a00057224 */ /* 0x000fe200078e0204 */
[----:B------:R-:W-:Y:S01]  /*2aa0*/  STL [R1+0x1c8], R7 ;  /* 0x0001c80701007387 */ /* 0x000fe20000100800 */
[----:B------:R-:W-:Y:S01]  /*2ab0*/  IMAD.MOV.U32 R10, RZ, RZ, R11 ;  /* 0x000000ffff0a7224 */ /* 0x000fe200078e000b */
[----:B------:R-:W-:-:S02]  /*2ac0*/  IABS R11, R9 ;  /* 0x00000009000b7213 */ /* 0x000fc40000000000 */
[----:B------:R0:W-:Y:S01]  /*2ad0*/  STL [R1+0x10ac], R9 ;  /* 0x0010ac0901007387 */ /* 0x0001e20000100800 */
[----:B------:R-:W-:Y:S01]  /*2ae0*/  ISETP.GT.U32.AND P1, PT, R0, R5, PT ;  /* 0x000000050000720c */ /* 0x000fe20003f24070 */
[----:B0-----:R-:W-:Y:S02]  /*2af0*/  IMAD.MOV.U32 R9, RZ, RZ, R19 ;  /* 0x000000ffff097224 */ /* 0x001fe400078e0013 */
[----:B------:R-:W-:Y:S01]  /*2b00*/  IMAD.HI.U32 R19, R24, R14, RZ ;  /* 0x0000000e18137227 */ /* 0x000fe200078e00ff */
[----:B------:R-:W-:-:S03]  /*2b10*/  IABS R7, R12 ;  /* 0x0000000c00077213 */ /* 0x000fc60000000000 */
[----:B------:R-:W-:-:S04]  /*2b20*/  IMAD.MOV R19, RZ, RZ, -R19 ;  /* 0x000000ffff137224 */ /* 0x000fc800078e0a13 */
[----:B------:R-:W-:Y:S02]  /*2b30*/  IMAD R14, R0, R19, R14 ;  /* 0x00000013000e7224 */ /* 0x000fe400078e020e */
[----:B------:R-:W-:-:S04]  /*2b40*/  IMAD.HI.U32 R19, R24, R7, RZ ;  /* 0x0000000718137227 */ /* 0x000fc800078e00ff */
[----:B------:R-:W-:Y:S01]  /*2b50*/  IMAD.MOV R19, RZ, RZ, -R19 ;  /* 0x000000ffff137224 */ /* 0x000fe200078e0a13 */
[----:B------:R0:W-:Y:S01]  /*2b60*/  STL [R1+0x10a4], R17 ;  /* 0x0010a41101007387 */ /* 0x0001e20000100800 */
[----:B------:R-:W-:Y:S01]  /*2b70*/  @!P1 IMAD.IADD R5, R5, 0x1, -R0 ;  /* 0x0000000105059824 */ /* 0x000fe200078e0a00 */
[----:B------:R-:W-:Y:S01]  /*2b80*/  ISETP.GE.AND P1, PT, R18, RZ, PT ;  /* 0x000000ff1200720c */ /* 0x000fe20003f26270 */
[C---:B------:R-:W-:Y:S01]  /*2b90*/  IMAD R7, R0.reuse, R19, R7 ;  /* 0x0000001300077224 */ /* 0x040fe200078e0207 */
[----:B------:R-:W2:Y:S04]  /*2ba0*/  LDL.LU R18, [R1+0x228] ;  /* 0x0002280001127983 */ /* 0x000ea80000300800 */
[----:B------:R-:W3:Y:S01]  /*2bb0*/  LDL R19, [R1+0x4] ;  /* 0x0000040001137983 */ /* 0x000ee20000100800 */
[----:B------:R-:W-:-:S02]  /*2bc0*/  ISETP.GT.U32.AND P0, PT, R0, R15, PT ;  /* 0x0000000f0000720c */ /* 0x000fc40003f04070 */
[----:B------:R-:W-:Y:S02]  /*2bd0*/  IABS R4, R17 ;  /* 0x0000001100047213 */ /* 0x000fe40000000000 */
[----:B------:R-:W-:-:S09]  /*2be0*/  ISETP.GT.U32.AND P6, PT, R0, R2, PT ;  /* 0x000000020000720c */ /* 0x000fd20003fc4070 */
[----:B------:R-:W-:Y:S01]  /*2bf0*/  @!P0 IMAD.IADD R15, R15, 0x1, -R0 ;  /* 0x000000010f0f8824 */ /* 0x000fe200078e0a00 */
[----:B------:R-:W-:Y:S01]  /*2c00*/  ISETP.GE.AND P0, PT, R16, RZ, PT ;  /* 0x000000ff1000720c */ /* 0x000fe20003f06270 */
[----:B------:R-:W-:-:S04]  /*2c10*/  IMAD.HI.U32 R16, R24, R4, RZ ;  /* 0x0000000418107227 */ /* 0x000fc800078e00ff */
[----:B------:R-:W-:Y:S02]  /*2c20*/  IMAD.MOV R16, RZ, RZ, -R16 ;  /* 0x000000ffff107224 */ /* 0x000fe400078e0a10 */
[----:B0-----:R-:W-:Y:S02]  /*2c30*/  IMAD.MOV.U32 R17, RZ, RZ, R10 ;  /* 0x000000ffff117224 */ /* 0x001fe400078e000a */
[----:B------:R-:W-:Y:S02]  /*2c40*/  IMAD R4, R0, R16, R4 ;  /* 0x0000001000047224 */ /* 0x000fe400078e0204 */
[----:B------:R-:W-:-:S04]  /*2c50*/  IMAD.HI.U32 R10, R24, R11, RZ ;  /* 0x0000000b180a7227 */ /* 0x000fc800078e00ff */
[----:B------:R-:W-:Y:S02]  /*2c60*/  @!P6 IMAD.IADD R2, R2, 0x1, -R0 ;  /* 0x000000010202e824 */ /* 0x000fe400078e0a00 */
[----:B------:R-:W-:Y:S02]  /*2c70*/  IMAD.MOV R10, RZ, RZ, -R10 ;  /* 0x000000ffff0a7224 */ /* 0x000fe400078e0a0a */
[----:B------:R-:W-:Y:S02]  /*2c80*/  @!P3 IMAD.MOV R2, RZ, RZ, -R2 ;  /* 0x000000ffff02b224 */ /* 0x000fe400078e0a02 */
[----:B------:R-:W-:Y:S02]  /*2c90*/  IMAD R10, R0, R10, R11 ;  /* 0x0000000a000a7224 */ /* 0x000fe400078e020b */
[----:B------:R-:W4:Y:S01]  /*2ca0*/  LDL R11, [R1] ;  /* 0x00000000010b7983 */ /* 0x000f220000100800 */
[----:B---3--:R-:W-:Y:S01]  /*2cb0*/  IABS R16, R19 ;  /* 0x0000001300107213 */ /* 0x008fe20000000000 */
[----:B------:R-:W-:-:S02]  /*2cc0*/  IMAD.MOV.U32 R19, RZ, RZ, R9 ;  /* 0x000000ffff137224 */ /* 0x000fc400078e0009 */
[----:B------:R-:W-:Y:S02]  /*2cd0*/  IMAD.MOV.U32 R9, RZ, RZ, R13 ;  /* 0x000000ffff097224 */ /* 0x000fe400078e000d */
[----:B------:R-:W3:Y:S02]  /*2ce0*/  LDL.LU R13, [R1+0x220] ;  /* 0x00022000010d7983 */ /* 0x000ee40000300800 */
[----:B------:R-:W-:-:S05]  /*2cf0*/  @!P2 IMAD.MOV R9, RZ, RZ, -R9 ;  /* 0x000000ffff09a224 */ /* 0x000fca00078e0a09 */
[----:B------:R0:W-:Y:S04]  /*2d00*/  STL [R1+0x1b8], R9 ;  /* 0x0001b80901007387 */ /* 0x0001e80000100800 */
[----:B0-----:R-:W5:Y:S04]  /*2d10*/  LDL.LU R9, [R1+0x10ac] ;  /* 0x0010ac0001097983 */ /* 0x001f680000300800 */
[----:B------:R0:W-:Y:S02]  /*2d20*/  STL [R1+0x1b4], R2 ;  /* 0x0001b40201007387 */ /* 0x0001e40000100800 */
[----:B0-----:R-:W-:-:S02]  /*2d30*/  IMAD.MOV.U32 R2, RZ, RZ, R23 ;  /* 0x000000ffff027224 */ /* 0x001fc400078e0017 */
[----:B------:R-:W-:Y:S02]  /*2d40*/  IMAD.MOV.U32 R23, RZ, RZ, R8 ;  /* 0x000000ffff177224 */ /* 0x000fe400078e0008 */
[----:B------:R-:W-:Y:S02]  /*2d50*/  IMAD.MOV.U32 R8, RZ, RZ, R15 ;  /* 0x000000ffff087224 */ /* 0x000fe400078e000f */
[----:B------:R-:W-:Y:S02]  /*2d60*/  @!P5 IMAD.MOV R2, RZ, RZ, -R2 ;  /* 0x000000ffff02d224 */ /* 0x000fe400078e0a02 */
[----:B------:R-:W-:-:S03]  /*2d70*/  @!P4 IMAD.MOV R8, RZ, RZ, -R8 ;  /* 0x000000ffff08c224 */ /* 0x000fc600078e0a08 */
[----:B------:R-:W-:Y:S04]  /*2d80*/  STL [R1+0x1b0], R2 ;  /* 0x0001b00201007387 */ /* 0x000fe80000100800 */
[----:B------:R0:W-:Y:S04]  /*2d90*/  STL [R1+0x1ac], R8 ;  /* 0x0001ac0801007387 */ /* 0x0001e80000100800 */
[----:B0-----:R-:W2:Y:S01]  /*2da0*/  LDL.LU R8, [R1+0x10a8] ;  /* 0x0010a80001087983 */ /* 0x001ea20000300800 */
[----:B------:R-:W-:-:S13]  /*2db0*/  ISETP.GT.U32.AND P6, PT, R0, R6, PT ;  /* 0x000000060000720c */ /* 0x000fda0003fc4070 */
[----:B------:R-:W-:Y:S01]  /*2dc0*/  @!P6 IMAD.IADD R6, R6, 0x1, -R0 ;  /* 0x000000010606e824 */ /* 0x000fe200078e0a00 */
[----:B------:R-:W-:-:S13]  /*2dd0*/  ISETP.GT.U32.AND P6, PT, R0, R14, PT ;  /* 0x0000000e0000720c */ /* 0x000fda0003fc4070 */
[----:B------:R-:W-:Y:S01]  /*2de0*/  @!P6 IMAD.IADD R14, R14, 0x1, -R0 ;  /* 0x000000010e0ee824 */ /* 0x000fe200078e0a00 */
[----:B------:R-:W-:-:S13]  /*2df0*/  ISETP.GT.U32.AND P6, PT, R0, R5, PT ;  /* 0x000000050000720c */ /* 0x000fda0003fc4070 */
[----:B------:R-:W-:Y:S01]  /*2e00*/  @!P6 IMAD.IADD R5, R5, 0x1, -R0 ;  /* 0x000000010505e824 */ /* 0x000fe200078e0a00 */
[----:B--2---:R-:W-:Y:S02]  /*2e10*/  ISETP.GE.AND P6, PT, R8, RZ, PT ;  /* 0x000000ff0800720c */ /* 0x004fe40003fc6270 */
[----:B------:R-:W2:Y:S01]  /*2e20*/  LDL.LU R8, [R1+0x1bc] ;  /* 0x0001bc0001087983 */ /* 0x000ea20000300800 */
[C---:B------:R-:W-:Y:S02]  /*2e30*/  ISETP.GT.U32.AND P2, PT, R0.reuse, R6, PT ;  /* 0x000000060000720c */ /* 0x040fe40003f44070 */
[----:B----4-:R-:W-:Y:S02]  /*2e40*/  IABS R11, R11 ;  /* 0x0000000b000b7213 */ /* 0x010fe40000000000 */
[C---:B------:R-:W-:Y:S02]  /*2e50*/  ISETP.GT.U32.AND P3, PT, R0.reuse, R14, PT ;  /* 0x0000000e0000720c */ /* 0x040fe40003f64070 */
[----:B------:R-:W-:Y:S01]  /*2e60*/  ISETP.GT.U32.AND P5, PT, R0, R10, PT ;  /* 0x0000000a0000720c */ /* 0x000fe20003fa4070 */
[----:B------:R-:W-:-:S04]  /*2e70*/  IMAD.HI.U32 R2, R24, R11, RZ ;  /* 0x0000000b18027227 */ /* 0x000fc800078e00ff */
[----:B---3--:R-:W-:Y:S02]  /*2e80*/  IMAD.MOV.U32 R15, RZ, RZ, R13 ;  /* 0x000000ffff0f7224 */ /* 0x008fe400078e000d */
[----:B------:R-:W-:Y:S02]  /*2e90*/  IMAD.MOV R2, RZ, RZ, -R2 ;  /* 0x000000ffff027224 */ /* 0x000fe400078e0a02 */
[----:B------:R-:W-:-:S04]  /*2ea0*/  IMAD.HI.U32 R13, R24, R16, RZ ;  /* 0x00000010180d7227 */ /* 0x000fc800078e00ff */
[--C-:B------:R-:W-:Y:S02]  /*2eb0*/  @!P2 IMAD.IADD R6, R6, 0x1, -R0.reuse ;  /* 0x000000010606a824 */ /* 0x100fe400078e0a00 */
[----:B------:R-:W-:Y:S02]  /*2ec0*/  IMAD R2, R0, R2, R11 ;  /* 0x0000000200027224 */ /* 0x000fe400078e020b */
[----:B------:R-:W-:Y:S02]  /*2ed0*/  IMAD.MOV R13, RZ, RZ, -R13 ;  /* 0x000000ffff0d7224 */ /* 0x000fe400078e0a0d */
[----:B------:R-:W-:Y:S02]  /*2ee0*/  IMAD.MOV.U32 R11, RZ, RZ, R17 ;  /* 0x000000ffff0b7224 */ /* 0x000fe400078e0011 */
[----:B------:R-:W-:Y:S02]  /*2ef0*/  IMAD.MOV.U32 R17, RZ, RZ, R5 ;  /* 0x000000ffff117224 */ /* 0x000fe400078e0005 */
[----:B------:R-:W-:Y:S01]  /*2f00*/  @!P3 IMAD.IADD R14, R14, 0x1, -R0 ;  /* 0x000000010e0eb824 */ /* 0x000fe200078e0a00 */
[----:B-----5:R-:W-:Y:S01]  /*2f10*/  ISETP.GE.AND P3, PT, R9, RZ, PT ;  /* 0x000000ff0900720c */ /* 0x020fe20003f66270 */
[----:B------:R-:W-:Y:S01]  /*2f20*/  @!P0 IMAD.MOV R6, RZ, RZ, -R6 ;  /* 0x000000ffff068224 */ /* 0x000fe200078e0a06 */
[----:B------:R-:W3:Y:S01]  /*2f30*/  LDL.LU R9, [R1+0x18] ;  /* 0x0000180001097983 */ /* 0x000ee20000300800 */
[----:B------:R-:W-:Y:S01]  /*2f40*/  @!P5 IMAD.IADD R10, R10, 0x1, -R0 ;  /* 0x000000010a0ad824 */ /* 0x000fe200078e0a00 */
[----:B------:R-:W-:Y:S01]  /*2f50*/  ISETP.GE.AND P5, PT, R12, RZ, PT ;  /* 0x000000ff0c00720c */ /* 0x000fe20003fa6270 */
[----:B------:R-:W-:-:S02]  /*2f60*/  IMAD R13, R0, R13, R16 ;  /* 0x0000000d000d7224 */ /* 0x000fc400078e0210 */
[----:B------:R-:W4:Y:S01]  /*2f70*/  LDL.LU R16, [R1+0x8] ;  /* 0x0000080001107983 */ /* 0x000f220000300800 */
[----:B------:R-:W-:Y:S02]  /*2f80*/  @!P1 IMAD.MOV R17, RZ, RZ, -R17 ;  /* 0x000000ffff119224 */ /* 0x000fe400078e0a11 */
[----:B--2---:R-:W-:Y:S02]  /*2f90*/  IMAD.MOV.U32 R12, RZ, RZ, R8 ;  /* 0x000000ffff0c7224 */ /* 0x004fe400078e0008 */
[----:B------:R-:W2:Y:S04]  /*2fa0*/  LDL.LU R8, [R1+0x4] ;  /* 0x0000040001087983 */ /* 0x000ea80000300800 */
[----:B------:R0:W-:Y:S02]  /*2fb0*/  STL [R1+0x1a4], R6 ;  /* 0x0001a40601007387 */ /* 0x0001e40000100800 */
[----:B0-----:R-:W-:-:S02]  /*2fc0*/  IMAD.MOV.U32 R6, RZ, RZ, R14 ;  /* 0x000000ffff067224 */ /* 0x001fc400078e000e */
[----:B------:R-:W5:Y:S04]  /*2fd0*/  LDL.LU R14, [R1] ;  /* 0x00000000010e7983 */ /* 0x000f680000300800 */
[----:B------:R0:W-:Y:S04]  /*2fe0*/  STL [R1+0x1a0], R17 ;  /* 0x0001a01101007387 */ /* 0x0001e80000100800 */
[----:B0-----:R-:W3:Y:S01]  /*2ff0*/  LDL.LU R17, [R1+0x10a4] ;  /* 0x0010a40001117983 */ /* 0x001ee20000300800 */
[----:B------:R-:W-:-:S13]  /*3000*/  ISETP.GT.U32.AND P4, PT, R0, R7, PT ;  /* 0x000000070000720c */ /* 0x000fda0003f84070 */
[----:B------:R-:W-:-:S05]  /*3010*/  @!P4 IMAD.IADD R7, R7, 0x1, -R0 ;  /* 0x000000010707c824 */ /* 0x000fca00078e0a00 */
[----:B------:R-:W-:Y:S01]  /*3020*/  ISETP.GT.U32.AND P0, PT, R0, R7, PT ;  /* 0x000000070000720c */ /* 0x000fe20003f04070 */
[----:B------:R-:W-:-:S05]  /*3030*/  @!P6 IMAD.MOV R6, RZ, RZ, -R6 ;  /* 0x000000ffff06e224 */ /* 0x000fca00078e0a06 */
[----:B------:R-:W-:Y:S07]  /*3040*/  STL [R1+0xf0], R6 ;  /* 0x0000f00601007387 */ /* 0x000fee0000100800 */
[----:B------:R-:W-:Y:S01]  /*3050*/  @!P0 IMAD.IADD R7, R7, 0x1, -R0 ;  /* 0x0000000107078824 */ /* 0x000fe200078e0a00 */
[----:B-----5:R-:W-:Y:S02]  /*3060*/  ISETP.GE.AND P0, PT, R14, RZ, PT ;  /* 0x000000ff0e00720c */ /* 0x020fe40003f06270 */
[----:B---3--:R-:W-:-:S02]  /*3070*/  ISETP.GE.AND P6, PT, R17, RZ, PT ;  /* 0x000000ff1100720c */ /* 0x008fc40003fc6270 */
[----:B------:R-:W3:Y:S04]  /*3080*/  LDL.LU R17, [R1+0xc] ;  /* 0x00000c0001117983 */ /* 0x000ee80000300800 */
[----:B------:R-:W5:Y:S01]  /*3090*/  LDL.LU R14, [R1+0x14] ;  /* 0x00001400010e7983 */ /* 0x000f620000300800 */
[C---:B------:R-:W-:Y:S02]  /*30a0*/  ISETP.GT.U32.AND P4, PT, R0.reuse, R10, PT ;  /* 0x0000000a0000720c */ /* 0x040fe40003f84070 */
[----:B------:R-:W-:-:S11]  /*30b0*/  ISETP.GT.U32.AND P1, PT, R0, R2, PT ;  /* 0x000000020000720c */ /* 0x000fd60003f24070 */
[--C-:B------:R-:W-:Y:S01]  /*30c0*/  @!P4 IMAD.IADD R10, R10, 0x1, -R0.reuse ;  /* 0x000000010a0ac824 */ /* 0x100fe200078e0a00 */
[----:B----4-:R-:W-:Y:S01]  /*30d0*/  IABS R5, R16 ;  /* 0x0000001000057213 */ /* 0x010fe20000000000 */
[----:B------:R-:W-:Y:S01]  /*30e0*/  @!P1 IMAD.IADD R2, R2, 0x1, -R0 ;  /* 0x0000000102029824 */ /* 0x000fe200078e0a00 */
[----:B------:R-:W-:Y:S02]  /*30f0*/  ISETP.GE.AND P1, PT, R16, RZ, PT ;  /* 0x000000ff1000720c */ /* 0x000fe40003f26270 */
[----:B------:R-:W-:Y:S01]  /*3100*/  ISETP.GT.U32.AND P2, PT, R0, R4, PT ;  /* 0x000000040000720c */ /* 0x000fe20003f44070 */
[----:B-----5:R0:W-:Y:S02]  /*3110*/  STL [R1+0x10a0], R14 ;  /* 0x0010a00e01007387 */ /* 0x0201e40000100800 */
[----:B0-----:R-:W-:Y:S02]  /*3120*/  IMAD.MOV.U32 R14, RZ, RZ, R10 ;  /* 0x000000ffff0e7224 */ /* 0x001fe400078e000a */
[----:B------:R-:W4:Y:S04]  /*3130*/  LDL.LU R10, [R1+0x10] ;  /* 0x00001000010a7983 */ /* 0x000f280000300800 */
[----:B------:R-:W5:Y:S04]  /*3140*/  LDL.LU R16, [R1+0x50] ;  /* 0x0000500001107983 */ /* 0x000f680000300800 */
[----:B------:R-:W-:-:S02]  /*3150*/  @!P2 IMAD.IADD R4, R4, 0x1, -R0 ;  /* 0x000000010404a824 */ /* 0x000fc400078e0a00 */
[----:B------:R-:W-:-:S04]  /*3160*/  IMAD.HI.U32 R6, R24, R5, RZ ;  /* 0x0000000518067227 */ /* 0x000fc800078e00ff */
[----:B------:R-:W-:Y:S01]  /*3170*/  @!P3 IMAD.MOV R14, RZ, RZ, -R14 ;  /* 0x000000ffff0eb224 */ /* 0x000fe200078e0a0e */
[C---:B------:R-:W-:Y:S01]  /*3180*/  ISETP.GT.U32.AND P3, PT, R0.reuse, R2, PT ;  /* 0x000000020000720c */ /* 0x040fe20003f64070 */
[----:B------:R-:W-:Y:S01]  /*3190*/  IMAD.MOV R6, RZ, RZ, -R6 ;  /* 0x000000ffff067224 */ /* 0x000fe200078e0a06 */
[C---:B------:R-:W-:Y:S02]  /*31a0*/  ISETP.GT.U32.AND P2, PT, R0.reuse, R4, PT ;  /* 0x000000040000720c */ /* 0x040fe40003f44070 */
[----:B------:R0:W-:Y:S01]  /*31b0*/  STL [R1+0xfc], R14 ;  /* 0x0000fc0e01007387 */ /* 0x0001e20000100800 */
[----:B------:R-:W-:Y:S02]  /*31c0*/  IMAD R6, R0, R6, R5 ;  /* 0x0000000600067224 */ /* 0x000fe400078e0205 */
[----:B0-----:R-:W-:-:S04]  /*31d0*/  IMAD.MOV.U32 R14, RZ, RZ, R7 ;  /* 0x000000ffff0e7224 */ /* 0x001fc800078e0007 */
[----:B------:R-:W-:Y:S01]  /*31e0*/  @!P5 IMAD.MOV R14, RZ, RZ, -R14 ;  /* 0x000000ffff0ed224 */ /* 0x000fe200078e0a0e */
[----:B------:R-:W-:Y:S01]  /*31f0*/  ISETP.GT.U32.AND P5, PT, R0, R6, PT ;  /* 0x000000060000720c */ /* 0x000fe20003fa4070 */
[--C-:B------:R-:W-:Y:S02]  /*3200*/  @!P3 IMAD.IADD R2, R2, 0x1, -R0.reuse ;  /* 0x000000010202b824 */ /* 0x100fe400078e0a00 */
[----:B------:R-:W-:Y:S01]  /*3210*/  @!P2 IMAD.IADD R4, R4, 0x1, -R0 ;  /* 0x000000010404a824 */ /* 0x000fe200078e0a00 */
[----:B------:R0:W-:Y:S03]  /*3220*/  STL [R1+0x100], R14 ;  /* 0x0001000e01007387 */ /* 0x0001e60000100800 */
[----:B------:R-:W-:Y:S01]  /*3230*/  @!P6 IMAD.MOV R4, RZ, RZ, -R4 ;  /* 0x000000ffff04e224 */ /* 0x000fe200078e0a04 */
[----:B--2---:R-:W-:Y:S02]  /*3240*/  ISETP.GE.AND P2, PT, R8, RZ, PT ;  /* 0x000000ff0800720c */ /* 0x004fe40003f46270 */
[----:B---3--:R-:W-:-:S02]  /*3250*/  IABS R8, R17 ;  /* 0x0000001100087213 */ /* 0x008fc40000000000 */
[----:B------:R-:W-:Y:S01]  /*3260*/  ISETP.GE.AND P6, PT, R17, RZ, PT ;  /* 0x000000ff1100720c */ /* 0x000fe20003fc6270 */
[----:B------:R-:W-:Y:S01]  /*3270*/  @!P5 IMAD.IADD R6, R6, 0x1, -R0 ;  /* 0x000000010606d824 */ /* 0x000fe200078e0a00 */
[----:B0-----:R-:W2:Y:S04]  /*3280*/  LDL.LU R14, [R1+0x10a0] ;  /* 0x0010a000010e7983 */ /* 0x001ea80000300800 */
[----:B------:R5:W-:Y:S04]  /*3290*/  STL [R1+0x104], R4 ;  /* 0x0001040401007387 */ /* 0x000be80000100800 */
[----:B------:R-:W3:Y:S01]  /*32a0*/  LDL.LU R17, [R1+0x1c] ;  /* 0x00001c0001117983 */ /* 0x000ee20000300800 */
[----:B----4-:R-:W-:-:S02]  /*32b0*/  IABS R7, R10 ;  /* 0x0000000a00077213 */ /* 0x010fc40000000000 */
[----:B------:R-:W-:Y:S01]  /*32c0*/  ISETP.GE.AND P3, PT, R10, RZ, PT ;  /* 0x000000ff0a00720c */ /* 0x000fe20003f66270 */
[----:B------:R-:W-:-:S04]  /*32d0*/  IMAD.MOV.U32 R10, RZ, RZ, R2 ;  /* 0x000000ffff0a7224 */ /* 0x000fc800078e0002 */
[----:B------:R-:W-:Y:S01]  /*32e0*/  @!P0 IMAD.MOV R10, RZ, RZ, -R10 ;  /* 0x000000ffff0a8224 */ /* 0x000fe200078e0a0a */
[----:B-----5:R-:W-:Y:S02]  /*32f0*/  IABS R4, R16 ;  /* 0x0000001000047213 */ /* 0x020fe40000000000 */
[----:B------:R-:W-:Y:S01]  /*3300*/  ISETP.GE.AND P5, PT, R16, RZ, PT ;  /* 0x000000ff1000720c */ /* 0x000fe20003fa6270 */
[----:B------:R-:W-:Y:S01]  /*3310*/  IMAD.MOV.U32 R16, RZ, RZ, R12 ;  /* 0x000000ffff107224 */ /* 0x000fe200078e000c */
[----:B------:R0:W-:Y:S04]  /*3320*/  STL [R1+0x10c], R10 ;  /* 0x00010c0a01007387 */ /* 0x0001e80000100800 */
[----:B------:R-:W4:Y:S01]  /*3330*/  LDL.LU R12, [R1+0x20] ;  /* 0x00002000010c7983 */ /* 0x000f220000300800 */
[----:B------:R-:W-:-:S13]  /*3340*/  ISETP.GT.U32.AND P4, PT, R0, R13, PT ;  /* 0x0000000d0000720c */ /* 0x000fda0003f84070 */
[----:B------:R-:W-:-:S05]  /*3350*/  @!P4 IMAD.IADD R13, R13, 0x1, -R0 ;  /* 0x000000010d0dc824 */ /* 0x000fca00078e0a00 */
[C---:B------:R-:W-:Y:S02]  /*3360*/  ISETP.GT.U32.AND P4, PT, R0.reuse, R13, PT ;  /* 0x0000000d0000720c */ /* 0x040fe40003f84070 */
[----:B------:R-:W-:-:S11]  /*3370*/  ISETP.GT.U32.AND P0, PT, R0, R6, PT ;  /* 0x000000060000720c */ /* 0x000fd60003f04070 */
[----:B------:R-:W-:-:S04]  /*3380*/  @!P4 IMAD.IADD R13, R13, 0x1, -R0 ;  /* 0x000000010d0dc824 */ /* 0x000fc800078e0a00 */
[----:B0-----:R-:W-:-:S04]  /*3390*/  IMAD.MOV.U32 R10, RZ, RZ, R13 ;  /* 0x000000ffff0a7224 */ /* 0x001fc800078e000d */
[----:B------:R-:W-:Y:S02]  /*33a0*/  @!P2 IMAD.MOV R10, RZ, RZ, -R10 ;  /* 0x000000ffff0aa224 */ /* 0x000fe400078e0a0a */
[----:B------:R-:W-:Y:S02]  /*33b0*/  @!P0 IMAD.IADD R6, R6, 0x1, -R0 ;  /* 0x0000000106068824 */ /* 0x000fe400078e0a00 */
[----:B------:R-:W-:-:S04]  /*33c0*/  IMAD.HI.U32 R5, R24, R8, RZ ;  /* 0x0000000818057227 */ /* 0x000fc800078e00ff */
[----:B------:R-:W-:Y:S01]  /*33d0*/  IMAD.MOV R5, RZ, RZ, -R5 ;  /* 0x000000ffff057224 */ /* 0x000fe200078e0a05 */
[----:B----4-:R0:W-:Y:S02]  /*33e0*/  STL [R1+0x109c], R12 ;  /* 0x00109c0c01007387 */ /* 0x0101e40000100800 */
[----:B0-----:R-:W-:Y:S02]  /*33f0*/  IMAD.MOV.U32 R12, RZ, RZ, R9 ;  /* 0x000000ffff0c7224 */ /* 0x001fe400078e0009 */
[----:B------:R-:W-:-:S04]  /*3400*/  IMAD.HI.U32 R9, R24, R4, RZ ;  /* 0x0000000418097227 */ /* 0x000fc800078e00ff */
[----:B------:R-:W-:Y:S01]  /*3410*/  IMAD.MOV R9, RZ, RZ, -R9 ;  /* 0x000000ffff097224 */ /* 0x000fe200078e0a09 */
[----:B------:R0:W-:Y:S03]  /*3420*/  STL [R1+0x118], R10 ;  /* 0x0001180a01007387 */ /* 0x0001e60000100800 */
[----:B------:R-:W-:Y:S01]  /*3430*/  IMAD R4, R0, R9, R4 ;  /* 0x0000000900047224 */ /* 0x000fe200078e0204 */
[----:B------:R-:W4:Y:S01]  /*3440*/  LDL.LU R13, [R1+0x24] ;  /* 0x00002400010d7983 */ /* 0x000f220000300800 */
[----:B------:R-:W-:Y:S01]  /*3450*/  IMAD.MOV.U32 R9, RZ, RZ, R12 ;  /* 0x000000ffff097224 */ /* 0x000fe200078e000c */
[----:B0-----:R-:W-:Y:S01]  /*3460*/  IABS R10, R12 ;  /* 0x0000000c000a7213 */ /* 0x001fe20000000000 */
[----:B------:R-:W-:-:S04]  /*3470*/  IMAD.MOV.U32 R12, RZ, RZ, R6 ;  /* 0x000000ffff0c7224 */ /* 0x000fc800078e0006 */
[----:B------:R-:W-:-:S05]  /*3480*/  @!P1 IMAD.MOV R12, RZ, RZ, -R12 ;  /* 0x000000ffff0c9224 */ /* 0x000fca00078e0a0c */
[----:B------:R0:W-:Y:S04]  /*3490*/  STL [R1+0x124], R12 ;  /* 0x0001240c01007387 */ /* 0x0001e80000100800 */
[----:B0-----:R-:W5:Y:S01]  /*34a0*/  LDL.LU R12, [R1+0x109c] ;  /* 0x00109c00010c7983 */ /* 0x001f620000300800 */
[----:B------:R-:W-:-:S05]  /*34b0*/  IMAD R5, R0, R5, R8 ;  /* 0x0000000500057224 */ /* 0x000fca00078e0208 */
[----:B------:R-:W-:Y:S01]  /*34c0*/  ISETP.GT.U32.AND P4, PT, R0, R5, PT ;  /* 0x000000050000720c */ /* 0x000fe20003f84070 */
[----:B------:R-:W-:-:S04]  /*34d0*/  IMAD.HI.U32 R8, R24, R7, RZ ;  /* 0x0000000718087227 */ /* 0x000fc800078e00ff */
[----:B------:R-:W-:-:S08]  /*34e0*/  IMAD.MOV R8, RZ, RZ, -R8 ;  /* 0x000000ffff087224 */ /* 0x000fd000078e0a08 */
[----:B------:R-:W-:-:S05]  /*34f0*/  @!P4 IMAD.IADD R5, R5, 0x1, -R0 ;  /* 0x000000010505c824 */ /* 0x000fca00078e0a00 */
[C---:B------:R-:W-:Y:S01]  /*3500*/  ISETP.GT.U32.AND P4, PT, R0.reuse, R5, PT ;  /* 0x000000050000720c */ /* 0x040fe20003f84070 */
[----:B------:R-:W-:-:S05]  /*3510*/  IMAD R7, R0, R8, R7 ;  /* 0x0000000800077224 */ /* 0x000fca00078e0207 */
[----:B------:R-:W-:-:S07]  /*3520*/  ISETP.GT.U32.AND P2, PT, R0, R7, PT ;  /* 0x000000070000720c */ /* 0x000fce0003f44070 */
[----:B------:R-:W-:Y:S01]  /*3530*/  @!P4 IMAD.IADD R5, R5, 0x1, -R0 ;  /* 0x000000010505c824 */ /* 0x000fe200078e0a00 */
[----:B------:R-:W-:-:S05]  /*3540*/  ISETP.GT.U32.AND P4, PT, R0, R4, PT ;  /* 0x000000040000720c */ /* 0x000fca0003f84070 */
[----:B------:R-:W-:-:S05]  /*3550*/  @!P2 IMAD.IADD R7, R7, 0x1, -R0 ;  /* 0x000000010707a824 */ /* 0x000fca00078e0a00 */
[----:B------:R-:W-:-:S03]  /*3560*/  ISETP.GT.U32.AND P2, PT, R0, R7, PT ;  /* 0x000000070000720c */ /* 0x000fc60003f44070 */
[----:B------:R-:W-:-:S05]  /*3570*/  @!P4 IMAD.IADD R4, R4, 0x1, -R0 ;  /* 0x000000010404c824 */ /* 0x000fca00078e0a00 */
[----:B------:R-:W-:Y:S02]  /*3580*/  ISETP.GT.U32.AND P4, PT, R0, R4, PT ;  /* 0x000000040000720c */ /* 0x000fe40003f84070 */
[----:B--2---:R-:W-:Y:S02]  /*3590*/  IABS R2, R14 ;  /* 0x0000000e00027213 */ /* 0x004fe40000000000 */
[----:B------:R-:W-:Y:S01]  /*35a0*/  ISETP.GE.AND P0, PT, R14, RZ, PT ;  /* 0x000000ff0e00720c */ /* 0x000fe20003f06270 */
[----:B------:R-:W-:Y:S01]  /*35b0*/  IMAD.MOV.U32 R14, RZ, RZ, R11 ;  /* 0x000000ffff0e7224 */ /* 0x000fe200078e000b */
[----:B---3--:R-:W-:Y:S01]  /*35c0*/  IABS R11, R17 ;  /* 0x00000011000b7213 */ /* 0x008fe20000000000 */
[----:B------:R-:W-:Y:S02]  /*35d0*/  @!P6 IMAD.MOV R5, RZ, RZ, -R5 ;  /* 0x000000ffff05e224 */ /* 0x000fe400078e0a05 */
[--C-:B------:R-:W-:Y:S01]  /*35e0*/  @!P2 IMAD.IADD R7, R7, 0x1, -R0.reuse ;  /* 0x000000010707a824 */ /* 0x100fe200078e0a00 */
[----:B------:R-:W-:Y:S01]  /*35f0*/  ISETP.GE.AND P6, PT, R9, RZ, PT ;  /* 0x000000ff0900720c */ /* 0x000fe20003fc6270 */
[----:B------:R-:W-:Y:S01]  /*3600*/  IMAD.HI.U32 R6, R24, R11, RZ ;  /* 0x0000000b18067227 */ /* 0x000fe200078e00ff */
[----:B------:R5:W-:Y:S03]  /*3610*/  STL [R1+0x130], R5 ;  /* 0x0001300501007387 */ /* 0x000be60000100800 */
[----:B------:R-:W-:-:S02]  /*3620*/  @!P4 IMAD.IADD R4, R4, 0x1, -R0 ;  /* 0x000000010404c824 */ /* 0x000fc400078e0a00 */
[----:B------:R-:W-:Y:S02]  /*3630*/  IMAD.MOV.U32 R9, RZ, RZ, R7 ;  /* 0x000000ffff097224 */ /* 0x000fe400078e0007 */
[----:B------:R-:W-:Y:S02]  /*3640*/  IMAD.MOV R6, RZ, RZ, -R6 ;  /* 0x000000ffff067224 */ /* 0x000fe400078e0a06 */
[----:B------:R-:W-:Y:S02]  /*3650*/  @!P3 IMAD.MOV R9, RZ, RZ, -R9 ;  /* 0x000000ffff09b224 */ /* 0x000fe400078e0a09 */
[----:B------:R-:W-:Y:S01]  /*3660*/  IMAD R6, R0, R6, R11 ;  /* 0x0000000600067224 */ /* 0x000fe200078e020b */
[----:B------:R-:W-:Y:S02]  /*3670*/  ISETP.GE.AND P4, PT, R17, RZ, PT ;  /* 0x000000ff1100720c */ /* 0x000fe40003f86270 */
[----:B-----5:R-:W-:Y:S01]  /*3680*/  IABS R5, R12 ;  /* 0x0000000c00057213 */ /* 0x020fe20000000000 */
[----:B------:R0:W-:Y:S04]  /*3690*/  STL [R1+0x1098], R12 ;  /* 0x0010980c01007387 */ /* 0x0001e80000100800 */
[----:B------:R-:W2:Y:S01]  /*36a0*/  LDL.LU R11, [R1+0x28] ;  /* 0x00002800010b7983 */ /* 0x000ea20000300800 */
[----:B0-----:R-:W-:-:S03]  /*36b0*/  IMAD.MOV.U32 R12, RZ, RZ, R4 ;  /* 0x000000ffff0c7224 */ /* 0x001fc600078e0004 */
[----:B------:R-:W-:Y:S01]  /*36c0*/  STL [R1+0x134], R9 ;  /* 0x0001340901007387 */ /* 0x000fe20000100800 */
[----:B------:R-:W-:-:S03]  /*36d0*/  @!P5 IMAD.MOV R12, RZ, RZ, -R12 ;  /* 0x000000ffff0cd224 */ /* 0x000fc600078e0a0c */
[----:B------:R-:W3:Y:S04]  /*36e0*/  LDL.LU R17, [R1+0x30] ;  /* 0x0000300001117983 */ /* 0x000ee80000300800 */
[----:B------:R0:W-:Y:S04]  /*36f0*/  STL [R1+0x138], R12 ;  /* 0x0001380c01007387 */ /* 0x0001e80000100800 */
[----:B0-----:R-:W5:Y:S01]  /*3700*/  LDL.LU R12, [R1+0x1098] ;  /* 0x00109800010c7983 */ /* 0x001f620000300800 */
[----:B------:R-:W-:-:S04]  /*3710*/  IMAD.HI.U32 R8, R24, R2, RZ ;  /* 0x0000000218087227 */ /* 0x000fc800078e00ff */
[----:B------:R-:W-:-:S04]  /*3720*/  IMAD.MOV R8, RZ, RZ, -R8 ;  /* 0x000000ffff087224 */ /* 0x000fc800078e0a08 */
[----:B------:R-:W-:-:S05]  /*3730*/  IMAD R2, R0, R8, R2 ;  /* 0x0000000800027224 */ /* 0x000fca00078e0202 */
[----:B------:R-:W-:-:S13]  /*3740*/  ISETP.GT.U32.AND P1, PT, R0, R2, PT ;  /* 0x000000020000720c */ /* 0x000fda0003f24070 */
[----:B------:R-:W-:-:S05]  /*3750*/  @!P1 IMAD.IADD R2, R2, 0x1, -R0 ;  /* 0x0000000102029824 */ /* 0x000fca00078e0a00 */
[----:B------:R-:W-:Y:S02]  /*3760*/  ISETP.GT.U32.AND P1, PT, R0, R2, PT ;  /* 0x000000020000720c */ /* 0x000fe40003f24070 */
[----:B----4-:R-:W-:-:S11]  /*3770*/  IABS R7, R13 ;  /* 0x0000000d00077213 */ /* 0x010fd60000000000 */
[----:B------:R-:W-:-:S04]  /*3780*/  @!P1 IMAD.IADD R2, R2, 0x1, -R0 ;  /* 0x0000000102029824 */ /* 0x000fc800078e0a00 */
[----:B------:R-:W-:Y:S01]  /*3790*/  @!P0 IMAD.MOV R2, RZ, RZ, -R2 ;  /* 0x000000ffff028224 */ /* 0x000fe200078e0a02 */
[----:B------:R-:W-:Y:S01]  /*37a0*/  ISETP.GE.AND P0, PT, R13, RZ, PT ;  /* 0x000000ff0d00720c */ /* 0x000fe20003f06270 */
[----:B------:R-:W-:Y:S01]  /*37b0*/  IMAD.HI.U32 R8, R24, R10, RZ ;  /* 0x0000000a18087227 */ /* 0x000fe200078e00ff */
[----:B-----5:R-:W-:Y:S02]  /*37c0*/  ISETP.GE.AND P5, PT, R12, RZ, PT ;  /* 0x000000ff0c00720c */ /* 0x020fe40003fa6270 */
[----:B------:R-:W4:Y:S04]  /*37d0*/  LDL.LU R12, [R1+0x34] ;  /* 0x00003400010c7983 */ /* 0x000f280000300800 */
[----:B------:R-:W5:Y:S01]  /*37e0*/  LDL.LU R13, [R1+0x6c] ;  /* 0x00006c00010d7983 */ /* 0x000f620000300800 */
[----:B------:R-:W-:-:S04]  /*37f0*/  IMAD.MOV R8, RZ, RZ, -R8 ;  /* 0x000000ffff087224 */ /* 0x000fc800078e0a08 */
[----:B------:R-:W-:Y:S02]  /*3800*/  IMAD R8, R0, R8, R10 ;  /* 0x0000000800087224 */ /* 0x000fe400078e020a */
[----:B------:R-:W-:Y:S01]  /*3810*/  IMAD.HI.U32 R10, R24, R5, RZ ;  /* 0x00000005180a7227 */ /* 0x000fe200078e00ff */
[C---:B------:R-:W-:Y:S02]  /*3820*/  ISETP.GT.U32.AND P3, PT, R0.reuse, R6, PT ;  /* 0x000000060000720c */ /* 0x040fe40003f64070 */
[----:B------:R-:W-:Y:S01]  /*3830*/  ISETP.GT.U32.AND P2, PT, R0, R8, PT ;  /* 0x000000080000720c */ /* 0x000fe20003f44070 */
[----:B------:R-:W-:-:S04]  /*3840*/  IMAD.MOV R10, RZ, RZ, -R10 ;  /* 0x000000ffff0a7224 */ /* 0x000fc800078e0a0a */
[----:B------:R-:W-:-:S05]  /*3850*/  IMAD R5, R0, R10, R5 ;  /* 0x0000000a00057224 */ /* 0x000fca00078e0205 */
[----:B------:R-:W-:Y:S01]  /*3860*/  ISETP.GT.U32.AND P1, PT, R0, R5, PT ;  /* 0x000000050000720c */ /* 0x000fe20003f24070 */
[--C-:B------:R-:W-:Y:S02]  /*3870*/  @!P3 IMAD.IADD R6, R6, 0x1, -R0.reuse ;  /* 0x000000010606b824 */ /* 0x100fe400078e0a00 */
[----:B------:R-:W-:-:S03]  /*3880*/  @!P2 IMAD.IADD R8, R8, 0x1, -R0 ;  /* 0x000000010808a824 */ /* 0x000fc600078e0a00 */
[C---:B------:R-:W-:Y:S02]  /*3890*/  ISETP.GT.U32.AND P3, PT, R0.reuse, R6, PT ;  /* 0x000000060000720c */ /* 0x040fe40003f64070 */
[----:B------:R-:W-:-:S05]  /*38a0*/  ISETP.GT.U32.AND P2, PT, R0, R8, PT ;  /* 0x000000080000720c */ /* 0x000fca0003f44070 */
[----:B------:R-:W-:Y:S02]  /*38b0*/  @!P1 IMAD.IADD R5, R5, 0x1, -R0 ;  /* 0x0000000105059824 */ /* 0x000fe400078e0a00 */
[----:B------:R-:W-:-:S03]  /*38c0*/  IMAD.HI.U32 R10, R24, R7, RZ ;  /* 0x00000007180a7227 */ /* 0x000fc600078e00ff */
[----:B------:R-:W-:Y:S01]  /*38d0*/  ISETP.GT.U32.AND P1, PT, R0, R5, PT ;  /* 0x000000050000720c */ /* 0x000fe20003f24070 */
[----:B------:R-:W-:Y:S02]  /*38e0*/  IMAD.MOV R10, RZ, RZ, -R10 ;  /* 0x000000ffff0a7224 */ /* 0x000fe400078e0a0a */
[--C-:B------:R-:W-:Y:S02]  /*38f0*/  @!P2 IMAD.IADD R8, R8, 0x1, -R0.reuse ;  /* 0x000000010808a824 */ /* 0x100fe400078e0a00 */
[----:B------:R-:W-:Y:S01]  /*3900*/  @!P3 IMAD.IADD R6, R6, 0x1, -R0 ;  /* 0x000000010606b824 */ /* 0x000fe200078e0a00 */
[----:B--2---:R-:W-:Y:S01]  /*3910*/  IABS R9, R11 ;  /* 0x0000000b00097213 */ /* 0x004fe20000000000 */
[----:B------:R-:W-:Y:S01]  /*3920*/  @!P6 IMAD.MOV R8, RZ, RZ, -R8 ;  /* 0x000000ffff08e224 */ /* 0x000fe200078e0a08 */
[----:B------:R-:W-:Y:S01]  /*3930*/  ISETP.GE.AND P2, PT, R11, RZ, PT ;  /* 0x000000ff0b00720c */ /* 0x000fe20003f46270 */
[----:B------:R-:W-:Y:S01]  /*3940*/  IMAD.MOV.U32 R11, RZ, RZ, R6 ;  /* 0x000000ffff0b7224 */ /* 0x000fe200078e0006 */
[----:B------:R-:W-:Y:S01]  /*3950*/  STL [R1+0x140], R2 ;  /* 0x0001400201007387 */ /* 0x000fe20000100800 */
[----:B------:R-:W-:-:S03]  /*3960*/  IMAD R7, R0, R10, R7 ;  /* 0x0000000a00077224 */ /* 0x000fc600078e0207 */
[----:B------:R-:W2:Y:S01]  /*3970*/  LDL.LU R10, [R1+0x2c] ;  /* 0x00002c00010a7983 */ /* 0x000ea20000300800 */
[----:B------:R-:W-:Y:S02]  /*3980*/  @!P4 IMAD.MOV R11, RZ, RZ, -R11 ;  /* 0x000000ffff0bc224 */ /* 0x000fe400078e0a0b */
[----:B------:R-:W-:Y:S01]  /*3990*/  @!P1 IMAD.IADD R5, R5, 0x1, -R0 ;  /* 0x0000000105059824 */ /* 0x000fe200078e0a00 */
[----:B------:R5:W-:Y:S04]  /*39a0*/  STL [R1+0x148], R8 ;  /* 0x0001480801007387 */ /* 0x000be80000100800 */
[----:B------:R0:W-:Y:S01]  /*39b0*/  STL [R1+0x158], R11 ;  /* 0x0001580b01007387 */ /* 0x0001e20000100800 */
[----:B-----5:R-:W-:Y:S02]  /*39c0*/  IABS R8, R13 ;  /* 0x0000000d00087213 */ /* 0x020fe40000000000 */
[----:B------:R-:W-:Y:S01]  /*39d0*/  ISETP.GE.AND P1, PT, R13, RZ, PT ;  /* 0x000000ff0d00720c */ /* 0x000fe20003f26270 */
[----:B------:R-:W-:-:S02]  /*39e0*/  IMAD.MOV.U32 R13, RZ, RZ, R5 ;  /* 0x000000ffff0d7224 */ /* 0x000fc400078e0005 */
[----:B0-----:R-:W-:Y:S01]  /*39f0*/  IMAD.HI.U32 R11, R24, R8, RZ ;  /* 0x00000008180b7227 */ /* 0x001fe200078e00ff */
[----:B------:R-:W5:Y:S03]  /*3a00*/  LDL R5, [R1+0x38] ;  /* 0x0000380001057983 */ /* 0x000f660000100800 */
[----:B------:R-:W-:Y:S02]  /*3a10*/  @!P5 IMAD.MOV R13, RZ, RZ, -R13 ;  /* 0x000000ffff0dd224 */ /* 0x000fe400078e0a0d */
[----:B------:R-:W-:-:S03]  /*3a20*/  IMAD.MOV R11, RZ, RZ, -R11 ;  /* 0x000000ffff0b7224 */ /* 0x000fc600078e0a0b */
[----:B------:R0:W-:Y:S01]  /*3a30*/  STL [R1+0x15c], R13 ;  /* 0x00015c0d01007387 */ /* 0x0001e20000100800 */
[----:B------:R-:W-:-:S03]  /*3a40*/  IMAD R8, R0, R11, R8 ;  /* 0x0000000b00087224 */ /* 0x000fc600078e0208 */
[----:B0-----:R-:W5:Y:S04]  /*3a50*/  LDL.LU R13, [R1+0x40] ;  /* 0x00004000010d7983 */ /* 0x001f680000300800 */
[----:B------:R-:W5:Y:S01]  /*3a60*/  LDL R11, [R1+0x3c] ;  /* 0x00003c00010b7983 */ /* 0x000f620000100800 */
[----:B------:R-:W-:-:S04]  /*3a70*/  IMAD.HI.U32 R4, R24, R9, RZ ;  /* 0x0000000918047227 */ /* 0x000fc800078e00ff */
[----:B------:R-:W-:-:S04]  /*3a80*/  IMAD.MOV R4, RZ, RZ, -R4 ;  /* 0x000000ffff047224 */ /* 0x000fc800078e0a04 */
[C---:B------:R-:W-:Y:S01]  /*3a90*/  IMAD R4, R0.reuse, R4, R9 ;  /* 0x0000000400047224 */ /* 0x040fe200078e0209 */
[----:B------:R-:W-:-:S04]  /*3aa0*/  ISETP.GT.U32.AND P3, PT, R0, R7, PT ;  /* 0x000000070000720c */ /* 0x000fc80003f64070 */
[----:B------:R-:W-:Y:S02]  /*3ab0*/  ISETP.GT.U32.AND P4, PT, R0, R4, PT ;  /* 0x000000040000720c */ /* 0x000fe40003f84070 */
[----:B---3--:R-:W-:-:S07]  /*3ac0*/  IABS R6, R17 ;  /* 0x0000001100067213 */ /* 0x008fce0000000000 */
[----:B------:R-:W-:Y:S01]  /*3ad0*/  @!P3 IMAD.IADD R7, R7, 0x1, -R0 ;  /* 0x000000010707b824 */ /* 0x000fe200078e0a00 */
[----:B--2---:R-:W-:-:S03]  /*3ae0*/  IABS R2, R10 ;  /* 0x0000000a00027213 */ /* 0x004fc60000000000 */
[----:B------:R-:W-:Y:S01]  /*3af0*/  @!P4 IMAD.IADD R4, R4, 0x1, -R0 ;  /* 0x000000010404c824 */ /* 0x000fe200078e0a00 */
[----:B------:R-:W-:Y:S01]  /*3b00*/  ISETP.GT.U32.AND P3, PT, R0, R7, PT ;  /* 0x000000070000720c */ /* 0x000fe20003f64070 */
[----:B------:R-:W-:Y:S01]  /*3b10*/  IMAD.HI.U32 R9, R24, R2, RZ ;  /* 0x0000000218097227 */ /* 0x000fe200078e00ff */
[----:B------:R-:W-:Y:S02]  /*3b20*/  ISETP.GE.AND P6, PT, R10, RZ, PT ;  /* 0x000000ff0a00720c */ /* 0x000fe40003fc6270 */
[----:B------:R-:W-:Y:S01]  /*3b30*/  ISETP.GT.U32.AND P4, PT, R0, R4, PT ;  /* 0x000000040000720c */ /* 0x000fe20003f84070 */
[----:B------:R-:W-:Y:S02]  /*3b40*/  IMAD.MOV R9, RZ, RZ, -R9 ;  /* 0x000000ffff097224 */ /* 0x000fe400078e0a09 */
[----:B------:R-:W-:-:S04]  /*3b50*/  IMAD.HI.U32 R10, R24, R6, RZ ;  /* 0x00000006180a7227 */ /* 0x000fc800078e00ff */
[C---:B------:R-:W-:Y:S01]  /*3b60*/  IMAD R2, R0.reuse, R9, R2 ;  /* 0x0000000900027224 */ /* 0x040fe200078e0202 */
[----:B----4-:R-:W-:Y:S01]  /*3b70*/  IABS R9, R12 ;  /* 0x0000000c00097213 */ /* 0x010fe20000000000 */
[----:B------:R-:W-:Y:S02]  /*3b80*/  IMAD.MOV R10, RZ, RZ, -R10 ;  /* 0x000000ffff0a7224 */ /* 0x000fe400078e0a0a */
[----:B------:R-:W-:Y:S02]  /*3b90*/  @!P3 IMAD.IADD R7, R7, 0x1, -R0 ;  /* 0x000000010707b824 */ /* 0x000fe400078e0a00 */
[----:B------:R-:W-:Y:S02]  /*3ba0*/  IMAD R6, R0, R10, R6 ;  /* 0x0000000a00067224 */ /* 0x000fe400078e0206 */
[----:B------:R-:W-:Y:S02]  /*3bb0*/  @!P4 IMAD.IADD R4, R4, 0x1, -R0 ;  /* 0x000000010404c824 */ /* 0x000fe400078e0a00 */
[----:B------:R-:W-:-:S02]  /*3bc0*/  @!P0 IMAD.MOV R7, RZ, RZ, -R7 ;  /* 0x000000ffff078224 */ /* 0x000fc400078e0a07 */
[----:B------:R-:W-:Y:S01]  /*3bd0*/  @!P2 IMAD.MOV R4, RZ, RZ, -R4 ;  /* 0x000000ffff04a224 */ /* 0x000fe200078e0a04 */
[----:B------:R-:W-:Y:S02]  /*3be0*/  ISETP.GE.AND P0, PT, R17, RZ, PT ;  /* 0x000000ff1100720c */ /* 0x000fe40003f06270 */
[----:B------:R0:W-:Y:S04]  /*3bf0*/  STL [R1+0x164], R7 ;  /* 0x0001640701007387 */ /* 0x0001e80000100800 */
[----:B------:R-:W-:Y:S01]  /*3c00*/  STL [R1+0x16c], R4 ;  /* 0x00016c0401007387 */ /* 0x000fe20000100800 */
[----:B-----5:R-:W-:Y:S01]  /*3c10*/  IABS R10, R11 ;  /* 0x0000000b000a7213 */ /* 0x020fe20000000000 */
[----:B------:R-:W-:-:S04]  /*3c20*/  IMAD.HI.U32 R11, R24, R9, RZ ;  /* 0x00000009180b7227 */ /* 0x000fc800078e00ff */
[----:B------:R-:W-:-:S04]  /*3c30*/  IMAD.MOV R11, RZ, RZ, -R11 ;  /* 0x000000ffff0b7224 */ /* 0x000fc800078e0a0b */
[C---:B------:R-:W-:Y:S02]  /*3c40*/  IMAD R9, R0.reuse, R11, R9 ;  /* 0x0000000b00097224 */ /* 0x040fe400078e0209 */
[----:B------:R-:W2:Y:S04]  /*3c50*/  LDL.LU R11, [R1+0x38] ;  /* 0x00003800010b7983 */ /* 0x000ea80000300800 */
[----:B------:R-:W3:Y:S01]  /*3c60*/  LDL.LU R17, [R1+0x4c] ;  /* 0x00004c0001117983 */ /* 0x000ee20000300800 */
[C---:B------:R-:W-:Y:S02]  /*3c70*/  ISETP.GT.U32.AND P5, PT, R0.reuse, R2, PT ;  /* 0x000000020000720c */ /* 0x040fe40003fa4070 */
[----:B------:R-:W-:Y:S02]  /*3c80*/  ISETP.GT.U32.AND P3, PT, R0, R8, PT ;  /* 0x000000080000720c */ /* 0x000fe40003f64070 */
[----:B------:R-:W-:-:S09]  /*3c90*/  IABS R5, R5 ;  /* 0x0000000500057213 */ /* 0x000fd20000000000 */
[----:B------:R-:W-:-:S05]  /*3ca0*/  @!P5 IMAD.IADD R2, R2, 0x1, -R0 ;  /* 0x000000010202d824 */ /* 0x000fca00078e0a00 */
[----:B------:R-:W-:Y:S01]  /*3cb0*/  ISETP.GT.U32.AND P5, PT, R0, R2, PT ;  /* 0x000000020000720c */ /* 0x000fe20003fa4070 */
[----:B------:R-:W-:Y:S01]  /*3cc0*/  @!P3 IMAD.IADD R8, R8, 0x1, -R0 ;  /* 0x000000010808b824 */ /* 0x000fe200078e0a00 */
[----:B------:R-:W-:Y:S01]  /*3cd0*/  ISETP.GE.AND P3, PT, R12, RZ, PT ;  /* 0x000000ff0c00720c */ /* 0x000fe20003f66270 */
[----:B0-----:R-:W-:-:S04]  /*3ce0*/  IMAD.HI.U32 R7, R24, R5, RZ ;  /* 0x0000000518077227 */ /* 0x001fc800078e00ff */
[----:B------:R-:W-:-:S04]  /*3cf0*/  IMAD.HI.U32 R12, R24, R10, RZ ;  /* 0x0000000a180c7227 */ /* 0x000fc800078e00ff */
[----:B------:R-:W-:Y:S02]  /*3d00*/  IMAD.MOV R7, RZ, RZ, -R7 ;  /* 0x000000ffff077224 */ /* 0x000fe400078e0a07 */
[----:B------:R-:W-:Y:S02]  /*3d10*/  @!P5 IMAD.IADD R2, R2, 0x1, -R0 ;  /* 0x000000010202d824 */ /* 0x000fe400078e0a00 */
[----:B------:R-:W-:Y:S02]  /*3d20*/  IMAD.MOV R12, RZ, RZ, -R12 ;  /* 0x000000ffff0c7224 */ /* 0x000fe400078e0a0c */
[C---:B------:R-:W-:Y:S02]  /*3d30*/  IMAD R5, R0.reuse, R7, R5 ;  /* 0x0000000700057224 */ /* 0x040fe400078e0205 */
[----:B------:R-:W-:Y:S02]  /*3d40*/  IMAD.MOV.U32 R7, RZ, RZ, R2 ;  /* 0x000000ffff077224 */ /* 0x000fe400078e0002 */
[C---:B------:R-:W-:Y:S01]  /*3d50*/  IMAD R10, R0.reuse, R12, R10 ;  /* 0x0000000c000a7224 */ /* 0x040fe200078e020a */
[----:B---3--:R0:W-:Y:S04]  /*3d60*/  STL [R1+0x1094], R17 ;  /* 0x0010941101007387 */ /* 0x0081e80000100800 */
[----:B------:R-:W3:Y:S04]  /*3d70*/  LDL R2, [R1+0x44] ;  /* 0x0000440001027983 */ /* 0x000ee80000100800 */
[----:B0-----:R-:W4:Y:S04]  /*3d80*/  LDL R17, [R1+0x48] ;  /* 0x0000480001117983 */ /* 0x001f280000100800 */
[----:B------:R-:W5:Y:S01]  /*3d90*/  LDL.LU R12, [R1+0x3c] ;  /* 0x00003c00010c7983 */ /* 0x000f620000300800 */
[----:B------:R-:W-:-:S02]  /*3da0*/  ISETP.GT.U32.AND P4, PT, R0, R6, PT ;  /* 0x000000060000720c */ /* 0x000fc40003f84070 */
[----:B------:R-:W-:-:S11]  /*3db0*/  ISETP.GT.U32.AND P5, PT, R0, R9, PT ;  /* 0x000000090000720c */ /* 0x000fd60003fa4070 */
[----:B------:R-:W-:Y:S01]  /*3dc0*/  @!P4 IMAD.IADD R6, R6, 0x1, -R0 ;  /* 0x000000010606c824 */ /* 0x000fe200078e0a00 */
[----:B------:R-:W-:-:S04]  /*3dd0*/  ISETP.GT.U32.AND P4, PT, R0, R8, PT ;  /* 0x000000080000720c */ /* 0x000fc80003f84070 */
[----:B------:R-:W-:Y:S01]  /*3de0*/  ISETP.GT.U32.AND P2, PT, R0, R6, PT ;  /* 0x000000060000720c */ /* 0x000fe20003f44070 */
[----:B------:R-:W-:Y:S02]  /*3df0*/  @!P5 IMAD.IADD R9, R9, 0x1, -R0 ;  /* 0x000000010909d824 */ /* 0x000fe400078e0a00 */
[----:B------:R-:W-:-:S06]  /*3e00*/  @!P6 IMAD.MOV R7, RZ, RZ, -R7 ;  /* 0x000000ffff07e224 */ /* 0x000fcc00078e0a07 */
[----:B------:R-:W-:-:S04]  /*3e10*/  @!P4 IMAD.IADD R8, R8, 0x1, -R0 ;  /* 0x000000010808c824 */ /* 0x000fc800078e0a00 */
[----:B------:R-:W-:Y:S01]  /*3e20*/  @!P2 IMAD.IADD R6, R6, 0x1, -R0 ;  /* 0x000000010606a824 */ /* 0x000fe200078e0a00 */
[----:B------:R-:W-:Y:S01]  /*3e30*/  STL [R1+0x170], R7 ;  /* 0x0001700701007387 */ /* 0x000fe20000100800 */
[----:B-----5:R-:W-:Y:S02]  /*3e40*/  ISETP.GE.AND P5, PT, R12, RZ, PT ;  /* 0x000000ff0c00720c */ /* 0x020fe40003fa6270 */
[----:B----4-:R-:W-:Y:S01]  /*3e50*/  IABS R12, R17 ;  /* 0x00000011000c7213 */ /* 0x010fe20000000000 */
[----:B------:R-:W-:-:S04]  /*3e60*/  IMAD.MOV.U32 R17, RZ, RZ, R8 ;  /* 0x000000ffff117224 */ /* 0x000fc800078e0008 */
[----:B------:R-:W-:Y:S02]  /*3e70*/  @!P1 IMAD.MOV R17, RZ, RZ, -R17 ;  /* 0x000000ffff119224 */ /* 0x000fe400078e0a11 */
[----:B------:R-:W-:Y:S02]  /*3e80*/  IMAD.MOV.U32 R8, RZ, RZ, R6 ;  /* 0x000000ffff087224 */ /* 0x000fe400078e0006 */
[----:B------:R-:W4:Y:S04]  /*3e90*/  LDL R6, [R1+0x54] ;  /* 0x0000540001067983 */ /* 0x000f280000100800 */
[----:B------:R0:W-:Y:S04]  /*3ea0*/  STL [R1+0x174], R17 ;  /* 0x0001741101007387 */ /* 0x0001e80000100800 */
[----:B0-----:R-:W5:Y:S01]  /*3eb0*/  LDL.LU R17, [R1+0x1094] ;  /* 0x0010940001117983 */ /* 0x001f620000300800 */
[----:B------:R-:W-:-:S02]  /*3ec0*/  IABS R4, R13 ;  /* 0x0000000d00047213 */ /* 0x000fc40000000000 */
[----:B---3--:R-:W-:Y:S02]  /*3ed0*/  IABS R2, R2 ;  /* 0x0000000200027213 */ /* 0x008fe40000000000 */
[----:B--2---:R-:W-:Y:S01]  /*3ee0*/  ISETP.GE.AND P2, PT, R11, RZ, PT ;  /* 0x000000ff0b00720c */ /* 0x004fe20003f46270 */
[----:B------:R-:W-:-:S04]  /*3ef0*/  IMAD.HI.U32 R11, R24, R4, RZ ;  /* 0x00000004180b7227 */ /* 0x000fc800078e00ff */
[----:B------:R-:W-:-:S04]  /*3f00*/  IMAD.HI.U32 R7, R24, R2, RZ ;  /* 0x0000000218077227 */ /* 0x000fc800078e00ff */
[----:B------:R-:W-:Y:S02]  /*3f10*/  @!P0 IMAD.MOV R8, RZ, RZ, -R8 ;  /* 0x000000ffff088224 */ /* 0x000fe400078e0a08 */
[----:B------:R-:W-:Y:S02]  /*3f20*/  IMAD.MOV R11, RZ, RZ, -R11 ;  /* 0x000000ffff0b7224 */ /* 0x000fe400078e0a0b */
[----:B------:R-:W-:Y:S01]  /*3f30*/  IMAD.MOV R7, RZ, RZ, -R7 ;  /* 0x000000ffff077224 */ /* 0x000fe200078e0a07 */
[----:B------:R-:W-:Y:S01]  /*3f40*/  ISETP.GE.AND P1, PT, R13, RZ, PT ;  /* 0x000000ff0d00720c */ /* 0x000fe20003f26270 */
[----:B------:R-:W-:Y:S01]  /*3f50*/  STL [R1+0x17c], R8 ;  /* 0x00017c0801007387 */ /* 0x000fe20000100800 */
[C---:B------:R-:W-:Y:S02]  /*3f60*/  IMAD R4, R0.reuse, R11, R4 ;  /* 0x0000000b00047224 */ /* 0x040fe400078e0204 */
[C---:B------:R-:W-:Y:S01]  /*3f70*/  IMAD R2, R0.reuse, R7, R2 ;  /* 0x0000000700027224 */ /* 0x040fe200078e0202 */
[----:B------:R-:W2:Y:S04]  /*3f80*/  LDL R13, [R1+0x58] ;  /* 0x00005800010d7983 */ /* 0x000ea80000100800 */
[----:B------:R-:W3:Y:S01]  /*3f90*/  LDL.LU R11, [R1+0x44] ;  /* 0x00004400010b7983 */ /* 0x000ee20000300800 */
[----:B------:R-:W-:-:S02]  /*3fa0*/  ISETP.GT.U32.AND P6, PT, R0, R5, PT ;  /* 0x000000050000720c */ /* 0x000fc40003fc4070 */
[----:B-----5:R-:W-:Y:S01]  /*3fb0*/  IABS R7, R17 ;  /* 0x0000001100077213 */ /* 0x020fe20000000000 */
[----:B------:R0:W-:Y:S04]  /*3fc0*/  STL [R1+0x108c], R17 ;  /* 0x00108c1101007387 */ /* 0x0001e80000100800 */
[----:B0-----:R-:W5:Y:S06]  /*3fd0*/  LDL.LU R17, [R1+0x48] ;  /* 0x0000480001117983 */ /* 0x001f6c0000300800 */
[----:B------:R-:W-:Y:S01]  /*3fe0*/  @!P6 IMAD.IADD R5, R5, 0x1, -R0 ;  /* 0x000000010505e824 */ /* 0x000fe200078e0a00 */
[----:B------:R-:W-:-:S13]  /*3ff0*/  ISETP.GT.U32.AND P6, PT, R0, R9, PT ;  /* 0x000000090000720c */ /* 0x000fda0003fc4070 */
[----:B------:R-:W-:Y:S01]  /*4000*/  @!P6 IMAD.IADD R9, R9, 0x1, -R0 ;  /* 0x000000010909e824 */ /* 0x000fe200078e0a00 */
[----:B------:R-:W-:Y:S01]  /*4010*/  ISETP.GT.U32.AND P4, PT, R0, R10, PT ;  /* 0x0000000a0000720c */ /* 0x000fe20003f84070 */
[----:B-----5:R0:W-:Y:S02]  /*4020*/  STL [R1+0x1090], R17 ;  /* 0x0010901101007387 */ /* 0x0201e40000100800 */
[----:B0-----:R-:W-:Y:S02]  /*4030*/  IMAD.MOV.U32 R17, RZ, RZ, R9 ;  /* 0x000000ffff117224 */ /* 0x001fe400078e0009 */
[----:B------:R-:W5:Y:S02]  /*4040*/  LDL R9, [R1+0x5c] ;  /* 0x00005c0001097983 */ /* 0x000f640000100800 */
[----:B------:R-:W-:-:S05]  /*4050*/  @!P3 IMAD.MOV R17, RZ, RZ, -R17 ;  /* 0x000000ffff11b224 */ /* 0x000fca00078e0a11 */
[----:B------:R0:W-:Y:S04]  /*4060*/  STL [R1+0x184], R17 ;  /* 0x0001841101007387 */ /* 0x0001e80000100800 */
[----:B0-----:R-:W3:Y:S01]  /*4070*/  LDL.LU R17, [R1+0x1090] ;  /* 0x0010900001117983 */ /* 0x001ee20000300800 */
[----:B------:R-:W-:Y:S01]  /*4080*/  @!P4 IMAD.IADD R10, R10, 0x1, -R0 ;  /* 0x000000010a0ac824 */ /* 0x000fe200078e0a00 */
[----:B------:R-:W-:Y:S01]  /*4090*/  ISETP.GT.U32.AND P4, PT, R0, R5, PT ;  /* 0x000000050000720c */ /* 0x000fe20003f84070 */
[----:B------:R-:W-:Y:S01]  /*40a0*/  IMAD.HI.U32 R8, R24, R12, RZ ;  /* 0x0000000c18087227 */ /* 0x000fe200078e00ff */
[----:B----4-:R-:W-:-:S03]  /*40b0*/  IABS R6, R6 ;  /* 0x0000000600067213 */ /* 0x010fc60000000000 */
[----:B------:R-:W-:-:S04]  /*40c0*/  IMAD.MOV R8, RZ, RZ, -R8 ;  /* 0x000000ffff087224 */ /* 0x000fc800078e0a08 */
[----:B------:R-:W-:Y:S01]  /*40d0*/  IMAD R12, R0, R8, R12 ;  /* 0x00000008000c7224 */ /* 0x000fe200078e020c */
[----:B--2---:R-:W-:-:S03]  /*40e0*/  IABS R8, R13 ;  /* 0x0000000d00087213 */ /* 0x004fc60000000000 */
[----:B------:R-:W-:Y:S01]  /*40f0*/  @!P4 IMAD.IADD R5, R5, 0x1, -R0 ;  /* 0x000000010505c824 */ /* 0x000fe200078e0a00 */
[----:B------:R-:W-:Y:S01]  /*4100*/  ISETP.GT.U32.AND P4, PT, R0, R2, PT ;  /* 0x000000020000720c */ /* 0x000fe20003f84070 */
[----:B------:R-:W-:-:S04]  /*4110*/  IMAD.HI.U32 R13, R24, R6, RZ ;  /* 0x00000006180d7227 */ /* 0x000fc800078e00ff */
[----:B------:R-:W-:-:S04]  /*4120*/  IMAD.MOV R13, RZ, RZ, -R13 ;  /* 0x000000ffff0d7224 */ /* 0x000fc800078e0a0d */
[----:B------:R-:W-:-:S04]  /*4130*/  IMAD R6, R0, R13, R6 ;  /* 0x0000000d00067224 */ /* 0x000fc800078e0206 */
[--C-:B------:R-:W-:Y:S01]  /*4140*/  @!P4 IMAD.IADD R2, R2, 0x1, -R0.reuse ;  /* 0x000000010202c824 */ /* 0x100fe200078e0a00 */
[----:B------:R-:W-:Y:S02]  /*4150*/  ISETP.GT.U32.AND P0, PT, R0, R10, PT ;  /* 0x0000000a0000720c */ /* 0x000fe40003f04070 */
[----:B---3--:R-:W-:Y:S02]  /*4160*/  ISETP.GE.AND P4, PT, R17, RZ, PT ;  /* 0x000000ff1100720c */ /* 0x008fe40003f86270 */
[----:B------:R-:W2:Y:S04]  /*4170*/  LDL.LU R17, [R1+0x108c] ;  /* 0x00108c0001117983 */ /* 0x000ea80000300800 */
[----:B------:R-:W-:Y:S04]  /*4180*/  STL [R1+0x1088], R6 ;  /* 0x0010880601007387 */ /* 0x000fe80000100800 */
[----:B------:R-:W3:Y:S01]  /*4190*/  LDL.LU R13, [R1+0x60] ;  /* 0x00006000010d7983 */ /* 0x000ee20000300800 */
[----:B------:R-:W-:Y:S01]  /*41a0*/  @!P0 IMAD.IADD R10, R10, 0x1, -R0 ;  /* 0x000000010a0a8824 */ /* 0x000fe200078e0a00 */
[----:B------:R-:W-:Y:S01]  /*41b0*/  ISETP.GE.AND P0, PT, R11, RZ, PT ;  /* 0x000000ff0b00720c */ /* 0x000fe20003f06270 */
[----:B------:R-:W-:-:S04]  /*41c0*/  IMAD.HI.U32 R11, R24, R7, RZ ;  /* 0x00000007180b7227 */ /* 0x000fc800078e00ff */
[----:B------:R-:W-:-:S04]  /*41d0*/  IMAD.MOV R11, RZ, RZ, -R11 ;  /* 0x000000ffff0b7224 */ /* 0x000fc800078e0a0b */
[----:B------:R-:W-:Y:S01]  /*41e0*/  IMAD R11, R0, R11, R7 ;  /* 0x0000000b000b7224 */ /* 0x000fe200078e0207 */
[----:B-----5:R-:W-:Y:S01]  /*41f0*/  IABS R7, R9 ;  /* 0x0000000900077213 */ /* 0x020fe20000000000 */
[----:B------:R-:W-:-:S04]  /*4200*/  IMAD.MOV.U32 R9, RZ, RZ, R5 ;  /* 0x000000ffff097224 */ /* 0x000fc800078e0005 */
[----:B------:R-:W-:Y:S02]  /*4210*/  @!P2 IMAD.MOV R9, RZ, RZ, -R9 ;  /* 0x000000ffff09a224 */ /* 0x000fe400078e0a09 */
[----:B------:R-:W-:-:S04]  /*4220*/  IMAD.HI.U32 R5, R24, R8, RZ ;  /* 0x0000000818057227 */ /* 0x000fc800078e00ff */
[----:B------:R-:W-:-:S04]  /*4230*/  IMAD.MOV R5, RZ, RZ, -R5 ;  /* 0x000000ffff057224 */ /* 0x000fc800078e0a05 */
[C---:B------:R-:W-:Y:S01]  /*4240*/  IMAD R5, R0.reuse, R5, R8 ;  /* 0x0000000500057224 */ /* 0x040fe200078e0208 */
[----:B------:R-:W-:Y:S01]  /*4250*/  ISETP.GT.U32.AND P6, PT, R0, R4, PT ;  /* 0x000000040000720c */ /* 0x000fe20003fc4070 */
[----:B---3--:R0:W-:Y:S04]  /*4260*/  STL [R1+0x1084], R13 ;  /* 0x0010840d01007387 */ /* 0x0081e80000100800 */
[----:B------:R1:W-:Y:S04]  /*4270*/  STL [R1+0x188], R9 ;  /* 0x0001880901007387 */ /* 0x0003e80000100800 */
[----:B0-----:R-:W3:Y:S01]  /*4280*/  LDL.LU R13, [R1+0x54] ;  /* 0x00005400010d7983 */ /* 0x001ee20000300800 */
[----:B-1----:R-:W-:-:S03]  /*4290*/  IMAD.MOV.U32 R9, RZ, RZ, R10 ;  /* 0x000000ffff097224 */ /* 0x002fc600078e000a */
[----:B------:R-:W4:Y:S01]  /*42a0*/  LDL.LU R10, [R1+0x58] ;  /* 0x00005800010a7983 */ /* 0x000f220000300800 */
[----:B------:R-:W-:Y:S01]  /*42b0*/  @!P5 IMAD.MOV R9, RZ, RZ, -R9 ;  /* 0x000000ffff09d224 */ /* 0x000fe200078e0a09 */
[----:B--2---:R-:W-:-:S04]  /*42c0*/  ISETP.GE.AND P5, PT, R17, RZ, PT ;  /* 0x000000ff1100720c */ /* 0x004fc80003fa6270 */
[----:B------:R0:W-:Y:S04]  /*42d0*/  STL [R1+0x190], R9 ;  /* 0x0001900901007387 */ /* 0x0001e80000100800 */
[----:B------:R-:W2:Y:S04]  /*42e0*/  LDL R8, [R1+0x64] ;  /* 0x0000640001087983 */ /* 0x000ea80000100800 */
[----:B------:R-:W5:Y:S04]  /*42f0*/  LDL R17, [R1+0x70] ;  /* 0x0000700001117983 */ /* 0x000f680000100800 */
[----:B0-----:R-:W4:Y:S01]  /*4300*/  LDL R9, [R1+0x68] ;  /* 0x0000680001097983 */ /* 0x001f220000100800 */
[----:B------:R-:W-:-:S05]  /*4310*/  @!P6 IMAD.IADD R4, R4, 0x1, -R0 ;  /* 0x000000010404e824 */ /* 0x000fca00078e0a00 */
[C---:B------:R-:W-:Y:S02]  /*4320*/  ISETP.GT.U32.AND P3, PT, R0.reuse, R4, PT ;  /* 0x000000040000720c */ /* 0x040fe40003f64070 */
[----:B------:R-:W-:-:S11]  /*4330*/  ISETP.GT.U32.AND P2, PT, R0, R2, PT ;  /* 0x000000020000720c */ /* 0x000fd60003f44070 */
[----:B------:R-:W-:-:S04]  /*4340*/  @!P3 IMAD.IADD R4, R4, 0x1, -R0 ;  /* 0x000000010404b824 */ /* 0x000fc800078e0a00 */
[----:B------:R-:W-:Y:S02]  /*4350*/  IMAD.MOV.U32 R6, RZ, RZ, R4 ;  /* 0x000000ffff067224 */ /* 0x000fe400078e0004 */
[----:B------:R-:W-:-:S04]  /*4360*/  IMAD.HI.U32 R4, R24, R7, RZ ;  /* 0x0000000718047227 */ /* 0x000fc800078e00ff */
[----:B------:R-:W-:Y:S02]  /*4370*/  IMAD.MOV R4, RZ, RZ, -R4 ;  /* 0x000000ffff047224 */ /* 0x000fe400078e0a04 */
[----:B------:R-:W-:Y:S02]  /*4380*/  @!P2 IMAD.IADD R2, R2, 0x1, -R0 ;  /* 0x000000010202a824 */ /* 0x000fe400078e0a00 */
[----:B------:R-:W-:Y:S02]  /*4390*/  IMAD R7, R0, R4, R7 ;  /* 0x0000000400077224 */ /* 0x000fe400078e0207 */
[----:B------:R-:W-:-:S05]  /*43a0*/  @!P1 IMAD.MOV R6, RZ, RZ, -R6 ;  /* 0x000000ffff069224 */ /* 0x000fca00078e0a06 */
[----:B------:R0:W-:Y:S04]  /*43b0*/  STL [R1+0x198], R6 ;  /* 0x0001980601007387 */ /* 0x0001e80000100800 */
[----:B0-----:R-:W5:Y:S01]  /*43c0*/  LDL.LU R6, [R1+0x1088] ;  /* 0x0010880001067983 */ /* 0x001f620000300800 */
[----:B---3--:R-:W-:-:S03]  /*43d0*/  ISETP.GE.AND P2, PT, R13, RZ, PT ;  /* 0x000000ff0d00720c */ /* 0x008fc60003f46270 */
[----:B------:R-:W3:Y:S01]  /*43e0*/  LDL.LU R13, [R1+0x1084] ;  /* 0x00108400010d7983 */ /* 0x000ee20000300800 */
[----:B--2---:R-:W-:Y:S02]  /*43f0*/  IABS R4, R8 ;  /* 0x0000000800047213 */ /* 0x004fe40000000000 */
[----:B----4-:R-:W-:Y:S02]  /*4400*/  IABS R8, R9 ;  /* 0x0000000900087213 */ /* 0x010fe40000000000 */
[----:B-----5:R-:W-:Y:S01]  /*4410*/  IABS R9, R17 ;  /* 0x0000001100097213 */ /* 0x020fe20000000000 */
[----:B------:R-:W-:-:S04]  /*4420*/  IMAD.MOV.U32 R17, RZ, RZ, R2 ;  /* 0x000000ffff117224 */ /* 0x000fc800078e0002 */
[----:B------:R-:W-:-:S05]  /*4430*/  @!P0 IMAD.MOV R17, RZ, RZ, -R17 ;  /* 0x000000ffff118224 */ /* 0x000fca00078e0a11 */
[----:B------:R0:W-:Y:S02]  /*4440*/  STL [R1+0x19c], R17 ;  /* 0x00019c1101007387 */ /* 0x0001e40000100800 */
[----:B0-----:R-:W-:Y:S02]  /*4450*/  IMAD.MOV.U32 R17, RZ, RZ, R14 ;  /* 0x000000ffff117224 */ /* 0x001fe400078e000e */
[----:B------:R-:W2:Y:S01]  /*4460*/  LDL.LU R14, [R1+0x74] ;  /* 0x00007400010e7983 */ /* 0x000ea20000300800 */
[----:B------:R-:W-:-:S13]  /*4470*/  ISETP.GT.U32.AND P6, PT, R0, R12, PT ;  /* 0x0000000c0000720c */ /* 0x000fda0003fc4070 */
[----:B------:R-:W-:-:S05]  /*4480*/  @!P6 IMAD.IADD R12, R12, 0x1, -R0 ;  /* 0x000000010c0ce824 */ /* 0x000fca00078e0a00 */
[----:B------:R-:W-:-:S13]  /*4490*/  ISETP.GT.U32.AND P6, PT, R0, R12, PT ;  /* 0x0000000c0000720c */ /* 0x000fda0003fc4070 */
[----:B------:R-:W-:Y:S01]  /*44a0*/  @!P6 IMAD.IADD R12, R12, 0x1, -R0 ;  /* 0x000000010c0ce824 */ /* 0x000fe200078e0a00 */
[----:B--2---:R0:W-:Y:S03]  /*44b0*/  STL [R1+0x1080], R14 ;  /* 0x0010800e01007387 */ /* 0x0041e60000100800 */
[----:B0-----:R-:W-:Y:S02]  /*44c0*/  IMAD.MOV.U32 R14, RZ, RZ, R12 ;  /* 0x000000ffff0e7224 */ /* 0x001fe400078e000c */
[----:B------:R-:W2:Y:S02]  /*44d0*/  LDL.LU R12, [R1+0x5c] ;  /* 0x00005c00010c7983 */ /* 0x000ea40000300800 */
[----:B------:R-:W-:-:S05]  /*44e0*/  @!P4 IMAD.MOV R14, RZ, RZ, -R14 ;  /* 0x000000ffff0ec224 */ /* 0x000fca00078e0a0e */
[----:B------:R0:W-:Y:S04]  /*44f0*/  STL [R1+0x194], R14 ;  /* 0x0001940e01007387 */ /* 0x0001e80000100800 */
[----:B0-----:R-:W4:Y:S01]  /*4500*/  LDL.LU R14, [R1+0x64] ;  /* 0x00006400010e7983 */ /* 0x001f220000300800 */
[----:B------:R-:W-:-:S13]  /*4510*/  ISETP.GT.U32.AND P4, PT, R0, R7, PT ;  /* 0x000000070000720c */ /* 0x000fda0003f84070 */
[----:B------:R-:W-:Y:S01]  /*4520*/  @!P4 IMAD.IADD R7, R7, 0x1, -R0 ;  /* 0x000000010707c824 */ /* 0x000fe200078e0a00 */
[C---:B------:R-:W-:Y:S02]  /*4530*/  ISETP.GT.U32.AND P3, PT, R0.reuse, R11, PT ;  /* 0x0000000b0000720c */ /* 0x040fe40003f64070 */
[C---:B------:R-:W-:Y:S02]  /*4540*/  ISETP.GT.U32.AND P1, PT, R0.reuse, R6, PT ;  /* 0x000000060000720c */ /* 0x040fe40003f24070 */
[----:B------:R-:W-:-:S09]  /*4550*/  ISETP.GT.U32.AND P6, PT, R0, R5, PT ;  /* 0x000000050000720c */ /* 0x000fd20003fc4070 */
[--C-:B------:R-:W-:Y:S01]  /*4560*/  @!P3 IMAD.IADD R11, R11, 0x1, -R0.reuse ;  /* 0x000000010b0bb824 */ /* 0x100fe200078e0a00 */
[----:B------:R-:W-:Y:S01]  /*4570*/  ISETP.GE.AND P3, PT, R10, RZ, PT ;  /* 0x000000ff0a00720c */ /* 0x000fe20003f66270 */
[--C-:B------:R-:W-:Y:S01]  /*4580*/  @!P1 IMAD.IADD R6, R6, 0x1, -R0.reuse ;  /* 0x0000000106069824 */ /* 0x100fe200078e0a00 */
[----:B---3--:R-:W-:Y:S01]  /*4590*/  IABS R10, R13 ;  /* 0x0000000d000a7213 */ /* 0x008fe20000000000 */
[----:B------:R-:W-:-:S03]  /*45a0*/  @!P6 IMAD.IADD R5, R5, 0x1, -R0 ;  /* 0x000000010505e824 */ /* 0x000fc600078e0a00 */
[----:B------:R-:W-:Y:S01]  /*45b0*/  ISETP.GT.U32.AND P6, PT, R0, R6, PT ;  /* 0x000000060000720c */ /* 0x000fe20003fc4070 */
[----:B------:R-:W-:Y:S01]  /*45c0*/  IMAD.HI.U32 R2, R24, R10, RZ ;  /* 0x0000000a18027227 */ /* 0x000fe200078e00ff */
[----:B------:R-:W-:-:S03]  /*45d0*/  ISETP.GT.U32.AND P1, PT, R0, R11, PT ;  /* 0x0000000b0000720c */ /* 0x000fc60003f24070 */
[----:B------:R-:W-:Y:S01]  /*45e0*/  IMAD.MOV R2, RZ, RZ, -R2 ;  /* 0x000000ffff027224 */ /* 0x000fe200078e0a02 */
[----:B----4-:R-:W-:Y:S02]  /*45f0*/  ISETP.GE.AND P4, PT, R14, RZ, PT ;  /* 0x000000ff0e00720c */ /* 0x010fe40003f86270 */
[----:B------:R-:W3:Y:S01]  /*4600*/  LDL.LU R14, [R1+0x1080] ;  /* 0x00108000010e7983 */ /* 0x000ee20000300800 */
[----:B------:R-:W-:-:S04]  /*4610*/  IMAD R2, R0, R2, R10 ;  /* 0x0000000200027224 */ /* 0x000fc800078e020a */
[--C-:B------:R-:W-:Y:S01]  /*4620*/  @!P6 IMAD.IADD R6, R6, 0x1, -R0.reuse ;  /* 0x000000010606e824 */ /* 0x100fe200078e0a00 */
[----:B------:R-:W-:Y:S01]  /*4630*/  ISETP.GT.U32.AND P6, PT, R0, R2, PT ;  /* 0x000000020000720c */ /* 0x000fe20003fc4070 */
[----:B------:R-:W-:Y:S01]  /*4640*/  @!P1 IMAD.IADD R11, R11, 0x1, -R0 ;  /* 0x000000010b0b9824 */ /* 0x000fe200078e0a00 */
[----:B--2---:R-:W-:Y:S01]  /*4650*/  ISETP.GE.AND P1, PT, R12, RZ, PT ;  /* 0x000000ff0c00720c */ /* 0x004fe20003f26270 */
[----:B------:R-:W-:-:S04]  /*4660*/  IMAD.HI.U32 R12, R24, R4, RZ ;  /* 0x00000004180c7227 */ /* 0x000fc800078e00ff */
[----:B------:R-:W-:Y:S01]  /*4670*/  IMAD.MOV R12, RZ, RZ, -R12 ;  /* 0x000000ffff0c7224 */ /* 0x000fe200078e0a0c */
[----:B------:R-:W-:-:S03]  /*4680*/  ISETP.GT.U32.AND P0, PT, R0, R5, PT ;  /* 0x000000050000720c */ /* 0x000fc60003f04070 */
[----:B------:R-:W-:Y:S02]  /*4690*/  IMAD R4, R0, R12, R4 ;  /* 0x0000000c00047224 */ /* 0x000fe400078e0204 */
[----:B------:R-:W-:Y:S02]  /*46a0*/  IMAD.MOV.U32 R12, RZ, RZ, R6 ;  /* 0x000000ffff0c7224 */ /* 0x000fe400078e0006 */
[----:B------:R-:W-:Y:S01]  /*46b0*/  @!P6 IMAD.IADD R2, R2, 0x1, -R0 ;  /* 0x000000010202e824 */ /* 0x000fe200078e0a00 */
[----:B------:R-:W2:Y:S01]  /*46c0*/  LDL R6, [R1+0x7c] ;  /* 0x00007c0001067983 */ /* 0x000ea20000100800 */
[----:B------:R-:W-:Y:S02]  /*46d0*/  @!P2 IMAD.MOV R12, RZ, RZ, -R12 ;  /* 0x000000ffff0ca224 */ /* 0x000fe400078e0a0c */
[----:B------:R-:W-:Y:S01]  /*46e0*/  @!P5 IMAD.MOV R11, RZ, RZ, -R11 ;  /* 0x000000ffff0bd224 */ /* 0x000fe200078e0a0b */
[----:B------:R-:W-:Y:S01]  /*46f0*/  ISETP.GT.U32.AND P2, PT, R0, R2, PT ;  /* 0x000000020000720c */ /* 0x000fe20003f44070 */
[----:B------:R-:W-:Y:S01]  /*4700*/  IMAD.HI.U32 R10, R24, R8, RZ ;  /* 0x00000008180a7227 */ /* 0x000fe200078e00ff */
[----:B------:R-:W-:-:S03]  /*4710*/  ISETP.GT.U32.AND P5, PT, R0, R7, PT ;  /* 0x000000070000720c */ /* 0x000fc60003fa4070 */
[----:B------:R-:W-:Y:S02]  /*4720*/  IMAD.MOV R10, RZ, RZ, -R10 ;  /* 0x000000ffff0a7224 */ /* 0x000fe400078e0a0a */
[----:B------:R-:W-:Y:S01]  /*4730*/  @!P0 IMAD.IADD R5, R5, 0x1, -R0 ;  /* 0x0000000105058824 */ /* 0x000fe200078e0a00 */
[----:B------:R-:W-:Y:S01]  /*4740*/  ISETP.GE.AND P0, PT, R13, RZ, PT ;  /* 0x000000ff0d00720c */ /* 0x000fe20003f06270 */
[----:B------:R-:W-:-:S04]  /*4750*/  IMAD.HI.U32 R13, R24, R9, RZ ;  /* 0x00000009180d7227 */ /* 0x000fc800078e00ff */
[----:B------:R-:W-:Y:S02]  /*4760*/  IMAD R8, R0, R10, R8 ;  /* 0x0000000a00087224 */ /* 0x000fe400078e0208 */
[----:B------:R-:W4:Y:S01]  /*4770*/  LDL R10, [R1+0x78] ;  /* 0x00007800010a7983 */ /* 0x000f220000100800 */
[----:B------:R-:W-:Y:S02]  /*4780*/  @!P3 IMAD.MOV R5, RZ, RZ, -R5 ;  /* 0x000000ffff05b224 */ /* 0x000fe400078e0a05 */
[----:B------:R-:W-:Y:S01]  /*4790*/  IMAD.MOV R13, RZ, RZ, -R13 ;  /* 0x000000ffff0d7224 */ /* 0x000fe200078e0a0d */
[----:B------:R-:W-:Y:S01]  /*47a0*/  STL [R1+0x18c], R11 ;  /* 0x00018c0b01007387 */ /* 0x000fe20000100800 */
[--C-:B------:R-:W-:Y:S02]  /*47b0*/  @!P2 IMAD.IADD R2, R2, 0x1, -R0.reuse ;  /* 0x000000010202a824 */ /* 0x100fe400078e0a00 */
[----:B------:R-:W-:Y:S01]  /*47c0*/  @!P5 IMAD.IADD R7, R7, 0x1, -R0 ;  /* 0x000000010707d824 */ /* 0x000fe200078e0a00 */
[----:B------:R0:W-:Y:S01]  /*47d0*/  STL [R1+0x180], R12 ;  /* 0x0001800c01007387 */ /* 0x0001e20000100800 */
[----:B------:R-:W-:-:S03]  /*47e0*/  IMAD R9, R0, R13, R9 ;  /* 0x0000000d00097224 */ /* 0x000fc600078e0209 */
[----:B0-----:R-:W5:Y:S04]  /*47f0*/  LDL.LU R12, [R1+0x68] ;  /* 0x00006800010c7983 */ /* 0x001f680000300800 */
[----:B---3--:R0:W-:Y:S01]  /*4800*/  STL [R1+0x107c], R14 ;  /* 0x00107c0e01007387 */ /* 0x0081e20000100800 */
[----:B------:R-:W-:-:S03]  /*4810*/  IABS R11, R14 ;  /* 0x0000000e000b7213 */ /* 0x000fc60000000000 */
[----:B------:R-:W-:Y:S04]  /*4820*/  STL [R1+0x178], R5 ;  /* 0x0001780501007387 */ /* 0x000fe80000100800 */
[----:B------:R1:W-:Y:S01]  /*4830*/  STL [R1+0x1078], R2 ;  /* 0x0010780201007387 */ /* 0x0003e20000100800 */
[----:B0-----:R-:W-:-:S03]  /*4840*/  IMAD.MOV.U32 R14, RZ, RZ, R7 ;  /* 0x000000ffff0e7224 */ /* 0x001fc600078e0007 */
[----:B------:R-:W3:Y:S04]  /*4850*/  LDL R13, [R1+0x84] ;  /* 0x00008400010d7983 */ /* 0x000ee80000100800 */
[----:B-1----:R-:W4:Y:S04]  /*4860*/  LDL R2, [R1+0x80] ;  /* 0x0000800001027983 */ /* 0x002f280000100800 */
[----:B------:R-:W5:Y:S01]  /*4870*/  LDL.LU R7, [R1+0x70] ;  /* 0x0000700001077983 */ /* 0x000f620000300800 */
[----:B------:R-:W-:Y:S02]  /*4880*/  ISETP.GT.U32.AND P5, PT, R0, R9, PT ;  /* 0x000000090000720c */ /* 0x000fe40003fa4070 */
[----:B--2---:R-:W-:Y:S01]  /*4890*/  IABS R5, R6 ;  /* 0x0000000600057213 */ /* 0x004fe20000000000 */
[----:B------:R-:W-:-:S04]  /*48a0*/  IMAD.HI.U32 R6, R24, R11, RZ ;  /* 0x0000000b18067227 */ /* 0x000fc800078e00ff */
[----:B------:R-:W-:Y:S02]  /*48b0*/  @!P1 IMAD.MOV R14, RZ, RZ, -R14 ;  /* 0x000000ffff0e9224 */ /* 0x000fe400078e0a0e */
[----:B------:R-:W-:-:S03]  /*48c0*/  IMAD.MOV R6, RZ, RZ, -R6 ;  /* 0x000000ffff067224 */ /* 0x000fc600078e0a06 */
[----:B------:R0:W-:Y:S01]  /*48d0*/  STL [R1+0x168], R14 ;  /* 0x0001680e01007387 */ /* 0x0001e20000100800 */
[----:B------:R-:W-:Y:S02]  /*48e0*/  @!P5 IMAD.IADD R9, R9, 0x1, -R0 ;  /* 0x000000010909d824 */ /* 0x000fe400078e0a00 */
[C---:B------:R-:W-:Y:S01]  /*48f0*/  IMAD R11, R0.reuse, R6, R11 ;  /* 0x00000006000b7224 */ /* 0x040fe200078e020b */
[----:B0-----:R-:W2:Y:S01]  /*4900*/  LDL.LU R14, [R1+0x107c] ;  /* 0x00107c00010e7983 */ /* 0x001ea20000300800 */
[----:B------:R-:W-:Y:S02]  /*4910*/  ISETP.GT.U32.AND P3, PT, R0, R8, PT ;  /* 0x000000080000720c */ /* 0x000fe40003f64070 */
[----:B---3--:R-:W-:Y:S02]  /*4920*/  IABS R6, R13 ;  /* 0x0000000d00067213 */ /* 0x008fe40000000000 */
[----:B------:R-:W3:Y:S01]  /*4930*/  LDL R13, [R1+0x88] ;  /* 0x00008800010d7983 */ /* 0x000ee20000100800 */
[----:B-----5:R-:W-:-:S02]  /*4940*/  ISETP.GE.AND P5, PT, R7, RZ, PT ;  /* 0x000000ff0700720c */ /* 0x020fc40003fa6270 */
[----:B----4-:R-:W-:Y:S02]  /*4950*/  IABS R7, R2 ;  /* 0x0000000200077213 */ /* 0x010fe40000000000 */
[----:B------:R-:W4:Y:S04]  /*4960*/  LDL.LU R2, [R1+0x78] ;  /* 0x0000780001027983 */ /* 0x000f280000300800 */
[----:B------:R-:W-:Y:S01]  /*4970*/  @!P3 IMAD.IADD R8, R8, 0x1, -R0 ;  /* 0x000000010808b824 */ /* 0x000fe200078e0a00 */
[----:B------:R-:W-:Y:S02]  /*4980*/  IABS R10, R10 ;  /* 0x0000000a000a7213 */ /* 0x000fe40000000000 */
[----:B------:R-:W-:Y:S02]  /*4990*/  ISETP.GE.AND P2, PT, R12, RZ, PT ;  /* 0x000000ff0c00720c */ /* 0x000fe40003f46270 */
[----:B------:R-:W-:Y:S01]  /*49a0*/  ISETP.GT.U32.AND P3, PT, R0, R8, PT ;  /* 0x000000080000720c */ /* 0x000fe20003f64070 */
[----:B------:R-:W-:-:S04]  /*49b0*/  IMAD.HI.U32 R12, R24, R10, RZ ;  /* 0x0000000a180c7227 */ /* 0x000fc800078e00ff */
[----:B------:R-:W-:-:S04]  /*49c0*/  IMAD.MOV R12, RZ, RZ, -R12 ;  /* 0x000000ffff0c7224 */ /* 0x000fc800078e0a0c */
[----:B------:R-:W-:-:S04]  /*49d0*/  IMAD R10, R0, R12, R10 ;  /* 0x0000000c000a7224 */ /* 0x000fc800078e020a */
[----:B------:R-:W-:Y:S01]  /*49e0*/  @!P3 IMAD.IADD R8, R8, 0x1, -R0 ;  /* 0x000000010808b824 */ /* 0x000fe200078e0a00 */
[----:B------:R-:W-:-:S04]  /*49f0*/  ISETP.GT.U32.AND P3, PT, R0, R10, PT ;  /* 0x0000000a0000720c */ /* 0x000fc80003f64070 */
[----:B------:R0:W-:Y:S09]  /*4a00*/  STL [R1+0x1074], R8 ;  /* 0x0010740801007387 */ /* 0x0001f20000100800 */
[----:B------:R-:W-:Y:S01]  /*4a10*/  @!P3 IMAD.IADD R10, R10, 0x1, -R0 ;  /* 0x000000010a0ab824 */ /* 0x000fe200078e0a00 */
[----:B0-----:R-:W5:Y:S01]  /*4a20*/  LDL R8, [R1+0x8c] ;  /* 0x00008c0001087983 */ /* 0x001f620000100800 */
[----:B----4-:R-:W-:-:S03]  /*4a30*/  ISETP.GE.AND P3, PT, R2, RZ, PT ;  /* 0x000000ff0200720c */ /* 0x010fc60003f66270 */
[----:B------:R-:W4:Y:S01]  /*4a40*/  LDL.LU R2, [R1+0x1078] ;  /* 0x0010780001027983 */ /* 0x000f220000300800 */
[----:B------:R-:W-:Y:S01]  /*4a50*/  IMAD.HI.U32 R12, R24, R5, RZ ;  /* 0x00000005180c7227 */ /* 0x000fe200078e00ff */
[----:B------:R-:W-:-:S03]  /*4a60*/  ISETP.GT.U32.AND P1, PT, R0, R9, PT ;  /* 0x000000090000720c */ /* 0x000fc60003f24070 */
[----:B------:R-:W-:-:S04]  /*4a70*/  IMAD.MOV R12, RZ, RZ, -R12 ;  /* 0x000000ffff0c7224 */ /* 0x000fc800078e0a0c */
[----:B------:R-:W-:Y:S02]  /*4a80*/  IMAD R5, R0, R12, R5 ;  /* 0x0000000c00057224 */ /* 0x000fe400078e0205 */
[----:B------:R-:W-:-:S04]  /*4a90*/  IMAD.HI.U32 R12, R24, R6, RZ ;  /* 0x00000006180c7227 */ /* 0x000fc800078e00ff */
[----:B------:R-:W-:Y:S02]  /*4aa0*/  IMAD.MOV R12, RZ, RZ, -R12 ;  /* 0x000000ffff0c7224 */ /* 0x000fe400078e0a0c */
[----:B------:R-:W-:Y:S01]  /*4ab0*/  @!P1 IMAD.IADD R9, R9, 0x1, -R0 ;  /* 0x0000000109099824 */ /* 0x000fe200078e0a00 */
[----:B--2---:R-:W-:Y:S01]  /*4ac0*/  ISETP.GE.AND P1, PT, R14, RZ, PT ;  /* 0x000000ff0e00720c */ /* 0x004fe20003f26270 */
[----:B------:R-:W-:-:S04]  /*4ad0*/  IMAD.HI.U32 R14, R24, R7, RZ ;  /* 0x00000007180e7227 */ /* 0x000fc800078e00ff */
[----:B------:R-:W-:Y:S02]  /*4ae0*/  IMAD R6, R0, R12, R6 ;  /* 0x0000000c00067224 */ /* 0x000fe400078e0206 */
[----:B------:R-:W-:Y:S01]  /*4af0*/  IMAD.MOV R14, RZ, RZ, -R14 ;  /* 0x000000ffff0e7224 */ /* 0x000fe200078e0a0e */
[----:B-----5:R-:W-:-:S03]  /*4b00*/  IABS R12, R8 ;  /* 0x00000008000c7213 */ /* 0x020fc60000000000 */
[----:B------:R-:W-:Y:S02]  /*4b10*/  IMAD R7, R0, R14, R7 ;  /* 0x0000000e00077224 */ /* 0x000fe400078e0207 */
[----:B------:R-:W2:Y:S01]  /*4b20*/  LDL.LU R14, [R1+0x7c] ;  /* 0x00007c00010e7983 */ /* 0x000ea20000300800 */
[----:B----4-:R-:W-:-:S04]  /*4b30*/  IMAD.MOV.U32 R8, RZ, RZ, R2 ;  /* 0x000000ffff087224 */ /* 0x010fc800078e0002 */
[----:B------:R-:W-:-:S05]  /*4b40*/  @!P0 IMAD.MOV R8, RZ, RZ, -R8 ;  /* 0x000000ffff088224 */ /* 0x000fca00078e0a08 */
[----:B------:R0:W-:Y:S04]  /*4b50*/  STL [R1+0x160], R8 ;  /* 0x0001600801007387 */ /* 0x0001e80000100800 */
[----:B0-----:R-:W4:Y:S01]  /*4b60*/  LDL.LU R8, [R1+0x1074] ;  /* 0x0010740001087983 */ /* 0x001f220000300800 */
[----:B------:R-:W-:-:S13]  /*4b70*/  ISETP.GT.U32.AND P6, PT, R0, R4, PT ;  /* 0x000000040000720c */ /* 0x000fda0003fc4070 */
[----:B------:R-:W-:-:S05]  /*4b80*/  @!P6 IMAD.IADD R4, R4, 0x1, -R0 ;  /* 0x000000010404e824 */ /* 0x000fca00078e0a00 */
[----:B------:R-:W-:Y:S02]  /*4b90*/  ISETP.GT.U32.AND P6, PT, R0, R4, PT ;  /* 0x000000040000720c */ /* 0x000fe40003fc4070 */
[----:B---3--:R-:W-:Y:S01]  /*4ba0*/  IABS R13, R13 ;  /* 0x0000000d000d7213 */ /* 0x008fe20000000000 */
[----:B------:R-:W-:-:S10]  /*4bb0*/  @!P5 IMAD.MOV R9, RZ, RZ, -R9 ;  /* 0x000000ffff09d224 */ /* 0x000fd400078e0a09 */
[----:B------:R-:W-:-:S04]  /*4bc0*/  @!P6 IMAD.IADD R4, R4, 0x1, -R0 ;  /* 0x000000010404e824 */ /* 0x000fc800078e0a00 */
[----:B------:R-:W-:Y:S02]  /*4bd0*/  @!P4 IMAD.MOV R4, RZ, RZ, -R4 ;  /* 0x000000ffff04c224 */ /* 0x000fe400078e0a04 */
[----:B------:R-:W-:-:S03]  /*4be0*/  IMAD.HI.U32 R2, R24, R13, RZ ;  /* 0x0000000d18027227 */ /* 0x000fc600078e00ff */
[----:B------:R0:W-:Y:S01]  /*4bf0*/  STL [R1+0x154], R4 ;  /* 0x0001540401007387 */ /* 0x0001e20000100800 */
[----:B------:R-:W-:Y:S01]  /*4c00*/  IMAD.MOV R2, RZ, RZ, -R2 ;  /* 0x000000ffff027224 */ /* 0x000fe200078e0a02 */
[----:B--2---:R-:W-:-:S03]  /*4c10*/  ISETP.GE.AND P5, PT, R14, RZ, PT ;  /* 0x000000ff0e00720c */ /* 0x004fc60003fa6270 */
[----:B------:R-:W-:Y:S01]  /*4c20*/  IMAD R2, R0, R2, R13 ;  /* 0x0000000200027224 */ /* 0x000fe200078e020d */
[----:B0-----:R-:W2:Y:S01]  /*4c30*/  LDL.LU R4, [R1+0x80] ;  /* 0x0000800001047983 */ /* 0x001ea20000300800 */
[----:B----4-:R-:W-:-:S05]  /*4c40*/  @!P2 IMAD.MOV R8, RZ, RZ, -R8 ;  /* 0x000000ffff08a224 */ /* 0x010fca00078e0a08 */
[----:B------:R0:W-:Y:S04]  /*4c50*/  STL [R1+0x150], R8 ;  /* 0x0001500801007387 */ /* 0x0001e80000100800 */
[----:B------:R1:W-:Y:S04]  /*4c60*/  STL [R1+0x14c], R9 ;  /* 0x00014c0901007387 */ /* 0x0003e80000100800 */
[----:B0-----:R-:W3:Y:S04]  /*4c70*/  LDL R8, [R1+0x90] ;  /* 0x0000900001087983 */ /* 0x001ee80000100800 */
[----:B------:R-:W4:Y:S04]  /*4c80*/  LDL.LU R14, [R1+0x88] ;  /* 0x00008800010e7983 */ /* 0x000f280000300800 */
[----:B-1----:R-:W5:Y:S04]  /*4c90*/  LDL R9, [R1+0x94] ;  /* 0x0000940001097983 */ /* 0x002f680000100800 */
[----:B------:R-:W4:Y:S01]  /*4ca0*/  LDL.LU R13, [R1+0x84] ;  /* 0x00008400010d7983 */ /* 0x000f220000300800 */
[----:B------:R-:W-:-:S02]  /*4cb0*/  ISETP.GT.U32.AND P6, PT, R0, R11, PT ;  /* 0x0000000b0000720c */ /* 0x000fc40003fc4070 */
[C---:B------:R-:W-:Y:S02]  /*4cc0*/  ISETP.GT.U32.AND P2, PT, R0.reuse, R7, PT ;  /* 0x000000070000720c */ /* 0x040fe40003f44070 */
[----:B------:R-:W-:-:S09]  /*4cd0*/  ISETP.GT.U32.AND P4, PT, R0, R10, PT ;  /* 0x0000000a0000720c */ /* 0x000fd20003f84070 */
[----:B------:R-:W-:Y:S01]  /*4ce0*/  @!P6 IMAD.IADD R11, R11, 0x1, -R0 ;  /* 0x000000010b0be824 */ /* 0x000fe200078e0a00 */
[----:B------:R-:W-:-:S04]  /*4cf0*/  ISETP.GT.U32.AND P6, PT, R0, R5, PT ;  /* 0x000000050000720c */ /* 0x000fc80003fc4070 */
[----:B------:R-:W-:Y:S01]  /*4d00*/  ISETP.GT.U32.AND P0, PT, R0, R11, PT ;  /* 0x0000000b0000720c */ /* 0x000fe20003f04070 */
[----:B------:R-:W-:-:S08]  /*4d10*/  @!P2 IMAD.IADD R7, R7, 0x1, -R0 ;  /* 0x000000010707a824 */ /* 0x000fd000078e0a00 */
[----:B------:R-:W-:-:S04]  /*4d20*/  @!P6 IMAD.IADD R5, R5, 0x1, -R0 ;  /* 0x000000010505e824 */ /* 0x000fc800078e0a00 */
[--C-:B------:R-:W-:Y:S01]  /*4d30*/  @!P0 IMAD.IADD R11, R11, 0x1, -R0.reuse ;  /* 0x000000010b0b8824 */ /* 0x100fe200078e0a00 */
[C---:B------:R-:W-:Y:S02]  /*4d40*/  ISETP.GT.U32.AND P6, PT, R0.reuse, R5, PT ;  /* 0x000000050000720c */ /* 0x040fe40003fc4070 */
[----:B------:R-:W-:Y:S01]  /*4d50*/  ISETP.GT.U32.AND P0, PT, R0, R6, PT ;  /* 0x000000060000720c */ /* 0x000fe20003f04070 */
[----:B------:R-:W-:Y:S01]  /*4d60*/  @!P4 IMAD.IADD R10, R10, 0x1, -R0 ;  /* 0x000000010a0ac824 */ /* 0x000fe200078e0a00 */
[----:B--2---:R-:W-:Y:S01]  /*4d70*/  ISETP.GE.AND P4, PT, R4, RZ, PT ;  /* 0x000000ff0400720c */ /* 0x004fe20003f86270 */
[----:B------:R-:W-:Y:S01]  /*4d80*/  @!P1 IMAD.MOV R11, RZ, RZ, -R11 ;  /* 0x000000ffff0b9224 */ /* 0x000fe200078e0a0b */
[----:B------:R-:W-:Y:S01]  /*4d90*/  ISETP.GT.U32.AND P1, PT, R0, R7, PT ;  /* 0x000000070000720c */ /* 0x000fe20003f24070 */
[----:B------:R-:W-:-:S03]  /*4da0*/  IMAD.HI.U32 R4, R24, R12, RZ ;  /* 0x0000000c18047227 */ /* 0x000fc600078e00ff */
[----:B------:R0:W-:Y:S03]  /*4db0*/  STL [R1+0x144], R11 ;  /* 0x0001440b01007387 */ /* 0x0001e60000100800 */
[--C-:B------:R-:W-:Y:S01]  /*4dc0*/  @!P6 IMAD.IADD R5, R5, 0x1, -R0.reuse ;  /* 0x000000010505e824 */ /* 0x100fe200078e0a00 */
[----:B------:R1:W-:Y:S01]  /*4dd0*/  STL [R1+0x1070], R17 ;  /* 0x0010701101007387 */ /* 0x0003e20000100800 */
[----:B------:R-:W-:Y:S02]  /*4de0*/  @!P0 IMAD.IADD R6, R6, 0x1, -R0 ;  /* 0x0000000106068824 */ /* 0x000fe400078e0a00 */
[----:B0-----:R-:W-:Y:S02]  /*4df0*/  IMAD.MOV R11, RZ, RZ, -R4 ;  /* 0x000000ffff0b7224 */ /* 0x001fe400078e0a04 */
[----:B------:R-:W-:Y:S02]  /*4e00*/  @!P1 IMAD.IADD R7, R7, 0x1, -R0 ;  /* 0x0000000107079824 */ /* 0x000fe400078e0a00 */
[----:B-1----:R-:W-:Y:S01]  /*4e10*/  IMAD.MOV.U32 R17, RZ, RZ, R5 ;  /* 0x000000ffff117224 */ /* 0x002fe200078e0005 */
[----:B---3--:R-:W-:-:S05]  /*4e20*/  IABS R8, R8 ;  /* 0x0000000800087213 */ /* 0x008fca0000000000 */
[----:B------:R-:W-:Y:S01]  /*4e30*/  IMAD.MOV.U32 R4, RZ, RZ, R8 ;  /* 0x000000ffff047224 */ /* 0x000fe200078e0008 */
[----:B----4-:R-:W-:Y:S01]  /*4e40*/  ISETP.GE.AND P2, PT, R13, RZ, PT ;  /* 0x000000ff0d00720c */ /* 0x010fe20003f46270 */
[----:B------:R-:W-:Y:S01]  /*4e50*/  IMAD.MOV.U32 R13, RZ, RZ, R10 ;  /* 0x000000ffff0d7224 */ /* 0x000fe200078e000a */
[----:B------:R-:W-:Y:S01]  /*4e60*/  ISETP.GE.AND P0, PT, R14, RZ, PT ;  /* 0x000000ff0e00720c */ /* 0x000fe20003f06270 */
[----:B------:R-:W-:Y:S01]  /*4e70*/  IMAD.HI.U32 R10, R24, R4, RZ ;  /* 0x00000004180a7227 */ /* 0x000fe200078e00ff */
[----:B------:R-:W2:Y:S03]  /*4e80*/  LDL.LU R14, [R1+0x98] ;  /* 0x00009800010e7983 */ /* 0x000ea60000300800 */
[----:B------:R-:W-:Y:S02]  /*4e90*/  @!P3 IMAD.MOV R13, RZ, RZ, -R13 ;  /* 0x000000ffff0db224 */ /* 0x000fe400078e0a0d */
[----:B------:R-:W-:-:S02]  /*4ea0*/  IMAD R8, R0, R11, R12 ;  /* 0x0000000b00087224 */ /* 0x000fc400078e020c */
[----:B------:R-:W3:Y:S01]  /*4eb0*/  LDL.LU R11, [R1+0x94] ;  /* 0x00009400010b7983 */ /* 0x000ee20000300800 */
[----:B------:R-:W-:-:S03]  /*4ec0*/  IMAD.MOV R5, RZ, RZ, -R10 ;  /* 0x000000ffff057224 */ /* 0x000fc600078e0a0a */
[----:B------:R0:W-:Y:S01]  /*4ed0*/  STL [R1+0x13c], R13 ;  /* 0x00013c0d01007387 */ /* 0x0001e20000100800 */
[----:B------:R-:W-:-:S03]  /*4ee0*/  IMAD.MOV.U32 R12, RZ, RZ, R7 ;  /* 0x000000ffff0c7224 */ /* 0x000fc600078e0007 */
[----:B0-----:R-:W4:Y:S04]  /*4ef0*/  LDL.LU R13, [R1+0x9c] ;  /* 0x00009c00010d7983 */ /* 0x001f280000300800 */
[----:B------:R-:W2:Y:S04]  /*4f00*/  LDL.LU R10, [R1+0x8c] ;  /* 0x00008c00010a7983 */ /* 0x000ea80000300800 */
[----:B------:R-:W3:Y:S01]  /*4f10*/  LDL.LU R7, [R1+0x90] ;  /* 0x0000900001077983 */ /* 0x000ee20000300800 */
[----:B------:R-:W-:Y:S02]  /*4f20*/  ISETP.GT.U32.AND P1, PT, R0, R8, PT ;  /* 0x000000080000720c */ /* 0x000fe40003f24070 */
[----:B-----5:R-:W-:Y:S01]  /*4f30*/  IABS R9, R9 ;  /* 0x0000000900097213 */ /* 0x020fe20000000000 */
[----:B------:R-:W-:-:S02]  /*4f40*/  @!P5 IMAD.MOV R17, RZ, RZ, -R17 ;  /* 0x000000ffff11d224 */ /* 0x000fc400078e0a11 */
[----:B------:R-:W-:-:S03]  /*4f50*/  @!P4 IMAD.MOV R12, RZ, RZ, -R12 ;  /* 0x000000ffff0cc224 */ /* 0x000fc600078e0a0c */
[----:B------:R0:W-:Y:S05]  /*4f60*/  STL [R1+0x12c], R17 ;  /* 0x00012c1101007387 */ /* 0x0001ea0000100800 */
[----:B------:R-:W-:Y:S01]  /*4f70*/  @!P1 IMAD.IADD R8, R8, 0x1, -R0 ;  /* 0x0000000108089824 */ /* 0x000fe200078e0a00 */
[----:B0-----:R-:W5:Y:S04]  /*4f80*/  LDL.LU R17, [R1+0x1070] ;  /* 0x0010700001117983 */ /* 0x001f680000300800 */
[----:B------:R0:W-:Y:S04]  /*4f90*/  STL [R1+0x128], R12 ;  /* 0x0001280c01007387 */ /* 0x0001e80000100800 */
[----:B0-----:R-:W5:Y:S01]  /*4fa0*/  LDL R12, [R1+0xa4] ;  /* 0x0000a400010c7983 */ /* 0x001f620000100800 */
[----:B--2---:R-:W-:Y:S01]  /*4fb0*/  ISETP.GE.AND P5, PT, R10, RZ, PT ;  /* 0x000000ff0a00720c */ /* 0x004fe20003fa6270 */
[----:B------:R-:W-:Y:S01]  /*4fc0*/  IMAD.HI.U32 R10, R24, R9, RZ ;  /* 0x00000009180a7227 */ /* 0x000fe200078e00ff */
[----:B---3--:R-:W-:-:S03]  /*4fd0*/  ISETP.GE.AND P4, PT, R7, RZ, PT ;  /* 0x000000ff0700720c */ /* 0x008fc60003f86270 */
[C---:B------:R-:W-:Y:S01]  /*4fe0*/  IMAD R7, R0.reuse, R5, R4 ;  /* 0x0000000500077224 */ /* 0x040fe200078e0204 */
[----:B----4-:R-:W-:Y:S01]  /*4ff0*/  ISETP.GE.AND P1, PT, R13, RZ, PT ;  /* 0x000000ff0d00720c */ /* 0x010fe20003f26270 */
[----:B------:R-:W-:Y:S01]  /*5000*/  IMAD.MOV R5, RZ, RZ, -R10 ;  /* 0x000000ffff057224 */ /* 0x000fe200078e0a0a */
[----:B------:R-:W-:Y:S02]  /*5010*/  IABS R10, R13 ;  /* 0x0000000d000a7213 */ /* 0x000fe40000000000 */
[----:B------:R-:W2:Y:S01]  /*5020*/  LDL.LU R13, [R1+0xac] ;  /* 0x0000ac00010d7983 */ /* 0x000ea20000300800 */
[C---:B------:R-:W-:Y:S02]  /*5030*/  ISETP.GT.U32.AND P6, PT, R0.reuse, R2, PT ;  /* 0x000000020000720c */ /* 0x040fe40003fc4070 */
[----:B------:R-:W-:-:S11]  /*5040*/  ISETP.GT.U32.AND P3, PT, R0, R6, PT ;  /* 0x000000060000720c */ /* 0x000fd60003f64070 */
[--C-:B------:R-:W-:Y:S02]  /*5050*/  @!P6 IMAD.IADD R2, R2, 0x1, -R0.reuse ;  /* 0x000000010202e824 */ /* 0x100fe400078e0a00 */
[----:B------:R-:W-:-:S03]  /*5060*/  @!P3 IMAD.IADD R6, R6, 0x1, -R0 ;  /* 0x000000010606b824 */ /* 0x000fc600078e0a00 */
[C---:B------:R-:W-:Y:S02]  /*5070*/  ISETP.GT.U32.AND P6, PT, R0.reuse, R2, PT ;  /* 0x000000020000720c */ /* 0x040fe40003fc4070 */
[----:B------:R-:W-:Y:S02]  /*5080*/  ISETP.GE.AND P3, PT, R11, RZ, PT ;  /* 0x000000ff0b00720c */ /* 0x000fe40003f66270 */
[----:B------:R-:W-:Y:S01]  /*5090*/  IABS R11, R14 ;  /* 0x0000000e000b7213 */ /* 0x000fe20000000000 */
[----:B------:R-:W-:Y:S02]  /*50a0*/  IMAD R5, R0, R5, R9 ;  /* 0x0000000500057224 */ /* 0x000fe400078e0209 */
[----:B------:R-:W-:Y:S01]  /*50b0*/  IMAD.MOV.U32 R9, RZ, RZ, R10 ;  /* 0x000000ffff097224 */ /* 0x000fe200078e000a */
[----:B-----5:R-:W-:-:S05]  /*50c0*/  IABS R10, R12 ;  /* 0x0000000c000a7213 */ /* 0x020fca0000000000 */
[----:B------:R-:W-:Y:S02]  /*50d0*/  @!P6 IMAD.IADD R2, R2, 0x1, -R0 ;  /* 0x000000010202e824 */ /* 0x000fe400078e0a00 */
[----:B------:R-:W-:Y:S01]  /*50e0*/  IMAD.HI.U32 R12, R24, R11, RZ ;  /* 0x0000000b180c7227 */ /* 0x000fe200078e00ff */
[----:B--2---:R0:W-:Y:S03]  /*50f0*/  STL [R1+0x106c], R13 ;  /* 0x00106c0d01007387 */ /* 0x0041e60000100800 */
[----:B0-----:R-:W-:-:S04]  /*5100*/  IMAD.MOV.U32 R13, RZ, RZ, R6 ;  /* 0x000000ffff0d7224 */ /* 0x001fc800078e0006 */
[----:B------:R-:W-:-:S05]  /*5110*/  @!P2 IMAD.MOV R13, RZ, RZ, -R13 ;  /* 0x000000ffff0da224 */ /* 0x000fca00078e0a0d */
[----:B------:R0:W-:Y:S02]  /*5120*/  STL [R1+0x120], R13 ;  /* 0x0001200d01007387 */ /* 0x0001e40000100800 */
[----:B0-----:R-:W-:-:S04]  /*5130*/  IMAD.MOV.U32 R13, RZ, RZ, R2 ;  /* 0x000000ffff0d7224 */ /* 0x001fc800078e0002 */
[----:B------:R-:W-:Y:S02]  /*5140*/  @!P0 IMAD.MOV R13, RZ, RZ, -R13 ;  /* 0x000000ffff0d8224 */ /* 0x000fe400078e0a0d */
[----:B------:R-:W-:Y:S02]  /*5150*/  IMAD.MOV R2, RZ, RZ, -R12 ;  /* 0x000000ffff027224 */ /* 0x000fe400078e0a0c */
[----:B------:R-:W2:Y:S04]  /*5160*/  LDL R12, [R1+0xa8] ;  /* 0x0000a800010c7983 */ /* 0x000ea80000100800 */
[----:B------:R0:W-:Y:S04]  /*5170*/  STL [R1+0x11c], R13 ;  /* 0x00011c0d01007387 */ /* 0x0001e80000100800 */
[----:B0-----:R-:W3:Y:S01]  /*5180*/  LDL.LU R13, [R1+0x106c] ;  /* 0x00106c00010d7983 */ /* 0x001ee20000300800 */
[----:B------:R-:W-:-:S02]  /*5190*/  ISETP.GT.U32.AND P6, PT, R0, R7, PT ;  /* 0x000000070000720c */ /* 0x000fc40003fc4070 */
[C---:B------:R-:W-:Y:S02]  /*51a0*/  ISETP.GT.U32.AND P0, PT, R0.reuse, R5, PT ;  /* 0x000000050000720c */ /* 0x040fe40003f04070 */
[----:B------:R-:W-:-:S09]  /*51b0*/  ISETP.GT.U32.AND P2, PT, R0, R8, PT ;  /* 0x000000080000720c */ /* 0x000fd20003f44070 */
[----:B------:R-:W-:-:S05]  /*51c0*/  @!P6 IMAD.IADD R7, R7, 0x1, -R0 ;  /* 0x000000010707e824 */ /* 0x000fca00078e0a00 */
[C---:B------:R-:W-:Y:S01]  /*51d0*/  ISETP.GT.U32.AND P6, PT, R0.reuse, R7, PT ;  /* 0x000000070000720c */ /* 0x040fe20003fc4070 */
[----:B------:R-:W-:Y:S02]  /*51e0*/  IMAD R2, R0, R2, R11 ;  /* 0x0000000200027224 */ /* 0x000fe400078e020b */
[----:B------:R-:W-:-:S04]  /*51f0*/  IMAD.HI.U32 R11, R24, R10, RZ ;  /* 0x0000000a180b7227 */ /* 0x000fc800078e00ff */
[----:B------:R-:W-:Y:S02]  /*5200*/  IMAD.MOV R11, RZ, RZ, -R11 ;  /* 0x000000ffff0b7224 */ /* 0x000fe400078e0a0b */
[----:B------:R-:W-:Y:S01]  /*5210*/  @!P0 IMAD.IADD R5, R5, 0x1, -R0 ;  /* 0x0000000105058824 */ /* 0x000fe200078e0a00 */
[----:B------:R-:W-:Y:S01]  /*5220*/  ISETP.GE.AND P0, PT, R14, RZ, PT ;  /* 0x000000ff0e00720c */ /* 0x000fe20003f06270 */
[----:B------:R-:W-:Y:S01]  /*5230*/  IMAD R10, R0, R11, R10 ;  /* 0x0000000b000a7224 */ /* 0x000fe200078e020a */
[----:B------:R-:W4:Y:S01]  /*5240*/  LDL.LU R14, [R1+0xb4] ;  /* 0x0000b400010e7983 */ /* 0x000f220000300800 */
[--C-:B------:R-:W-:Y:S01]  /*5250*/  @!P6 IMAD.IADD R7, R7, 0x1, -R0.reuse ;  /* 0x000000010707e824 */ /* 0x100fe200078e0a00 */
[----:B------:R-:W-:Y:S01]  /*5260*/  IABS R4, R17 ;  /* 0x0000001100047213 */ /* 0x000fe20000000000 */
[----:B------:R-:W-:-:S04]  /*5270*/  @!P2 IMAD.IADD R8, R8, 0x1, -R0 ;  /* 0x000000010808a824 */ /* 0x000fc800078e0a00 */
[----:B------:R-:W-:Y:S01]  /*5280*/  @!P5 IMAD.MOV R8, RZ, RZ, -R8 ;  /* 0x000000ffff08d224 */ /* 0x000fe200078e0a08 */
[----:B---3--:R-:W-:Y:S01]  /*5290*/  IABS R11, R13 ;  /* 0x0000000d000b7213 */ /* 0x008fe20000000000 */
[----:B------:R0:W-:Y:S02]  /*52a0*/  STL [R1+0x1064], R13 ;  /* 0x0010640d01007387 */ /* 0x0001e40000100800 */
[----:B0-----:R-:W-:Y:S02]  /*52b0*/  IMAD.MOV.U32 R13, RZ, RZ, R17 ;  /* 0x000000ffff0d7224 */ /* 0x001fe400078e0011 */
[----:B------:R-:W-:Y:S01]  /*52c0*/  IMAD.MOV.U32 R17, RZ, RZ, R7 ;  /* 0x000000ffff117224 */ /* 0x000fe200078e0007 */
[----:B------:R-:W-:Y:S03]  /*52d0*/  STL [R1+0x110], R8 ;  /* 0x0001100801007387 */ /* 0x000fe60000100800 */
[----:B------:R-:W-:Y:S01]  /*52e0*/  @!P4 IMAD.MOV R17, RZ, RZ, -R17 ;  /* 0x000000ffff11c224 */ /* 0x000fe200078e0a11 */
[----:B------:R-:W3:Y:S04]  /*52f0*/  LDL R7, [R1+0xb0] ;  /* 0x0000b00001077983 */ /* 0x000ee80000100800 */
[----:B------:R0:W-:Y:S02]  /*5300*/  STL [R1+0x108], R17 ;  /* 0x0001081101007387 */ /* 0x0001e40000100800 */
[----:B0-----:R-:W-:-:S02]  /*5310*/  IMAD.MOV.U32 R17, RZ, RZ, R16 ;  /* 0x000000ffff117224 */ /* 0x001fc400078e0010 */
[----:B------:R-:W5:Y:S01]  /*5320*/  LDL.LU R16, [R1+0xbc] ;  /* 0x0000bc0001107983 */ /* 0x000f620000300800 */
[----:B------:R-:W-:-:S13]  /*5330*/  ISETP.GT.U32.AND P6, PT, R0, R2, PT ;  /* 0x000000020000720c */ /* 0x000fda0003fc4070 */
[----:B------:R-:W-:-:S05]  /*5340*/  @!P6 IMAD.IADD R2, R2, 0x1, -R0 ;  /* 0x000000010202e824 */ /* 0x000fca00078e0a00 */
[----:B------:R-:W-:-:S13]  /*5350*/  ISETP.GT.U32.AND P5, PT, R0, R2, PT ;  /* 0x000000020000720c */ /* 0x000fda0003fa4070 */
[----:B------:R-:W-:Y:S01]  /*5360*/  @!P5 IMAD.IADD R2, R2, 0x1, -R0 ;  /* 0x000000010202d824 */ /* 0x000fe200078e0a00 */
[----:B------:R-:W-:Y:S01]  /*5370*/  ISETP.GE.AND P5, PT, R13, RZ, PT ;  /* 0x000000ff0d00720c */ /* 0x000fe20003fa6270 */
[----:B------:R-:W-:-:S04]  /*5380*/  IMAD.HI.U32 R6, R24, R9, RZ ;  /* 0x0000000918067227 */ /* 0x000fc800078e00ff */
[----:B------:R-:W-:Y:S01]  /*5390*/  IMAD.MOV R6, RZ, RZ, -R6 ;  /* 0x000000ffff067224 */ /* 0x000fe200078e0a06 */
[----:B-----5:R0:W-:Y:S04]  /*53a0*/  STL [R1+0x1068], R16 ;  /* 0x0010681001007387 */ /* 0x0201e80000100800 */
[----:B0-----:R-:W5:Y:S04]  /*53b0*/  LDL.LU R16, [R1+0xa4] ;  /* 0x0000a40001107983 */ /* 0x001f680000300800 */
[----:B------:R-:W4:Y:S01]  /*53c0*/  LDL.LU R13, [R1+0xa8] ;  /* 0x0000a800010d7983 */ /* 0x000f220000300800 */
[----:B------:R-:W-:-:S05]  /*53d0*/  IMAD R9, R0, R6, R9 ;  /* 0x0000000600097224 */ /* 0x000fca00078e0209 */
[----:B------:R-:W-:Y:S02]  /*53e0*/  ISETP.GT.U32.AND P2, PT, R0, R9, PT ;  /* 0x000000090000720c */ /* 0x000fe40003f44070 */
[----:B--2---:R-:W-:Y:S01]  /*53f0*/  IABS R6, R12 ;  /* 0x0000000c00067213 */ /* 0x004fe20000000000 */
[----:B------:R-:W-:-:S04]  /*5400*/  IMAD.HI.U32 R12, R24, R4, RZ ;  /* 0x00000004180c7227 */ /* 0x000fc800078e00ff */
[----:B------:R-:W-:-:S04]  /*5410*/  IMAD.MOV R12, RZ, RZ, -R12 ;  /* 0x000000ffff0c7224 */ /* 0x000fc800078e0a0c */
[C---:B------:R-:W-:Y:S02]  /*5420*/  IMAD R4, R0.reuse, R12, R4 ;  /* 0x0000000c00047224 */ /* 0x040fe400078e0204 */
[----:B------:R-:W-:Y:S01]  /*5430*/  @!P2 IMAD.IADD R9, R9, 0x1, -R0 ;  /* 0x000000010909a824 */ /* 0x000fe200078e0a00 */
[C---:B------:R-:W-:Y:S02]  /*5440*/  ISETP.GT.U32.AND P2, PT, R0.reuse, R5, PT ;  /* 0x000000050000720c */ /* 0x040fe40003f44070 */
[C---:B------:R-:W-:Y:S02]  /*5450*/  ISETP.GT.U32.AND P4, PT, R0.reuse, R4, PT ;  /* 0x000000040000720c */ /* 0x040fe40003f84070 */
[----:B------:R-:W-:-:S09]  /*5460*/  ISETP.GT.U32.AND P6, PT, R0, R9, PT ;  /* 0x000000090000720c */ /* 0x000fd20003fc4070 */
[--C-:B------:R-:W-:Y:S02]  /*5470*/  @!P2 IMAD.IADD R5, R5, 0x1, -R0.reuse ;  /* 0x000000010505a824 */ /* 0x100fe400078e0a00 */
[--C-:B------:R-:W-:Y:S02]  /*5480*/  @!P4 IMAD.IADD R4, R4, 0x1, -R0.reuse ;  /* 0x000000010404c824 */ /* 0x100fe400078e0a00 */
[----:B------:R-:W-:Y:S02]  /*5490*/  @!P6 IMAD.IADD R9, R9, 0x1, -R0 ;  /* 0x000000010909e824 */ /* 0x000fe400078e0a00 */
[----:B------:R-:W-:Y:S01]  /*54a0*/  @!P3 IMAD.MOV R5, RZ, RZ, -R5 ;  /* 0x000000ffff05b224 */ /* 0x000fe200078e0a05 */
[----:B-----5:R-:W-:Y:S01]  /*54b0*/  ISETP.GE.AND P4, PT, R16, RZ, PT ;  /* 0x000000ff1000720c */ /* 0x020fe20003f86270 */
[----:B------:R-:W-:Y:S02]  /*54c0*/  IMAD.MOV.U32 R16, RZ, RZ, R9 ;  /* 0x000000ffff107224 */ /* 0x000fe400078e0009 */
[----:B------:R-:W2:Y:S02]  /*54d0*/  LDL R9, [R1+0xb8] ;  /* 0x0000b80001097983 */ /* 0x000ea40000100800 */
[----:B------:R-:W-:-:S02]  /*54e0*/  @!P1 IMAD.MOV R16, RZ, RZ, -R16 ;  /* 0x000000ffff109224 */ /* 0x000fc400078e0a10 */
[----:B------:R0:W-:Y:S01]  /*54f0*/  STL [R1+0xf8], R5 ;  /* 0x0000f80501007387 */ /* 0x0001e20000100800 */
[----:B----4-:R-:W-:-:S03]  /*5500*/  ISETP.GE.AND P1, PT, R13, RZ, PT ;  /* 0x000000ff0d00720c */ /* 0x010fc60003f26270 */
[----:B0-----:R-:W4:Y:S04]  /*5510*/  LDL.LU R5, [R1+0xb0] ;  /* 0x0000b00001057983 */ /* 0x001f280000300800 */
[----:B------:R0:W-:Y:S04]  /*5520*/  STL [R1+0xf4], R16 ;  /* 0x0000f41001007387 */ /* 0x0001e80000100800 */
[----:B0-----:R-:W5:Y:S04]  /*5530*/  LDL.LU R16, [R1+0x1068] ;  /* 0x0010680001107983 */ /* 0x001f680000300800 */
[----:B------:R-:W3:Y:S01]  /*5540*/  LDL.LU R13, [R1+0x1064] ;  /* 0x00106400010d7983 */ /* 0x000ee20000300800 */
[----:B------:R-:W-:Y:S01]  /*5550*/  IMAD.MOV.U32 R8, RZ, RZ, R11 ;  /* 0x000000ffff087224 */ /* 0x000fe200078e000b */
[----:B------:R-:W-:-:S03]  /*5560*/  ISETP.GT.U32.AND P2, PT, R0, R10, PT ;  /* 0x0000000a0000720c */ /* 0x000fc60003f44070 */
[----:B------:R-:W-:-:S04]  /*5570*/  IMAD.HI.U32 R11, R24, R8, RZ ;  /* 0x00000008180b7227 */ /* 0x000fc800078e00ff */
[----:B------:R-:W-:-:S04]  /*5580*/  IMAD.MOV R11, RZ, RZ, -R11 ;  /* 0x000000ffff0b7224 */ /* 0x000fc800078e0a0b */
[----:B------:R-:W-:Y:S02]  /*5590*/  IMAD R8, R0, R11, R8 ;  /* 0x0000000b00087224 */ /* 0x000fe400078e0208 */
[----:B------:R-:W-:Y:S01]  /*55a0*/  @!P2 IMAD.IADD R10, R10, 0x1, -R0 ;  /* 0x000000010a0aa824 */ /* 0x000fe200078e0a00 */
[C---:B------:R-:W-:Y:S01]  /*55b0*/  ISETP.GT.U32.AND P2, PT, R0.reuse, R4, PT ;  /* 0x000000040000720c */ /* 0x040fe20003f44070 */
[----:B------:R-:W-:Y:S01]  /*55c0*/  @!P0 IMAD.MOV R2, RZ, RZ, -R2 ;  /* 0x000000ffff028224 */ /* 0x000fe200078e0a02 */
[----:B------:R-:W-:Y:S02]  /*55d0*/  ISETP.GT.U32.AND P0, PT, R0, R8, PT ;  /* 0x000000080000720c */ /* 0x000fe40003f04070 */
[----:B------:R-:W-:Y:S02]  /*55e0*/  IABS R11, R14 ;  /* 0x0000000e000b7213 */ /* 0x000fe40000000000 */
[----:B------:R-:W-:Y:S07]  /*55f0*/  STL [R1+0xe0], R2 ;  /* 0x0000e00201007387 */ /* 0x000fee0000100800 */
[----:B------:R-:W-:-:S02]  /*5600*/  @!P2 IMAD.IADD R4, R4, 0x1, -R0 ;  /* 0x000000010404a824 */ /* 0x000fc400078e0a00 */
[----:B------:R-:W-:Y:S01]  /*5610*/  @!P0 IMAD.IADD R8, R8, 0x1, -R0 ;  /* 0x0000000108088824 */ /* 0x000fe200078e0a00 */
[----:B------:R-:W-:Y:S01]  /*5620*/  ISETP.GE.AND P0, PT, R14, RZ, PT ;  /* 0x000000ff0e00720c */ /* 0x000fe20003f06270 */
[----:B------:R-:W-:Y:S01]  /*5630*/  IMAD.MOV.U32 R14, RZ, RZ, R17 ;  /* 0x000000ffff0e7224 */ /* 0x000fe200078e0011 */
[----:B---3--:R-:W-:Y:S02]  /*5640*/  ISETP.GE.AND P2, PT, R13, RZ, PT ;  /* 0x000000ff0d00720c */ /* 0x008fe40003f46270 */
[----:B------:R-:W3:Y:S04]  /*5650*/  LDL R13, [R1+0xc0] ;  /* 0x0000c000010d7983 */ /* 0x000ee80000100800 */
[----:B-----5:R0:W-:Y:S04]  /*5660*/  STL [R1+0x105c], R16 ;  /* 0x00105c1001007387 */ /* 0x0201e80000100800 */
[----:B------:R-:W5:Y:S01]  /*5670*/  LDL.LU R17, [R1+0xd8] ;  /* 0x0000d80001117983 */ /* 0x000f620000300800 */
[----:B------:R-:W-:Y:S01]  /*5680*/  IMAD.HI.U32 R12, R24, R6, RZ ;  /* 0x00000006180c7227 */ /* 0x000fe200078e00ff */
[----:B------:R-:W-:-:S03]  /*5690*/  IABS R7, R7 ;  /* 0x0000000700077213 */ /* 0x000fc60000000000 */
[----:B------:R-:W-:-:S04]  /*56a0*/  IMAD.MOV R12, RZ, RZ, -R12 ;  /* 0x000000ffff0c7224 */ /* 0x000fc800078e0a0c */
[----:B------:R-:W-:Y:S02]  /*56b0*/  IMAD R6, R0, R12, R6 ;  /* 0x0000000c00067224 */ /* 0x000fe400078e0206 */
[----:B------:R-:W-:-:S04]  /*56c0*/  IMAD.HI.U32 R12, R24, R7, RZ ;  /* 0x00000007180c7227 */ /* 0x000fc800078e00ff */
[----:B------:R-:W-:-:S04]  /*56d0*/  IMAD.MOV R12, RZ, RZ, -R12 ;  /* 0x000000ffff0c7224 */ /* 0x000fc800078e0a0c */
[C---:B------:R-:W-:Y:S01]  /*56e0*/  IMAD R12, R0.reuse, R12, R7 ;  /* 0x0000000c000c7224 */ /* 0x040fe200078e0207 */
[----:B------:R-:W-:Y:S02]  /*56f0*/  IABS R7, R16 ;  /* 0x0000001000077213 */ /* 0x000fe40000000000 */
[----:B------:R-:W-:Y:S01]  /*5700*/  ISETP.GT.U32.AND P6, PT, R0, R6, PT ;  /* 0x000000060000720c */ /* 0x000fe20003fc4070 */
[----:B-----5:R1:W-:Y:S04]  /*5710*/  STL [R1+0x1060], R17 ;  /* 0x0010601101007387 */ /* 0x0203e80000100800 */
[----:B0-----:R-:W5:Y:S08]  /*5720*/  LDL.LU R16, [R1+0xb8] ;  /* 0x0000b80001107983 */ /* 0x001f700000300800 */
[----:B------:R-:W-:Y:S01]  /*5730*/  @!P6 IMAD.IADD R6, R6, 0x1, -R0 ;  /* 0x000000010606e824 */ /* 0x000fe200078e0a00 */
[----:B------:R-:W-:-:S04]  /*5740*/  ISETP.GT.U32.AND P6, PT, R0, R10, PT ;  /* 0x0000000a0000720c */ /* 0x000fc80003fc4070 */
[----:B------:R-:W-:-:S09]  /*5750*/  ISETP.GT.U32.AND P3, PT, R0, R6, PT ;  /* 0x000000060000720c */ /* 0x000fd20003f64070 */
[----:B------:R-:W-:-:S04]  /*5760*/  @!P6 IMAD.IADD R10, R10, 0x1, -R0 ;  /* 0x000000010a0ae824 */ /* 0x000fc800078e0a00 */
[----:B------:R-:W-:Y:S01]  /*5770*/  @!P3 IMAD.IADD R6, R6, 0x1, -R0 ;  /* 0x000000010606b824 */ /* 0x000fe200078e0a00 */
[----:B----4-:R-:W-:Y:S02]  /*5780*/  ISETP.GE.AND P3, PT, R5, RZ, PT ;  /* 0x000000ff0500720c */ /* 0x010fe40003f66270 */
[----:B---3--:R-:W-:Y:S01]  /*5790*/  IABS R5, R13 ;  /* 0x0000000d00057213 */ /* 0x008fe20000000000 */
[----:B------:R-:W-:Y:S02]  /*57a0*/  IMAD.MOV.U32 R13, RZ, RZ, R4 ;  /* 0x000000ffff0d7224 */ /* 0x000fe400078e0004 */
[----:B-1----:R-:W-:Y:S02]  /*57b0*/  IMAD.MOV.U32 R17, RZ, RZ, R6 ;  /* 0x000000ffff117224 */ /* 0x002fe400078e0006 */
[----:B------:R-:W-:Y:S02]  /*57c0*/  @!P5 IMAD.MOV R13, RZ, RZ, -R13 ;  /* 0x000000ffff0dd224 */ /* 0x000fe400078e0a0d */
[----:B------:R-:W-:-:S02]  /*57d0*/  @!P4 IMAD.MOV R10, RZ, RZ, -R10 ;  /* 0x000000ffff0ac224 */ /* 0x000fc400078e0a0a */
[----:B------:R-:W-:Y:S01]  /*57e0*/  @!P1 IMAD.MOV R17, RZ, RZ, -R17 ;  /* 0x000000ffff119224 */ /* 0x000fe200078e0a11 */
[----:B------:R0:W-:Y:S04]  /*57f0*/  STL [R1+0xcc], R13 ;  /* 0x0000cc0d01007387 */ /* 0x0001e80000100800 */
[----:B------:R1:W-:Y:S04]  /*5800*/  STL [R1+0xc8], R10 ;  /* 0x0000c80a01007387 */ /* 0x0003e80000100800 */
[----:B------:R-:W3:Y:S04]  /*5810*/  LDL R6, [R1+0xc4] ;  /* 0x0000c40001067983 */ /* 0x000ee80000100800 */
[----:B0-----:R-:W4:Y:S04]  /*5820*/  LDL R13, [R1+0xd4] ;  /* 0x0000d400010d7983 */ /* 0x001f280000100800 */
[----:B-1----:R-:W2:Y:S04]  /*5830*/  LDL R10, [R1+0xd0] ;  /* 0x0000d000010a7983 */ /* 0x002ea80000100800 */
[----:B------:R0:W-:Y:S04]  /*5840*/  STL [R1+0xb4], R17 ;  /* 0x0000b41101007387 */ /* 0x0001e80000100800 */
[----:B0-----:R-:W2:Y:S01]  /*5850*/  LDL.LU R17, [R1+0x1060] ;  /* 0x0010600001117983 */ /* 0x001ea20000300800 */
[----:B-----5:R-:W-:-:S03]  /*5860*/  ISETP.GE.AND P1, PT, R16, RZ, PT ;  /* 0x000000ff1000720c */ /* 0x020fc60003f26270 */
[----:B------:R-:W5:Y:S01]  /*5870*/  LDL.LU R16, [R1+0x105c] ;  /* 0x00105c0001107983 */ /* 0x000f620000300800 */
[----:B------:R-:W-:-:S13]  /*5880*/  ISETP.GT.U32.AND P6, PT, R0, R12, PT ;  /* 0x0000000c0000720c */ /* 0x000fda0003fc4070 */
[----:B------:R-:W-:-:S05]  /*5890*/  @!P6 IMAD.IADD R12, R12, 0x1, -R0 ;  /* 0x000000010c0ce824 */ /* 0x000fca00078e0a00 */
[----:B------:R-:W-:-:S13]  /*58a0*/  ISETP.GT.U32.AND P6, PT, R0, R12, PT ;  /* 0x0000000c0000720c */ /* 0x000fda0003fc4070 */
[----:B------:R-:W-:Y:S01]  /*58b0*/  @!P6 IMAD.IADD R12, R12, 0x1, -R0 ;  /* 0x000000010c0ce824 */ /* 0x000fe200078e0a00 */
[----:B-----5:R-:W-:Y:S02]  /*58c0*/  ISETP.GE.AND P6, PT, R16, RZ, PT ;  /* 0x000000ff1000720c */ /* 0x020fe40003fc6270 */
[----:B------:R-:W5:Y:S01]  /*58d0*/  LDL.LU R16, [R1+0xdc] ;  /* 0x0000dc0001107983 */ /* 0x000f620000300800 */
[----:B------:R-:W-:-:S04]  /*58e0*/  IMAD.HI.U32 R4, R24, R7, RZ ;  /* 0x0000000718047227 */ /* 0x000fc800078e00ff */
[----:B------:R-:W-:-:S04]  /*58f0*/  IMAD.MOV R4, RZ, RZ, -R4 ;  /* 0x000000ffff047224 */ /* 0x000fc800078e0a04 */
[----:B------:R-:W-:Y:S01]  /*5900*/  IMAD R7, R0, R4, R7 ;  /* 0x0000000400077224 */ /* 0x000fe200078e0207 */
[----:B---3--:R-:W-:Y:S02]  /*5910*/  IABS R4, R6 ;  /* 0x0000000600047213 */ /* 0x008fe40000000000 */
[----:B----4-:R-:W-:Y:S02]  /*5920*/  IABS R6, R13 ;  /* 0x0000000d00067213 */ /* 0x010fe40000000000 */
[----:B--2---:R-:W-:Y:S01]  /*5930*/  IABS R13, R17 ;  /* 0x00000011000d7213 */ /* 0x004fe20000000000 */
[----:B------:R-:W-:Y:S01]  /*5940*/  IMAD.HI.U32 R2, R24, R11, RZ ;  /* 0x0000000b18027227 */ /* 0x000fe200078e00ff */
[----:B------:R-:W-:-:S03]  /*5950*/  IABS R9, R9 ;  /* 0x0000000900097213 */ /* 0x000fc60000000000 */
[----:B------:R-:W-:Y:S01]  /*5960*/  IMAD.MOV R2, RZ, RZ, -R2 ;  /* 0x000000ffff027224 */ /* 0x000fe200078e0a02 */
[----:B------:R-:W-:-:S03]  /*5970*/  ISETP.GT.U32.AND P5, PT, R0, R8, PT ;  /* 0x000000080000720c */ /* 0x000fc60003fa4070 */
[----:B------:R-:W-:Y:S02]  /*5980*/  IMAD R11, R0, R2, R11 ;  /* 0x00000002000b7224 */ /* 0x000fe400078e020b */
[----:B------:R-:W-:-:S04]  /*5990*/  IMAD.HI.U32 R2, R24, R9, RZ ;  /* 0x0000000918027227 */ /* 0x000fc800078e00ff */
[----:B------:R-:W-:Y:S01]  /*59a0*/  IMAD.MOV R2, RZ, RZ, -R2 ;  /* 0x000000ffff027224 */ /* 0x000fe200078e0a02 */
[C---:B------:R-:W-:Y:S01]  /*59b0*/  ISETP.GT.U32.AND P4, PT, R0.reuse, R11, PT ;  /* 0x0000000b0000720c */ /* 0x040fe20003f84070 */
[----:B-----5:R-:W-:Y:S04]  /*59c0*/  STL [R1+0x1058], R16 ;  /* 0x0010581001007387 */ /* 0x020fe80000100800 */
[----:B------:R0:W-:Y:S04]  /*59d0*/  STL [R1+0x1054], R17 ;  /* 0x0010541101007387 */ /* 0x0001e80000100800 */
[----:B0-----:R-:W2:Y:S01]  /*59e0*/  LDL.LU R17, [R1+0xc0] ;  /* 0x0000c00001117983 */ /* 0x001ea20000300800 */
[----:B------:R-:W-:-:S02]  /*59f0*/  IMAD R9, R0, R2, R9 ;  /* 0x0000000200097224 */ /* 0x000fc400078e0209 */
[----:B------:R-:W-:-:S03]  /*5a00*/  @!P5 IMAD.IADD R8, R8, 0x1, -R0 ;  /* 0x000000010808d824 */ /* 0x000fc600078e0a00 */
[----:B------:R-:W-:Y:S01]  /*5a10*/  ISETP.GT.U32.AND P5, PT, R0, R9, PT ;  /* 0x000000090000720c */ /* 0x000fe20003fa4070 */
[----:B------:R-:W-:Y:S02]  /*5a20*/  IMAD.MOV.U32 R16, RZ, RZ, R8 ;  /* 0x000000ffff107224 */ /* 0x000fe400078e0008 */
[----:B------:R-:W-:Y:S02]  /*5a30*/  @!P4 IMAD.IADD R11, R11, 0x1, -R0 ;  /* 0x000000010b0bc824 */ /* 0x000fe400078e0a00 */
[----:B------:R-:W-:-:S08]  /*5a40*/  @!P2 IMAD.MOV R16, RZ, RZ, -R16 ;  /* 0x000000ffff10a224 */ /* 0x000fd000078e0a10 */
[----:B------:R-:W-:Y:S01]  /*5a50*/  @!P5 IMAD.IADD R9, R9, 0x1, -R0 ;  /* 0x000000010909d824 */ /* 0x000fe200078e0a00 */
[----:B------:R-:W-:Y:S01]  /*5a60*/  ISETP.GT.U32.AND P5, PT, R0, R11, PT ;  /* 0x0000000b0000720c */ /* 0x000fe20003fa4070 */
[----:B------:R0:W-:Y:S02]  /*5a70*/  STL [R1+0xac], R16 ;  /* 0x0000ac1001007387 */ /* 0x0001e40000100800 */
[----:B0-----:R-:W-:Y:S02]  /*5a80*/  IMAD.MOV.U32 R16, RZ, RZ, R12 ;  /* 0x000000ffff107224 */ /* 0x001fe400078e000c */
[----:B------:R-:W3:Y:S02]  /*5a90*/  LDL.LU R12, [R1+0xc4] ;  /* 0x0000c400010c7983 */ /* 0x000ee40000300800 */
[----:B------:R-:W-:-:S06]  /*5aa0*/  @!P3 IMAD.MOV R16, RZ, RZ, -R16 ;  /* 0x000000ffff10b224 */ /* 0x000fcc00078e0a10 */
[----:B------:R-:W-:Y:S01]  /*5ab0*/  @!P5 IMAD.IADD R11, R11, 0x1, -R0 ;  /* 0x000000010b0bd824 */ /* 0x000fe200078e0a00 */
[----:B------:R0:W-:Y:S04]  /*5ac0*/  STL [R1+0x90], R16 ;  /* 0x0000901001007387 */ /* 0x0001e80000100800 */
[----:B0-----:R-:W4:Y:S01]  /*5ad0*/  LDL.LU R16, [R1+0x1058] ;  /* 0x0010580001107983 */ /* 0x001f220000300800 */
[----:B--2---:R-:W-:-:S03]  /*5ae0*/  ISETP.GE.AND P5, PT, R17, RZ, PT ;  /* 0x000000ff1100720c */ /* 0x004fc60003fa6270 */
[----:B------:R-:W2:Y:S01]  /*5af0*/  LDL.LU R17, [R1+0xd0] ;  /* 0x0000d00001117983 */ /* 0x000ea20000300800 */
[----:B------:R-:W-:Y:S01]  /*5b00*/  IMAD.HI.U32 R2, R24, R5, RZ ;  /* 0x0000000518027227 */ /* 0x000fe200078e00ff */
[----:B------:R-:W-:-:S03]  /*5b10*/  ISETP.GT.U32.AND P4, PT, R0, R7, PT ;  /* 0x000000070000720c */ /* 0x000fc60003f84070 */
[----:B------:R-:W-:Y:S01]  /*5b20*/  IMAD.MOV R2, RZ, RZ, -R2 ;  /* 0x000000ffff027224 */ /* 0x000fe200078e0a02 */
[----:B------:R-:W-:-:S03]  /*5b30*/  ISETP.GT.U32.AND P2, PT, R0, R9, PT ;  /* 0x000000090000720c */ /* 0x000fc60003f44070 */
[----:B------:R-:W-:Y:S01]  /*5b40*/  IMAD R5, R0, R2, R5 ;  /* 0x0000000200057224 */ /* 0x000fe200078e0205 */
[----:B------:R-:W-:Y:S01]  /*5b50*/  IABS R2, R10 ;  /* 0x0000000a00027213 */ /* 0x000fe20000000000 */
[----:B------:R-:W-:-:S04]  /*5b60*/  IMAD.HI.U32 R10, R24, R4, RZ ;  /* 0x00000004180a7227 */ /* 0x000fc800078e00ff */
[----:B------:R-:W-:Y:S02]  /*5b70*/  IMAD.MOV R10, RZ, RZ, -R10 ;  /* 0x000000ffff0a7224 */ /* 0x000fe400078e0a0a */
[----:B------:R-:W-:Y:S02]  /*5b80*/  @!P4 IMAD.IADD R7, R7, 0x1, -R0 ;  /* 0x000000010707c824 */ /* 0x000fe400078e0a00 */
[C---:B------:R-:W-:Y:S02]  /*5b90*/  IMAD R4, R0.reuse, R10, R4 ;  /* 0x0000000a00047224 */ /* 0x040fe400078e0204 */
[----:B------:R-:W-:Y:S01]  /*5ba0*/  @!P2 IMAD.IADD R9, R9, 0x1, -R0 ;  /* 0x000000010909a824 */ /* 0x000fe200078e0a00 */
[C---:B------:R-:W-:Y:S02]  /*5bb0*/  ISETP.GT.U32.AND P4, PT, R0.reuse, R7, PT ;  /* 0x000000070000720c */ /* 0x040fe40003f84070 */
[----:B------:R-:W-:Y:S01]  /*5bc0*/  ISETP.GT.U32.AND P2, PT, R0, R4, PT ;  /* 0x000000040000720c */ /* 0x000fe20003f44070 */
[----:B------:R-:W-:-:S04]  /*5bd0*/  IMAD.HI.U32 R10, R24, R6, RZ ;  /* 0x00000006180a7227 */ /* 0x000fc800078e00ff */
[----:B------:R-:W-:Y:S02]  /*5be0*/  @!P0 IMAD.MOV R11, RZ, RZ, -R11 ;  /* 0x000000ffff0b8224 */ /* 0x000fe400078e0a0b */
[----:B------:R-:W-:-:S04]  /*5bf0*/  IMAD.MOV R10, RZ, RZ, -R10 ;  /* 0x000000ffff0a7224 */ /* 0x000fc800078e0a0a */
[--C-:B------:R-:W-:Y:S02]  /*5c00*/  @!P4 IMAD.IADD R7, R7, 0x1, -R0.reuse ;  /* 0x000000010707c824 */ /* 0x100fe400078e0a00 */
[----:B------:R-:W-:Y:S02]  /*5c10*/  @!P2 IMAD.IADD R4, R4, 0x1, -R0 ;  /* 0x000000010404a824 */ /* 0x000fe400078e0a00 */
[----:B------:R-:W-:Y:S01]  /*5c20*/  @!P1 IMAD.MOV R9, RZ, RZ, -R9 ;  /* 0x000000ffff099224 */ /* 0x000fe200078e0a09 */
[----:B------:R0:W-:Y:S01]  /*5c30*/  STL [R1+0x8c], R11 ;  /* 0x00008c0b01007387 */ /* 0x0001e20000100800 */
[----:B------:R-:W-:-:S03]  /*5c40*/  IMAD R6, R0, R10, R6 ;  /* 0x0000000a00067224 */ /* 0x000fc600078e0206 */
[----:B0-----:R-:W5:Y:S04]  /*5c50*/  LDL R11, [R1+0xe4] ;  /* 0x0000e400010b7983 */ /* 0x001f680000100800 */
[----:B------:R-:W5:Y:S04]  /*5c60*/  LDL.LU R10, [R1+0xec] ;  /* 0x0000ec00010a7983 */ /* 0x000f680000300800 */
[----:B------:R-:W-:Y:S01]  /*5c70*/  STL [R1+0x88], R9 ;  /* 0x0000880901007387 */ /* 0x000fe20000100800 */
[----:B--2---:R-:W-:Y:S01]  /*5c80*/  ISETP.GE.AND P2, PT, R17, RZ, PT ;  /* 0x000000ff1100720c */ /* 0x004fe20003f46270 */
[----:B------:R-:W-:-:S02]  /*5c90*/  IMAD.MOV.U32 R17, RZ, RZ, R7 ;  /* 0x000000ffff117224 */ /* 0x000fc400078e0007 */
[----:B------:R-:W2:Y:S02]  /*5ca0*/  LDL.LU R7, [R1+0xd4] ;  /* 0x0000d40001077983 */ /* 0x000ea40000300800 */
[----:B------:R-:W-:-:S05]  /*5cb0*/  @!P6 IMAD.MOV R17, RZ, RZ, -R17 ;  /* 0x000000ffff11e224 */ /* 0x000fca00078e0a11 */
[----:B------:R0:W-:Y:S04]  /*5cc0*/  STL [R1+0x7c], R17 ;  /* 0x00007c1101007387 */ /* 0x0001e80000100800 */
[----:B0-----:R-:W5:Y:S01]  /*5cd0*/  LDL.LU R17, [R1+0x1054] ;  /* 0x0010540001117983 */ /* 0x001f620000300800 */
[----:B------:R-:W-:Y:S01]  /*5ce0*/  ISETP.GT.U32.AND P3, PT, R0, R5, PT ;  /* 0x000000050000720c */ /* 0x000fe20003f64070 */
[----:B------:R-:W-:-:S04]  /*5cf0*/  IMAD.HI.U32 R8, R24, R2, RZ ;  /* 0x0000000218087227 */ /* 0x000fc800078e00ff */
[----:B------:R-:W-:-:S04]  /*5d00*/  IMAD.MOV R8, RZ, RZ, -R8 ;  /* 0x000000ffff087224 */ /* 0x000fc800078e0a08 */
[----:B------:R-:W-:-:S04]  /*5d10*/  IMAD R2, R0, R8, R2 ;  /* 0x0000000800027224 */ /* 0x000fc800078e0202 */
[----:B------:R-:W-:Y:S01]  /*5d20*/  @!P3 IMAD.IADD R5, R5, 0x1, -R0 ;  /* 0x000000010505b824 */ /* 0x000fe200078e0a00 */
[----:B------:R-:W-:-:S04]  /*5d30*/  ISETP.GT.U32.AND P4, PT, R0, R2, PT ;  /* 0x000000020000720c */ /* 0x000fc80003f84070 */
[----:B------:R-:W-:Y:S01]  /*5d40*/  ISETP.GT.U32.AND P3, PT, R0, R5, PT ;  /* 0x000000050000720c */ /* 0x000fe20003f64070 */
[----:B------:R-:W-:Y:S01]  /*5d50*/  IMAD.HI.U32 R8, R24, R13, RZ ;  /* 0x0000000d18087227 */ /* 0x000fe200078e00ff */
[----:B---3--:R-:W-:Y:S02]  /*5d60*/  ISETP.GE.AND P0, PT, R12, RZ, PT ;  /* 0x000000ff0c00720c */ /* 0x008fe40003f06270 */
[----:B----4-:R-:W-:Y:S01]  /*5d70*/  IABS R12, R16 ;  /* 0x00000010000c7213 */ /* 0x010fe20000000000 */
[----:B------:R-:W-:Y:S01]  /*5d80*/  IMAD.MOV R8, RZ, RZ, -R8 ;  /* 0x000000ffff087224 */ /* 0x000fe200078e0a08 */
[----:B------:R-:W-:-:S03]  /*5d90*/  ISETP.GT.U32.AND P1, PT, R0, R4, PT ;  /* 0x000000040000720c */ /* 0x000fc60003f24070 */
[--C-:B------:R-:W-:Y:S02]  /*5da0*/  @!P4 IMAD.IADD R2, R2, 0x1, -R0.reuse ;  /* 0x000000010202c824 */ /* 0x100fe400078e0a00 */
[C---:B------:R-:W-:Y:S02]  /*5db0*/  IMAD R13, R0.reuse, R8, R13 ;  /* 0x00000008000d7224 */ /* 0x040fe400078e020d */
[----:B------:R-:W-:Y:S01]  /*5dc0*/  @!P3 IMAD.IADD R5, R5, 0x1, -R0 ;  /* 0x000000010505b824 */ /* 0x000fe200078e0a00 */
[----:B------:R-:W-:Y:S01]  /*5dd0*/  ISETP.GT.U32.AND P3, PT, R0, R6, PT ;  /* 0x000000060000720c */ /* 0x000fe20003f64070 */
[----:B------:R-:W-:Y:S01]  /*5de0*/  IMAD.HI.U32 R8, R24, R12, RZ ;  /* 0x0000000c18087227 */ /* 0x000fe200078e00ff */
[----:B------:R-:W-:-:S03]  /*5df0*/  ISETP.GT.U32.AND P4, PT, R0, R2, PT ;  /* 0x000000020000720c */ /* 0x000fc60003f84070 */
[----:B------:R-:W-:Y:S02]  /*5e00*/  IMAD.MOV R8, RZ, RZ, -R8 ;  /* 0x000000ffff087224 */ /* 0x000fe400078e0a08 */
[----:B------:R-:W-:Y:S02]  /*5e10*/  IMAD.MOV.U32 R9, RZ, RZ, R5 ;  /* 0x000000ffff097224 */ /* 0x000fe400078e0005 */
[----:B------:R-:W-:Y:S02]  /*5e20*/  @!P1 IMAD.IADD R4, R4, 0x1, -R0 ;  /* 0x0000000104049824 */ /* 0x000fe400078e0a00 */
[----:B------:R-:W-:Y:S02]  /*5e30*/  @!P5 IMAD.MOV R9, RZ, RZ, -R9 ;  /* 0x000000ffff09d224 */ /* 0x000fe400078e0a09 */
[----:B------:R-:W-:Y:S02]  /*5e40*/  IMAD R12, R0, R8, R12 ;  /* 0x00000008000c7224 */ /* 0x000fe400078e020c */
[----:B------:R-:W3:Y:S01]  /*5e50*/  LDL.LU R8, [R1+0xe8] ;  /* 0x0000e80001087983 */ /* 0x000ee20000300800 */
[----:B------:R-:W-:Y:S01]  /*5e60*/  @!P3 IMAD.IADD R6, R6, 0x1, -R0 ;  /* 0x000000010606b824 */ /* 0x000fe200078e0a00 */
[----:B------:R-:W-:-:S02]  /*5e70*/  ISETP.GE.AND P3, PT, R16, RZ, PT ;  /* 0x000000ff1000720c */ /* 0x000fc40003f66270 */
[----:B------:R0:W-:Y:S01]  /*5e80*/  STL [R1+0x1050], R22 ;  /* 0x0010501601007387 */ /* 0x0001e20000100800 */
[----:B------:R-:W-:-:S03]  /*5e90*/  @!P4 IMAD.IADD R2, R2, 0x1, -R0 ;  /* 0x000000010202c824 */ /* 0x000fc600078e0a00 */
[----:B------:R-:W-:Y:S04]  /*5ea0*/  STL [R1+0x74], R9 ;  /* 0x0000740901007387 */ /* 0x000fe80000100800 */
[----:B------:R-:W4:Y:S01]  /*5eb0*/  LDL.LU R16, [R1+0x1c0] ;  /* 0x0001c00001107983 */ /* 0x000f220000300800 */
[----:B0-----:R-:W-:Y:S02]  /*5ec0*/  IMAD.MOV.U32 R22, RZ, RZ, R4 ;  /* 0x000000ffff167224 */ /* 0x001fe400078e0004 */
[----:B------:R-:W-:Y:S02]  /*5ed0*/  @!P2 IMAD.MOV R2, RZ, RZ, -R2 ;  /* 0x000000ffff02a224 */ /* 0x000fe400078e0a02 */
[----:B------:R-:W-:Y:S01]  /*5ee0*/  @!P0 IMAD.MOV R22, RZ, RZ, -R22 ;  /* 0x000000ffff168224 */ /* 0x000fe200078e0a16 */
[----:B-----5:R-:W-:-:S02]  /*5ef0*/  ISETP.GE.AND P4, PT, R17, RZ, PT ;  /* 0x000000ff1100720c */ /* 0x020fc40003f86270 */
[----:B------:R-:W5:Y:S04]  /*5f00*/  LDL.LU R17, [R1+0x1c4] ;  /* 0x0001c40001117983 */ /* 0x000f680000300800 */
[----:B------:R-:W5:Y:S04]  /*5f10*/  LDL.LU R4, [R1+0xe4] ;  /* 0x0000e40001047983 */ /* 0x000f680000300800 */
[----:B------:R0:W-:Y:S04]  /*5f20*/  STL [R1+0x70], R22 ;  /* 0x0000701601007387 */ /* 0x0001e80000100800 */
[----:B0-----:R-:W5:Y:S04]  /*5f30*/  LDL.LU R22, [R1+0x1050] ;  /* 0x0010500001167983 */ /* 0x001f680000300800 */
[----:B------:R-:W-:Y:S04]  /*5f40*/  STL [R1+0x114], R2 ;  /* 0x0001140201007387 */ /* 0x000fe80000100800 */
[----:B------:R-:W-:Y:S04]  /*5f50*/  STL [R1+0x1048], R26 ;  /* 0x0010481a01007387 */ /* 0x000fe80000100800 */
[----:B------:R0:W-:Y:S04]  /*5f60*/  STL [R1+0x104c], R28 ;  /* 0x00104c1c01007387 */ /* 0x0001e80000100800 */
[----:B0-----:R-:W5:Y:S01]  /*5f70*/  LDL.LU R28, [R1+0x1a8] ;  /* 0x0001a800011c7983 */ /* 0x001f620000300800 */
[----:B------:R-:W-:-:S02]  /*5f80*/  ISETP.GT.U32.AND P5, PT, R0, R13, PT ;  /* 0x0000000d0000720c */ /* 0x000fc40003fa4070 */
[----:B------:R-:W-:Y:S02]  /*5f90*/  IABS R11, R11 ;  /* 0x0000000b000b7213 */ /* 0x000fe40000000000 */
[----:B--2---:R-:W-:Y:S02]  /*5fa0*/  ISETP.GE.AND P6, PT, R7, RZ, PT ;  /* 0x000000ff0700720c */ /* 0x004fe40003fc6270 */
[----:B------:R-:W-:Y:S01]  /*5fb0*/  ISETP.GT.U32.AND P1, PT, R0, R12, PT ;  /* 0x0000000c0000720c */ /* 0x000fe20003f24070 */
[----:B------:R-:W-:-:S06]  /*5fc0*/  IMAD.HI.U32 R7, R24, R11, RZ ;  /* 0x0000000b18077227 */ /* 0x000fcc00078e00ff */
[----:B------:R-:W-:-:S05]  /*5fd0*/  @!P5 IMAD.IADD R13, R13, 0x1, -R0 ;  /* 0x000000010d0dd824 */ /* 0x000fca00078e0a00 */
[C---:B------:R-:W-:Y:S01]  /*5fe0*/  ISETP.GT.U32.AND P0, PT, R0.reuse, R13, PT ;  /* 0x0000000d0000720c */ /* 0x040fe20003f04070 */
[----:B------:R-:W-:Y:S01]  /*5ff0*/  IMAD.MOV R7, RZ, RZ, -R7 ;  /* 0x000000ffff077224 */ /* 0x000fe200078e0a07 */
[----:B------:R-:W-:-:S03]  /*6000*/  ISETP.GT.U32.AND P5, PT, R0, R6, PT ;  /* 0x000000060000720c */ /* 0x000fc60003fa4070 */
[----:B------:R-:W-:Y:S01]  /*6010*/  IMAD R11, R0, R7, R11 ;  /* 0x00000007000b7224 */ /* 0x000fe200078e020b */
[----:B------:R-:W-:Y:S01]  /*6020*/  IABS R9, R10 ;  /* 0x0000000a00097213 */ /* 0x000fe20000000000 */
[----:B------:R-:W-:-:S06]  /*6030*/  @!P1 IMAD.IADD R12, R12, 0x1, -R0 ;  /* 0x000000010c0c9824 */ /* 0x000fcc00078e0a00 */
[--C-:B------:R-:W-:Y:S01]  /*6040*/  @!P0 IMAD.IADD R13, R13, 0x1, -R0.reuse ;  /* 0x000000010d0d8824 */ /* 0x100fe200078e0a00 */
[C---:B------:R-:W-:Y:S02]  /*6050*/  ISETP.GT.U32.AND P0, PT, R0.reuse, R11, PT ;  /* 0x0000000b0000720c */ /* 0x040fe40003f04070 */
[----:B------:R-:W-:Y:S02]  /*6060*/  ISETP.GT.U32.AND P1, PT, R0, R12, PT ;  /* 0x0000000c0000720c */ /* 0x000fe40003f24070 */
[----:B---3--:R-:W-:Y:S01]  /*6070*/  IABS R5, R8 ;  /* 0x0000000800057213 */ /* 0x008fe20000000000 */
[----:B------:R-:W-:-:S04]  /*6080*/  @!P5 IMAD.IADD R6, R6, 0x1, -R0 ;  /* 0x000000010606d824 */ /* 0x000fc800078e0a00 */
[----:B------:R-:W-:-:S04]  /*6090*/  IMAD.HI.U32 R2, R24, R5, RZ ;  /* 0x0000000518027227 */ /* 0x000fc800078e00ff */
[----:B------:R-:W-:Y:S02]  /*60a0*/  @!P0 IMAD.IADD R11, R11, 0x1, -R0 ;  /* 0x000000010b0b8824 */ /* 0x000fe400078e0a00 */
[----:B------:R-:W-:Y:S02]  /*60b0*/  IMAD.MOV.U32 R26, RZ, RZ, R6 ;  /* 0x000000ffff1a7224 */ /* 0x000fe400078e0006 */
[----:B------:R-:W-:Y:S01]  /*60c0*/  IMAD.MOV R2, RZ, RZ, -R2 ;  /* 0x000000ffff027224 */ /* 0x000fe200078e0a02 */
[----:B------:R-:W-:Y:S01]  /*60d0*/  ISETP.GT.U32.AND P0, PT, R0, R11, PT ;  /* 0x0000000b0000720c */ /* 0x000fe20003f04070 */
[----:B------:R-:W-:Y:S01]  /*60e0*/  @!P1 IMAD.IADD R12, R12, 0x1, -R0 ;  /* 0x000000010c0c9824 */ /* 0x000fe200078e0a00 */
[----:B------:R-:W-:Y:S01]  /*60f0*/  ISETP.GE.AND P1, PT, R10, RZ, PT ;  /* 0x000000ff0a00720c */ /* 0x000fe20003f26270 */
[----:B------:R-:W-:Y:S02]  /*6100*/  @!P6 IMAD.MOV R26, RZ, RZ, -R26 ;  /* 0x000000ffff1ae224 */ /* 0x000fe400078e0a1a */
[----:B------:R-:W-:Y:S01]  /*6110*/  IMAD R5, R0, R2, R5 ;  /* 0x0000000200057224 */ /* 0x000fe200078e0205 */
[----:B------:R-:W-:-:S02]  /*6120*/  ISETP.GE.AND P5, PT, R8, RZ, PT ;  /* 0x000000ff0800720c */ /* 0x000fc40003fa6270 */
[----:B----4-:R-:W-:Y:S01]  /*6130*/  IABS R8, R16 ;  /* 0x0000001000087213 */ /* 0x010fe20000000000 */
[----:B------:R0:W-:Y:S01]  /*6140*/  STL [R1+0x6c], R26 ;  /* 0x00006c1a01007387 */ /* 0x0001e20000100800 */
[----:B------:R-:W-:Y:S01]  /*6150*/  ISETP.GT.U32.AND P6, PT, R0, R5, PT ;  /* 0x000000050000720c */ /* 0x000fe20003fc4070 */
[----:B------:R-:W-:Y:S02]  /*6160*/  @!P3 IMAD.MOV R12, RZ, RZ, -R12 ;  /* 0x000000ffff0cb224 */ /* 0x000fe400078e0a0c */
[----:B------:R-:W-:Y:S02]  /*6170*/  @!P0 IMAD.IADD R11, R11, 0x1, -R0 ;  /* 0x000000010b0b8824 */ /* 0x000fe400078e0a00 */
[----:B0-----:R-:W-:-:S04]  /*6180*/  IMAD.MOV.U32 R26, RZ, RZ, R13 ;  /* 0x000000ffff1a7224 */ /* 0x001fc800078e000d */
[----:B------:R-:W-:Y:S01]  /*6190*/  @!P4 IMAD.MOV R26, RZ, RZ, -R26 ;  /* 0x000000ffff1ac224 */ /* 0x000fe200078e0a1a */
[----:B------:R-:W-:-:S03]  /*61a0*/  IABS R2, R14 ;  /* 0x0000000e00027213 */ /* 0x000fc60000000000 */
[----:B------:R-:W-:Y:S02]  /*61b0*/  @!P6 IMAD.IADD R5, R5, 0x1, -R0 ;  /* 0x000000010505e824 */ /* 0x000fe400078e0a00 */
[----:B------:R-:W-:-:S03]  /*61c0*/  IMAD.HI.U32 R6, R24, R2, RZ ;  /* 0x0000000218067227 */ /* 0x000fc600078e00ff */
[----:B------:R-:W-:Y:S01]  /*61d0*/  ISETP.GT.U32.AND P6, PT, R0, R5, PT ;  /* 0x000000050000720c */ /* 0x000fe20003fc4070 */
[----:B------:R-:W-:-:S04]  /*61e0*/  IMAD.MOV R6, RZ, RZ, -R6 ;  /* 0x000000ffff067224 */ /* 0x000fc800078e0a06 */
[----:B------:R-:W-:-:S08]  /*61f0*/  IMAD R2, R0, R6, R2 ;  /* 0x0000000600027224 */ /* 0x000fd000078e0202 */
[----:B------:R-:W-:Y:S01]  /*6200*/  @!P6 IMAD.IADD R5, R5, 0x1, -R0 ;  /* 0x000000010505e824 */ /* 0x000fe200078e0a00 */
[----:B-----5:R-:W-:Y:S01]  /*6210*/  ISETP.GE.AND P2, PT, R4, RZ, PT ;  /* 0x000000ff0400720c */ /* 0x020fe20003f46270 */
[----:B------:R-:W-:-:S04]  /*6220*/  IMAD.HI.U32 R4, R24, R9, RZ ;  /* 0x0000000918047227 */ /* 0x000fc800078e00ff */
[----:B------:R-:W-:-:S04]  /*6230*/  IMAD.MOV R4, RZ, RZ, -R4 ;  /* 0x000000ffff047224 */ /* 0x000fc800078e0a04 */
[----:B------:R-:W-:-:S05]  /*6240*/  IMAD R9, R0, R4, R9 ;  /* 0x0000000400097224 */ /* 0x000fca00078e0209 */
[----:B------:R-:W-:Y:S02]  /*6250*/  ISETP.GT.U32.AND P4, PT, R0, R9, PT ;  /* 0x000000090000720c */ /* 0x000fe40003f84070 */
[----:B------:R-:W-:-:S05]  /*6260*/  IABS R4, R28 ;  /* 0x0000001c00047213 */ /* 0x000fca0000000000 */
[----:B------:R-:W-:-:S04]  /*6270*/  IMAD.HI.U32 R10, R24, R4, RZ ;  /* 0x00000004180a7227 */ /* 0x000fc800078e00ff */
[----:B------:R-:W-:-:S04]  /*6280*/  IMAD.MOV R10, RZ, RZ, -R10 ;  /* 0x000000ffff0a7224 */ /* 0x000fc800078e0a0a */
[----:B------:R-:W-:Y:S02]  /*6290*/  IMAD R4, R0, R10, R4 ;  /* 0x0000000a00047224 */ /* 0x000fe400078e0204 */
[----:B------:R-:W-:-:S04]  /*62a0*/  IMAD.HI.U32 R10, R24, R8, RZ ;  /* 0x00000008180a7227 */ /* 0x000fc800078e00ff */
[----:B------:R-:W-:Y:S02]  /*62b0*/  IMAD.MOV.U32 R13, RZ, RZ, R28 ;  /* 0x000000ffff0d7224 */ /* 0x000fe400078e001c */
[----:B------:R-:W-:Y:S01]  /*62c0*/  IMAD.MOV R10, RZ, RZ, -R10 ;  /* 0x000000ffff0a7224 */ /* 0x000fe200078e0a0a */
[----:B------:R-:W2:Y:S02]  /*62d0*/  LDL.LU R28, [R1+0x104c] ;  /* 0x00104c00011c7983 */ /* 0x000ea40000300800 */
[----:B------:R-:W-:Y:S02]  /*62e0*/  ISETP.GE.AND P3, PT, R13, RZ, PT ;  /* 0x000000ff0d00720c */ /* 0x000fe40003f66270 */
[----:B------:R0:W-:Y:S01]  /*62f0*/  STL [R1+0x64], R26 ;  /* 0x0000641a01007387 */ /* 0x0001e20000100800 */
[----:B------:R-:W-:Y:S01]  /*6300*/  IMAD.MOV.U32 R13, RZ, RZ, R11 ;  /* 0x000000ffff0d7224 */ /* 0x000fe200078e000b */
[C---:B------:R-:W-:Y:S01]  /*6310*/  ISETP.GT.U32.AND P0, PT, R0.reuse, R4, PT ;  /* 0x000000040000720c */ /* 0x040fe20003f04070 */
[----:B------:R-:W-:Y:S01]  /*6320*/  IMAD R8, R0, R10, R8 ;  /* 0x0000000a00087224 */ /* 0x000fe200078e0208 */
[----:B0-----:R-:W3:Y:S04]  /*6330*/  LDL.LU R26, [R1+0x1048] ;  /* 0x00104800011a7983 */ /* 0x001ee80000300800 */
[----:B------:R0:W-:Y:S04]  /*6340*/  STL [R1+0x5c], R12 ;  /* 0x00005c0c01007387 */ /* 0x0001e80000100800 */
[----:B------:R-:W4:Y:S04]  /*6350*/  LDL.LU R11, [R1+0x1e0] ;  /* 0x0001e000010b7983 */ /* 0x000f280000300800 */
[----:B------:R-:W5:Y:S01]  /*6360*/  LDL.LU R10, [R1+0x1cc] ;  /* 0x0001cc00010a7983 */ /* 0x000f620000300800 */
[----:B------:R-:W-:Y:S01]  /*6370*/  IABS R7, R17 ;  /* 0x0000001100077213 */ /* 0x000fe20000000000 */
[----:B------:R-:W-:-:S02]  /*6380*/  @!P4 IMAD.IADD R9, R9, 0x1, -R0 ;  /* 0x000000010909c824 */ /* 0x000fc400078e0a00 */
[----:B------:R-:W-:Y:S02]  /*6390*/  @!P0 IMAD.IADD R4, R4, 0x1, -R0 ;  /* 0x0000000104048824 */ /* 0x000fe400078e0a00 */
[----:B------:R-:W-:Y:S01]  /*63a0*/  IMAD.HI.U32 R6, R24, R7, RZ ;  /* 0x0000000718067227 */ /* 0x000fe200078e00ff */
[----:B------:R-:W-:-:S03]  /*63b0*/  ISETP.GT.U32.AND P4, PT, R0, R9, PT ;  /* 0x000000090000720c */ /* 0x000fc60003f84070 */
[----:B------:R-:W-:Y:S01]  /*63c0*/  @!P2 IMAD.MOV R13, RZ, RZ, -R13 ;  /* 0x000000ffff0da224 */ /* 0x000fe200078e0a0d */
[C---:B------:R-:W-:Y:S01]  /*63d0*/  ISETP.GT.U32.AND P2, PT, R0.reuse, R2, PT ;  /* 0x000000020000720c */ /* 0x040fe20003f44070 */
[----:B------:R-:W-:Y:S01]  /*63e0*/  IMAD.MOV R6, RZ, RZ, -R6 ;  /* 0x000000ffff067224 */ /* 0x000fe200078e0a06 */
[C---:B------:R-:W-:Y:S02]  /*63f0*/  ISETP.GT.U32.AND P0, PT, R0.reuse, R4, PT ;  /* 0x000000040000720c */ /* 0x040fe40003f04070 */
[C---:B------:R-:W-:Y:S01]  /*6400*/  ISETP.GT.U32.AND P6, PT, R0.reuse, R8, PT ;  /* 0x000000080000720c */ /* 0x040fe20003fc4070 */
[----:B------:R-:W-:Y:S02]  /*6410*/  IMAD R7, R0, R6, R7 ;  /* 0x0000000600077224 */ /* 0x000fe400078e0207 */
[----:B------:R-:W-:Y:S02]  /*6420*/  IMAD.MOV.U32 R6, RZ, RZ, R5 ;  /* 0x000000ffff067224 */ /* 0x000fe400078e0005 */
[----:B0-----:R-:W-:-:S02]  /*6430*/  IMAD.MOV.U32 R12, RZ, RZ, R14 ;  /* 0x000000ffff0c7224 */ /* 0x001fc400078e000e */
[----:B------:R-:W-:Y:S02]  /*6440*/  @!P4 IMAD.IADD R9, R9, 0x1, -R0 ;  /* 0x000000010909c824 */ /* 0x000fe400078e0a00 */
[----:B------:R-:W-:Y:S01]  /*6450*/  @!P5 IMAD.MOV R6, RZ, RZ, -R6 ;  /* 0x000000ffff06d224 */ /* 0x000fe200078e0a06 */
[----:B------:R5:W-:Y:S01]  /*6460*/  STL [R1+0x58], R13 ;  /* 0x0000580d01007387 */ /* 0x000be20000100800 */
[--C-:B------:R-:W-:Y:S01]  /*6470*/  @!P2 IMAD.IADD R2, R2, 0x1, -R0.reuse ;  /* 0x000000010202a824 */ /* 0x100fe200078e0a00 */
[----:B------:R-:W-:Y:S01]  /*6480*/  ISETP.GE.AND P2, PT, R12, RZ, PT ;  /* 0x000000ff0c00720c */ /* 0x000fe20003f46270 */
[--C-:B------:R-:W-:Y:S01]  /*6490*/  @!P0 IMAD.IADD R4, R4, 0x1, -R0.reuse ;  /* 0x0000000104048824 */ /* 0x100fe200078e0a00 */
[----:B------:R-:W2:Y:S01]  /*64a0*/  LDL.LU R12, [R1+0x1e4] ;  /* 0x0001e400010c7983 */ /* 0x000ea20000300800 */
[----:B------:R-:W-:Y:S01]  /*64b0*/  @!P1 IMAD.MOV R9, RZ, RZ, -R9 ;  /* 0x000000ffff099224 */ /* 0x000fe200078e0a09 */
[----:B------:R-:W-:Y:S02]  /*64c0*/  ISETP.GE.AND P0, PT, R16, RZ, PT ;  /* 0x000000ff1000720c */ /* 0x000fe40003f06270 */
[----:B------:R0:W-:Y:S01]  /*64d0*/  STL [R1+0xe4], R6 ;  /* 0x0000e40601007387 */ /* 0x0001e20000100800 */
[----:B------:R-:W-:-:S03]  /*64e0*/  @!P6 IMAD.IADD R8, R8, 0x1, -R0 ;  /* 0x000000010808e824 */ /* 0x000fc600078e0a00 */
[----:B------:R-:W3:Y:S01]  /*64f0*/  LDL.LU R16, [R1+0x1e8] ;  /* 0x0001e80001107983 */ /* 0x000ee20000300800 */
[----:B------:R-:W-:-:S03]  /*6500*/  ISETP.GE.AND P6, PT, R17, RZ, PT ;  /* 0x000000ff1100720c */ /* 0x000fc60003fc6270 */
[----:B------:R-:W-:Y:S04]  /*6510*/  STL [R1+0x54], R9 ;  /* 0x0000540901007387 */ /* 0x000fe80000100800 */
[----:B------:R-:W3:Y:S01]  /*6520*/  LDL.LU R17, [R1+0x1f8] ;  /* 0x0001f80001117983 */ /* 0x000ee20000300800 */
[C---:B------:R-:W-:Y:S02]  /*6530*/  ISETP.GT.U32.AND P4, PT, R0.reuse, R7, PT ;  /* 0x000000070000720c */ /* 0x040fe40003f84070 */
[----:B------:R-:W-:-:S11]  /*6540*/  ISETP.GT.U32.AND P5, PT, R0, R2, PT ;  /* 0x000000020000720c */ /* 0x000fd60003fa4070 */
[--C-:B------:R-:W-:Y:S01]  /*6550*/  @!P4 IMAD.IADD R7, R7, 0x1, -R0.reuse ;  /* 0x000000010707c824 */ /* 0x100fe200078e0a00 */
[----:B------:R-:W-:Y:S01]  /*6560*/  ISETP.GT.U32.AND P4, PT, R0, R8, PT ;  /* 0x000000080000720c */ /* 0x000fe20003f84070 */
[----:B------:R-:W-:-:S03]  /*6570*/  @!P5 IMAD.IADD R2, R2, 0x1, -R0 ;  /* 0x000000010202d824 */ /* 0x000fc600078e0a00 */
[----:B------:R-:W-:Y:S01]  /*6580*/  ISETP.GT.U32.AND P1, PT, R0, R7, PT ;  /* 0x000000070000720c */ /* 0x000fe20003f24070 */
[----:B------:R-:W-:-:S05]  /*6590*/  @!P3 IMAD.MOV R4, RZ, RZ, -R4 ;  /* 0x000000ffff04b224 */ /* 0x000fca00078e0a04 */
[----:B------:R3:W-:Y:S03]  /*65a0*/  STL [R1+0xd4], R4 ;  /* 0x0000d40401007387 */ /* 0x0007e60000100800 */
[----:B------:R-:W-:-:S04]  /*65b0*/  @!P4 IMAD.IADD R8, R8, 0x1, -R0 ;  /* 0x000000010808c824 */ /* 0x000fc800078e0a00 */
[----:B------:R-:W-:Y:S02]  /*65c0*/  @!P1 IMAD.IADD R7, R7, 0x1, -R0 ;  /* 0x0000000107079824 */ /* 0x000fe400078e0a00 */
[----:B------:R-:W-:Y:S01]  /*65d0*/  @!P0 IMAD.MOV R8, RZ, RZ, -R8 ;  /* 0x000000ffff088224 */ /* 0x000fe200078e0a08 */
[----:B----4-:R-:W-:Y:S02]  /*65e0*/  IABS R14, R11 ;  /* 0x0000000b000e7213 */ /* 0x010fe40000000000 */
[----:B-----5:R-:W-:-:S03]  /*65f0*/  IABS R13, R10 ;  /* 0x0000000a000d7213 */ /* 0x020fc60000000000 */
[----:B------:R-:W-:-:S04]  /*6600*/  IMAD.HI.U32 R5, R24, R14, RZ ;  /* 0x0000000e18057227 */ /* 0x000fc800078e00ff */
[----:B0-----:R-:W-:-:S04]  /*6610*/  IMAD.HI.U32 R6, R24, R13, RZ ;  /* 0x0000000d18067227 */ /* 0x001fc800078e00ff */
[----:B------:R-:W-:Y:S02]  /*6620*/  IMAD.MOV R6, RZ, RZ, -R6 ;  /* 0x000000ffff067224 */ /* 0x000fe400078e0a06 */
[----:B------:R-:W-:Y:S02]  /*6630*/  IMAD.MOV R5, RZ, RZ, -R5 ;  /* 0x000000ffff057224 */ /* 0x000fe400078e0a05 */
[C---:B------:R-:W-:Y:S02]  /*6640*/  IMAD R13, R0.reuse, R6, R13 ;  /* 0x00000006000d7224 */ /* 0x040fe400078e020d */
[C---:B------:R-:W-:Y:S02]  /*6650*/  IMAD R14, R0.reuse, R5, R14 ;  /* 0x00000005000e7224 */ /* 0x040fe400078e020e */
[----:B------:R-:W-:Y:S01]  /*6660*/  IMAD.MOV.U32 R5, RZ, RZ, R2 ;  /* 0x000000ffff057224 */ /* 0x000fe200078e0002 */
[----:B------:R-:W-:-:S03]  /*6670*/  ISETP.GT.U32.AND P5, PT, R0, R13, PT ;  /* 0x0000000d0000720c */ /* 0x000fc60003fa4070 */
[----:B------:R-:W-:Y:S01]  /*6680*/  @!P2 IMAD.MOV R5, RZ, RZ, -R5 ;  /* 0x000000ffff05a224 */ /* 0x000fe200078e0a05 */
[----:B------:R-:W-:-:S04]  /*6690*/  ISETP.GT.U32.AND P2, PT, R0, R14, PT ;  /* 0x0000000e0000720c */ /* 0x000fc80003f44070 */
[----:B------:R0:W-:Y:S01]  /*66a0*/  STL [R1+0xdc], R5 ;  /* 0x0000dc0501007387 */ /* 0x0001e20000100800 */
[----:B--2---:R-:W-:Y:S02]  /*66b0*/  IABS R6, R12 ;  /* 0x0000000c00067213 */ /* 0x004fe40000000000 */
[----:B------:R-:W-:Y:S02]  /*66c0*/  ISETP.GE.AND P1, PT, R12, RZ, PT ;  /* 0x000000ff0c00720c */ /* 0x000fe40003f26270 */
[--C-:B------:R-:W-:Y:S01]  /*66d0*/  @!P5 IMAD.IADD R13, R13, 0x1, -R0.reuse ;  /* 0x000000010d0dd824 */ /* 0x100fe200078e0a00 */
[----:B------:R-:W2:Y:S01]  /*66e0*/  LDL R12, [R1+0x1fc] ;  /* 0x0001fc00010c7983 */ /* 0x000ea20000100800 */
[----:B---3--:R-:W-:Y:S02]  /*66f0*/  IABS R4, R16 ;  /* 0x0000001000047213 */ /* 0x008fe40000000000 */
[----:B------:R-:W-:Y:S02]  /*6700*/  ISETP.GE.AND P5, PT, R16, RZ, PT ;  /* 0x000000ff1000720c */ /* 0x000fe40003fa6270 */
[----:B------:R-:W3:Y:S01]  /*6710*/  LDL R16, [R1+0x20c] ;  /* 0x00020c0001107983 */ /* 0x000ee20000100800 */
[----:B------:R-:W-:Y:S01]  /*6720*/  @!P2 IMAD.IADD R14, R14, 0x1, -R0 ;  /* 0x000000010e0ea824 */ /* 0x000fe200078e0a00 */
[----:B------:R-:W-:-:S02]  /*6730*/  IABS R2, R17 ;  /* 0x0000001100027213 */ /* 0x000fc40000000000 */
[----:B------:R-:W-:Y:S01]  /*6740*/  STL [R1+0xd8], R8 ;  /* 0x0000d80801007387 */ /* 0x000fe20000100800 */
[----:B------:R-:W-:-:S03]  /*6750*/  ISETP.GE.AND P2, PT, R17, RZ, PT ;  /* 0x000000ff1100720c */ /* 0x000fc60003f46270 */
[----:B------:R-:W4:Y:S01]  /*6760*/  LDL.LU R17, [R1+0x210] ;  /* 0x0002100001117983 */ /* 0x000f220000300800 */
[----:B0-----:R-:W-:Y:S01]  /*6770*/  IMAD.HI.U32 R5, R24, R4, RZ ;  /* 0x0000000418057227 */ /* 0x001fe200078e00ff */
[----:B------:R-:W-:-:S03]  /*6780*/  ISETP.GT.U32.AND P0, PT, R0, R13, PT ;  /* 0x0000000d0000720c */ /* 0x000fc60003f04070 */
[----:B------:R-:W-:Y:S01]  /*6790*/  @!P6 IMAD.MOV R7, RZ, RZ, -R7 ;  /* 0x000000ffff07e224 */ /* 0x000fe200078e0a07 */
[----:B------:R-:W-:Y:S01]  /*67a0*/  ISETP.GT.U32.AND P6, PT, R0, R14, PT ;  /* 0x0000000e0000720c */ /* 0x000fe20003fc4070 */
[----:B------:R-:W-:-:S04]  /*67b0*/  IMAD.HI.U32 R9, R24, R6, RZ ;  /* 0x0000000618097227 */ /* 0x000fc800078e00ff */
[----:B------:R-:W-:Y:S02]  /*67c0*/  IMAD.MOV R5, RZ, RZ, -R5 ;  /* 0x000000ffff057224 */ /* 0x000fe400078e0a05 */
[----:B------:R-:W-:Y:S02]  /*67d0*/  IMAD.MOV R9, RZ, RZ, -R9 ;  /* 0x000000ffff097224 */ /* 0x000fe400078e0a09 */
[C---:B------:R-:W-:Y:S02]  /*67e0*/  IMAD R4, R0.reuse, R5, R4 ;  /* 0x0000000500047224 */ /* 0x040fe400078e0204 */
[----:B------:R-:W-:Y:S02]  /*67f0*/  IMAD R6, R0, R9, R6 ;  /* 0x0000000900067224 */ /* 0x000fe400078e0206 */
[--C-:B------:R-:W-:Y:S02]  /*6800*/  @!P0 IMAD.IADD R13, R13, 0x1, -R0.reuse ;  /* 0x000000010d0d8824 */ /* 0x100fe400078e0a00 */
[----:B------:R-:W-:Y:S01]  /*6810*/  @!P6 IMAD.IADD R14, R14, 0x1, -R0 ;  /* 0x000000010e0ee824 */ /* 0x000fe200078e0a00 */
[----:B------:R-:W-:-:S02]  /*6820*/  ISETP.GE.AND P3, PT, R10, RZ, PT ;  /* 0x000000ff0a00720c */ /* 0x000fc40003f66270 */
[----:B------:R-:W-:Y:S02]  /*6830*/  IABS R10, R23 ;  /* 0x00000017000a7213 */ /* 0x000fe40000000000 */
[----:B--2---:R-:W-:Y:S02]  /*6840*/  IABS R5, R12 ;  /* 0x0000000c00057213 */ /* 0x004fe40000000000 */
[----:B---3--:R-:W-:Y:S01]  /*6850*/  IABS R9, R16 ;  /* 0x0000001000097213 */ /* 0x008fe20000000000 */
[----:B------:R-:W-:Y:S02]  /*6860*/  IMAD.MOV.U32 R16, RZ, RZ, R15 ;  /* 0x000000ffff107224 */ /* 0x000fe400078e000f */
[----:B------:R-:W-:Y:S01]  /*6870*/  IMAD.HI.U32 R15, R24, R5, RZ ;  /* 0x00000005180f7227 */ /* 0x000fe200078e00ff */
[----:B----4-:R0:W-:Y:S04]  /*6880*/  STL [R1+0x1044], R17 ;  /* 0x0010441101007387 */ /* 0x0101e80000100800 */
[----:B------:R-:W-:Y:S01]  /*6890*/  STL [R1+0xd0], R7 ;  /* 0x0000d00701007387 */ /* 0x000fe20000100800 */
[----:B0-----:R-:W-:-:S02]  /*68a0*/  IMAD.MOV.U32 R17, RZ, RZ, R13 ;  /* 0x000000ffff117224 */ /* 0x001fc400078e000d */
[----:B------:R-:W-:Y:S02]  /*68b0*/  IMAD.MOV R13, RZ, RZ, -R15 ;  /* 0x000000ffff0d7224 */ /* 0x000fe400078e0a0f */
[----:B------:R-:W-:Y:S02]  /*68c0*/  IMAD.MOV.U32 R15, RZ, RZ, R23 ;  /* 0x000000ffff0f7224 */ /* 0x000fe400078e0017 */
[----:B------:R-:W-:Y:S02]  /*68d0*/  IMAD.MOV.U32 R23, RZ, RZ, R14 ;  /* 0x000000ffff177224 */ /* 0x000fe400078e000e */
[----:B------:R-:W2:Y:S01]  /*68e0*/  LDL.LU R14, [R1+0x1fc] ;  /* 0x0001fc00010e7983 */ /* 0x000ea20000300800 */
[----:B------:R-:W-:Y:S02]  /*68f0*/  ISETP.GE.AND P4, PT, R11, RZ, PT ;  /* 0x000000ff0b00720c */ /* 0x000fe40003f86270 */
[C---:B------:R-:W-:Y:S02]  /*6900*/  ISETP.GT.U32.AND P0, PT, R0.reuse, R6, PT ;  /* 0x000000060000720c */ /* 0x040fe40003f04070 */
[----:B------:R-:W-:Y:S01]  /*6910*/  ISETP.GT.U32.AND P6, PT, R0, R4, PT ;  /* 0x000000040000720c */ /* 0x000fe20003fc4070 */
[----:B------:R-:W-:-:S05]  /*6920*/  @!P3 IMAD.MOV R17, RZ, RZ, -R17 ;  /* 0x000000ffff11b224 */ /* 0x000fca00078e0a11 */
[----:B------:R0:W-:Y:S03]  /*6930*/  STL [R1+0xbc], R17 ;  /* 0x0000bc1101007387 */ /* 0x0001e60000100800 */
[----:B------:R-:W-:Y:S02]  /*6940*/  @!P4 IMAD.MOV R23, RZ, RZ, -R23 ;  /* 0x000000ffff17c224 */ /* 0x000fe400078e0a17 */
[--C-:B------:R-:W-:Y:S02]  /*6950*/  @!P0 IMAD.IADD R6, R6, 0x1, -R0.reuse ;  /* 0x0000000106068824 */ /* 0x100fe400078e0a00 */
[----:B------:R-:W-:Y:S01]  /*6960*/  @!P6 IMAD.IADD R4, R4, 0x1, -R0 ;  /* 0x000000010404e824 */ /* 0x000fe200078e0a00 */
[----:B0-----:R-:W3:Y:S02]  /*6970*/  LDL.LU R17, [R1+0x1044] ;  /* 0x0010440001117983 */ /* 0x001ee40000300800 */
[----:B------:R-:W-:-:S02]  /*6980*/  ISETP.GT.U32.AND P3, PT, R0, R6, PT ;  /* 0x000000060000720c */ /* 0x000fc40003f64070 */
[----:B------:R0:W-:Y:S01]  /*6990*/  STL [R1+0x44], R23 ;  /* 0x0000441701007387 */ /* 0x0001e20000100800 */
[----:B------:R-:W-:Y:S02]  /*69a0*/  ISETP.GT.U32.AND P6, PT, R0, R4, PT ;  /* 0x000000040000720c */ /* 0x000fe40003fc4070 */
[----:B------:R-:W-:Y:S01]  /*69b0*/  IABS R11, R19 ;  /* 0x00000013000b7213 */ /* 0x000fe20000000000 */
[----:B0-----:R-:W4:Y:S04]  /*69c0*/  LDL.LU R23, [R1+0x214] ;  /* 0x0002140001177983 */ /* 0x001f280000300800 */
[----:B------:R-:W-:-:S04]  /*69d0*/  IMAD.HI.U32 R12, R24, R11, RZ ;  /* 0x0000000b180c7227 */ /* 0x000fc800078e00ff */
[----:B------:R-:W-:Y:S02]  /*69e0*/  @!P3 IMAD.IADD R6, R6, 0x1, -R0 ;  /* 0x000000010606b824 */ /* 0x000fe400078e0a00 */
[----:B------:R-:W-:Y:S02]  /*69f0*/  IMAD.MOV R12, RZ, RZ, -R12 ;  /* 0x000000ffff0c7224 */ /* 0x000fe400078e0a0c */
[----:B------:R-:W-:Y:S02]  /*6a00*/  IMAD R5, R0, R13, R5 ;  /* 0x0000000d00057224 */ /* 0x000fe400078e0205 */
[----:B------:R-:W-:Y:S02]  /*6a10*/  @!P6 IMAD.IADD R4, R4, 0x1, -R0 ;  /* 0x000000010404e824 */ /* 0x000fe400078e0a00 */
[----:B------:R-:W-:Y:S02]  /*6a20*/  IMAD.MOV.U32 R13, RZ, RZ, R15 ;  /* 0x000000ffff0d7224 */ /* 0x000fe400078e000f */
[----:B------:R-:W-:-:S02]  /*6a30*/  IMAD.MOV.U32 R15, RZ, RZ, R6 ;  /* 0x000000ffff0f7224 */ /* 0x000fc400078e0006 */
[----:B------:R-:W-:Y:S02]  /*6a40*/  IMAD R11, R0, R12, R11 ;  /* 0x0000000c000b7224 */ /* 0x000fe400078e020b */
[----:B------:R-:W-:Y:S02]  /*6a50*/  IMAD.MOV.U32 R12, RZ, RZ, R4 ;  /* 0x000000ffff0c7224 */ /* 0x000fe400078e0004 */
[----:B------:R-:W-:Y:S02]  /*6a60*/  @!P1 IMAD.MOV R15, RZ, RZ, -R15 ;  /* 0x000000ffff0f9224 */ /* 0x000fe400078e0a0f */
[----:B------:R-:W-:Y:S02]  /*6a70*/  @!P5 IMAD.MOV R12, RZ, RZ, -R12 ;  /* 0x000000ffff0cd224 */ /* 0x000fe400078e0a0c */
[----:B------:R-:W-:-:S04]  /*6a80*/  IMAD.HI.U32 R7, R24, R2, RZ ;  /* 0x0000000218077227 */ /* 0x000fc800078e00ff */
[----:B------:R-:W-:-:S04]  /*6a90*/  IMAD.MOV R7, RZ, RZ, -R7 ;  /* 0x000000ffff077224 */ /* 0x000fc800078e0a07 */
[----:B------:R-:W-:Y:S01]  /*6aa0*/  IMAD R2, R0, R7, R2 ;  /* 0x0000000700027224 */ /* 0x000fe200078e0202 */
[----:B--2---:R-:W-:Y:S01]  /*6ab0*/  ISETP.GE.AND P4, PT, R14, RZ, PT ;  /* 0x000000ff0e00720c */ /* 0x004fe20003f86270 */
[----:B------:R-:W-:Y:S02]  /*6ac0*/  IMAD.MOV.U32 R14, RZ, RZ, R19 ;  /* 0x000000ffff0e7224 */ /* 0x000fe400078e0013 */
[----:B------:R-:W-:Y:S02]  /*6ad0*/  IMAD.MOV.U32 R19, RZ, RZ, R22 ;  /* 0x000000ffff137224 */ /* 0x000fe400078e0016 */
[----:B------:R-:W2:Y:S01]  /*6ae0*/  LDL.LU R22, [R1+0x218] ;  /* 0x0002180001167983 */ /* 0x000ea20000300800 */
[----:B------:R-:W-:-:S03]  /*6af0*/  ISETP.GE.AND P5, PT, R14, RZ, PT ;  /* 0x000000ff0e00720c */ /* 0x000fc60003fa6270 */
[----:B------:R0:W-:Y:S04]  /*6b00*/  STL [R1+0x40], R15 ;  /* 0x0000400f01007387 */ /* 0x0001e80000100800 */
[----:B0-----:R-:W5:Y:S04]  /*6b10*/  LDL.LU R15, [R1+0x21c] ;  /* 0x00021c00010f7983 */ /* 0x001f680000300800 */
[----:B------:R-:W-:Y:S04]  /*6b20*/  STL [R1+0x3c], R12 ;  /* 0x00003c0c01007387 */ /* 0x000fe80000100800 */
[----:B------:R-:W5:Y:S01]  /*6b30*/  LDL.LU R14, [R1+0x20c] ;  /* 0x00020c00010e7983 */ /* 0x000f620000300800 */
[----:B------:R-:W-:Y:S01]  /*6b40*/  ISETP.GT.U32.AND P0, PT, R0, R2, PT ;  /* 0x000000020000720c */ /* 0x000fe20003f04070 */
[----:B------:R-:W-:-:S04]  /*6b50*/  IMAD.HI.U32 R8, R24, R10, RZ ;  /* 0x0000000a18087227 */ /* 0x000fc800078e00ff */
[----:B------:R-:W-:-:S08]  /*6b60*/  IMAD.HI.U32 R7, R24, R9, RZ ;  /* 0x0000000918077227 */ /* 0x000fd000078e00ff */
[----:B------:R-:W-:Y:S02]  /*6b70*/  @!P0 IMAD.IADD R2, R2, 0x1, -R0 ;  /* 0x0000000102028824 */ /* 0x000fe400078e0a00 */
[----:B------:R-:W-:-:S03]  /*6b80*/  IMAD.MOV R8, RZ, RZ, -R8 ;  /* 0x000000ffff087224 */ /* 0x000fc600078e0a08 */
[C---:B------:R-:W-:Y:S01]  /*6b90*/  ISETP.GT.U32.AND P0, PT, R0.reuse, R2, PT ;  /* 0x000000020000720c */ /* 0x040fe20003f04070 */
[----:B------:R-:W-:Y:S02]  /*6ba0*/  IMAD.MOV R7, RZ, RZ, -R7 ;  /* 0x000000ffff077224 */ /* 0x000fe400078e0a07 */
[C---:B------:R-:W-:Y:S02]  /*6bb0*/  IMAD R10, R0.reuse, R8, R10 ;  /* 0x00000008000a7224 */ /* 0x040fe400078e020a */
[----:B------:R-:W-:-:S03]  /*6bc0*/  IMAD R9, R0, R7, R9 ;  /* 0x0000000700097224 */ /* 0x000fc600078e0209 */
[C---:B------:R-:W-:Y:S02]  /*6bd0*/  ISETP.GT.U32.AND P1, PT, R0.reuse, R10, PT ;  /* 0x0000000a0000720c */ /* 0x040fe40003f24070 */
[----:B------:R-:W-:-:S03]  /*6be0*/  ISETP.GT.U32.AND P6, PT, R0, R11, PT ;  /* 0x0000000b0000720c */ /* 0x000fc60003fc4070 */
[----:B------:R-:W-:Y:S01]  /*6bf0*/  @!P0 IMAD.IADD R2, R2, 0x1, -R0 ;  /* 0x0000000102028824 */ /* 0x000fe200078e0a00 */
[C---:B------:R-:W-:Y:S02]  /*6c00*/  ISETP.GT.U32.AND P0, PT, R0.reuse, R9, PT ;  /* 0x000000090000720c */ /* 0x040fe40003f04070 */
[----:B------:R-:W-:Y:S02]  /*6c10*/  ISETP.GT.U32.AND P3, PT, R0, R5, PT ;  /* 0x000000050000720c */ /* 0x000fe40003f64070 */
[----:B----4-:R-:W-:-:S03]  /*6c20*/  IABS R4, R23 ;  /* 0x0000001700047213 */ /* 0x010fc60000000000 */
[--C-:B------:R-:W-:Y:S01]  /*6c30*/  @!P1 IMAD.IADD R10, R10, 0x1, -R0.reuse ;  /* 0x000000010a0a9824 */ /* 0x100fe200078e0a00 */
[----:B---3--:R-:W-:Y:S01]  /*6c40*/  IABS R7, R17 ;  /* 0x0000001100077213 */ /* 0x008fe20000000000 */
[----:B------:R-:W-:Y:S02]  /*6c50*/  @!P6 IMAD.IADD R11, R11, 0x1, -R0 ;  /* 0x000000010b0be824 */ /* 0x000fe400078e0a00 */
[----:B------:R-:W-:Y:S02]  /*6c60*/  IMAD.MOV.U32 R8, RZ, RZ, R2 ;  /* 0x000000ffff087224 */ /* 0x000fe400078e0002 */
[----:B------:R-:W-:Y:S01]  /*6c70*/  @!P0 IMAD.IADD R9, R9, 0x1, -R0 ;  /* 0x0000000109098824 */ /* 0x000fe200078e0a00 */
[----:B------:R-:W-:Y:S01]  /*6c80*/  ISETP.GT.U32.AND P0, PT, R0, R10, PT ;  /* 0x0000000a0000720c */ /* 0x000fe20003f04070 */
[----:B------:R-:W-:Y:S01]  /*6c90*/  IMAD.HI.U32 R2, R24, R4, RZ ;  /* 0x0000000418027227 */ /* 0x000fe200078e00ff */
[----:B------:R-:W-:-:S03]  /*6ca0*/  ISETP.GT.U32.AND P1, PT, R0, R11, PT ;  /* 0x0000000b0000720c */ /* 0x000fc60003f24070 */
[----:B------:R-:W-:-:S04]  /*6cb0*/  IMAD.HI.U32 R6, R24, R7, RZ ;  /* 0x0000000718067227 */ /* 0x000fc800078e00ff */
[----:B------:R-:W-:Y:S02]  /*6cc0*/  @!P3 IMAD.IADD R5, R5, 0x1, -R0 ;  /* 0x000000010505b824 */ /* 0x000fe400078e0a00 */
[----:B------:R-:W-:Y:S02]  /*6cd0*/  IMAD.MOV R2, RZ, RZ, -R2 ;  /* 0x000000ffff027224 */ /* 0x000fe400078e0a02 */
[----:B------:R-:W-:Y:S01]  /*6ce0*/  IMAD.MOV R6, RZ, RZ, -R6 ;  /* 0x000000ffff067224 */ /* 0x000fe200078e0a06 */
[C---:B------:R-:W-:Y:S01]  /*6cf0*/  ISETP.GT.U32.AND P6, PT, R0.reuse, R5, PT ;  /* 0x000000050000720c */ /* 0x040fe20003fc4070 */
[C---:B------:R-:W-:Y:S02]  /*6d00*/  IMAD R4, R0.reuse, R2, R4 ;  /* 0x0000000200047224 */ /* 0x040fe400078e0204 */
[----:B------:R-:W-:Y:S02]  /*6d10*/  IMAD R7, R0, R6, R7 ;  /* 0x0000000600077224 */ /* 0x000fe400078e0207 */
[--C-:B------:R-:W-:Y:S01]  /*6d20*/  @!P0 IMAD.IADD R10, R10, 0x1, -R0.reuse ;  /* 0x000000010a0a8824 */ /* 0x100fe200078e0a00 */
[C---:B------:R-:W-:Y:S01]  /*6d30*/  ISETP.GT.U32.AND P0, PT, R0.reuse, R4, PT ;  /* 0x000000040000720c */ /* 0x040fe20003f04070 */
[----:B------:R-:W-:Y:S01]  /*6d40*/  @!P1 IMAD.IADD R11, R11, 0x1, -R0 ;  /* 0x000000010b0b9824 */ /* 0x000fe200078e0a00 */
[C---:B------:R-:W-:Y:S01]  /*6d50*/  ISETP.GT.U32.AND P1, PT, R0.reuse, R7, PT ;  /* 0x000000070000720c */ /* 0x040fe20003f24070 */
[----:B------:R-:W-:Y:S01]  /*6d60*/  @!P2 IMAD.MOV R8, RZ, RZ, -R8 ;  /* 0x000000ffff08a224 */ /* 0x000fe200078e0a08 */
[----:B------:R-:W-:-:S03]  /*6d70*/  ISETP.GT.U32.AND P2, PT, R0, R9, PT ;  /* 0x000000090000720c */ /* 0x000fc60003f44070 */
[----:B------:R-:W-:Y:S01]  /*6d80*/  @!P6 IMAD.IADD R5, R5, 0x1, -R0 ;  /* 0x000000010505e824 */ /* 0x000fe200078e0a00 */
[----:B------:R-:W-:Y:S01]  /*6d90*/  ISETP.GE.AND P3, PT, R13, RZ, PT ;  /* 0x000000ff0d00720c */ /* 0x000fe20003f66270 */
[----:B------:R-:W-:-:S04]  /*6da0*/  @!P5 IMAD.MOV R11, RZ, RZ, -R11 ;  /* 0x000000ffff0bd224 */ /* 0x000fc800078e0a0b */
[--C-:B------:R-:W-:Y:S02]  /*6db0*/  @!P0 IMAD.IADD R4, R4, 0x1, -R0.reuse ;  /* 0x0000000104048824 */ /* 0x100fe400078e0a00 */
[----:B------:R-:W-:Y:S01]  /*6dc0*/  @!P1 IMAD.IADD R7, R7, 0x1, -R0 ;  /* 0x0000000107079824 */ /* 0x000fe200078e0a00 */
[----:B------:R-:W-:Y:S01]  /*6dd0*/  ISETP.GE.AND P1, PT, R23, RZ, PT ;  /* 0x000000ff1700720c */ /* 0x000fe20003f26270 */
[----:B------:R-:W-:Y:S01]  /*6de0*/  IMAD.MOV.U32 R23, RZ, RZ, R19 ;  /* 0x000000ffff177224 */ /* 0x000fe200078e0013 */
[----:B------:R0:W-:Y:S01]  /*6df0*/  STL [R1+0x38], R8 ;  /* 0x0000380801007387 */ /* 0x0001e20000100800 */
[----:B------:R-:W-:Y:S01]  /*6e00*/  IMAD.MOV.U32 R19, RZ, RZ, R18 ;  /* 0x000000ffff137224 */ /* 0x000fe200078e0012 */
[----:B------:R-:W-:Y:S01]  /*6e10*/  ISETP.GT.U32.AND P0, PT, R0, R7, PT ;  /* 0x000000070000720c */ /* 0x000fe20003f04070 */
[----:B------:R-:W-:Y:S02]  /*6e20*/  IMAD.MOV.U32 R18, RZ, RZ, R25 ;  /* 0x000000ffff127224 */ /* 0x000fe400078e0019 */
[----:B------:R-:W-:-:S02]  /*6e30*/  IMAD.MOV.U32 R25, RZ, RZ, R27 ;  /* 0x000000ffff197224 */ /* 0x000fc400078e001b */
[----:B------:R-:W-:Y:S01]  /*6e40*/  @!P2 IMAD.IADD R9, R9, 0x1, -R0 ;  /* 0x000000010909a824 */ /* 0x000fe200078e0a00 */
[----:B------:R-:W-:Y:S01]  /*6e50*/  ISETP.GE.AND P2, PT, R17, RZ, PT ;  /* 0x000000ff1100720c */ /* 0x000fe20003f46270 */
[----:B------:R-:W-:Y:S02]  /*6e60*/  IMAD.MOV.U32 R27, RZ, RZ, R3 ;  /* 0x000000ffff1b7224 */ /* 0x000fe400078e0003 */
[----:B------:R-:W-:-:S04]  /*6e70*/  @!P3 IMAD.MOV R10, RZ, RZ, -R10 ;  /* 0x000000ffff0ab224 */ /* 0x000fc800078e0a0a */
[----:B------:R-:W-:-:S06]  /*6e80*/  @!P0 IMAD.IADD R7, R7, 0x1, -R0 ;  /* 0x0000000107078824 */ /* 0x000fcc00078e0a00 */
[----:B------:R-:W-:Y:S01]  /*6e90*/  @!P2 IMAD.MOV R7, RZ, RZ, -R7 ;  /* 0x000000ffff07a224 */ /* 0x000fe200078e0a07 */
[----:B------:R-:W-:Y:S02]  /*6ea0*/  IABS R13, R16 ;  /* 0x00000010000d7213 */ /* 0x000fe40000000000 */
[----:B------:R-:W-:Y:S02]  /*6eb0*/  ISETP.GE.AND P0, PT, R16, RZ, PT ;  /* 0x000000ff1000720c */ /* 0x000fe40003f06270 */
[----:B------:R-:W-:Y:S02]  /*6ec0*/  ISETP.GE.AND P2, PT, R23, RZ, PT ;  /* 0x000000ff1700720c */ /* 0x000fe40003f46270 */
[----:B--2---:R-:W-:Y:S02]  /*6ed0*/  IABS R6, R22 ;  /* 0x0000001600067213 */ /* 0x004fe40000000000 */
[----:B------:R-:W-:Y:S02]  /*6ee0*/  ISETP.GE.AND P3, PT, R22, RZ, PT ;  /* 0x000000ff1600720c */ /* 0x000fe40003f66270 */
[----:B-----5:R-:W-:Y:S01]  /*6ef0*/  ISETP.GE.AND P6, PT, R14, RZ, PT ;  /* 0x000000ff0e00720c */ /* 0x020fe20003fc6270 */
[----:B------:R-:W-:-:S04]  /*6f00*/  IMAD.MOV.U32 R14, RZ, RZ, R5 ;  /* 0x000000ffff0e7224 */ /* 0x000fc800078e0005 */
[----:B------:R-:W-:Y:S01]  /*6f10*/  @!P4 IMAD.MOV R14, RZ, RZ, -R14 ;  /* 0x000000ffff0ec224 */ /* 0x000fe200078e0a0e */
[----:B------:R-:W-:Y:S02]  /*6f20*/  ISETP.GT.U32.AND P4, PT, R0, R4, PT ;  /* 0x000000040000720c */ /* 0x000fe40003f84070 */
[----:B------:R-:W-:Y:S02]  /*6f30*/  IABS R2, R15 ;  /* 0x0000000f00027213 */ /* 0x000fe40000000000 */
[----:B------:R1:W-:Y:S04]  /*6f40*/  STL [R1+0x34], R14 ;  /* 0x0000340e01007387 */ /* 0x0003e80000100800 */
[----:B------:R-:W-:Y:S01]  /*6f50*/  STL [R1+0x30], R11 ;  /* 0x0000300b01007387 */ /* 0x000fe20000100800 */
[----:B0-----:R-:W-:-:S03]  /*6f60*/  IMAD.HI.U32 R8, R24, R2, RZ ;  /* 0x0000000218087227 */ /* 0x001fc600078e00ff */
[----:B------:R-:W2:Y:S04]  /*6f70*/  LDL.LU R3, [R1+0x230] ;  /* 0x0002300001037983 */ /* 0x000ea80000300800 */
[----:B------:R-:W3:Y:S01]  /*6f80*/  LDL.LU R17, [R1+0x234] ;  /* 0x0002340001117983 */ /* 0x000ee20000300800 */
[----:B------:R-:W-:Y:S02]  /*6f90*/  IMAD.MOV R8, RZ, RZ, -R8 ;  /* 0x000000ffff087224 */ /* 0x000fe400078e0a08 */
[----:B------:R-:W-:Y:S01]  /*6fa0*/  @!P4 IMAD.IADD R4, R4, 0x1, -R0 ;  /* 0x000000010404c824 */ /* 0x000fe200078e0a00 */
[----:B------:R-:W4:Y:S01]  /*6fb0*/  LDL.LU R22, [R1+0x22c] ;  /* 0x00022c0001167983 */ /* 0x000f220000300800 */
[----:B------:R-:W-:Y:S02]  /*6fc0*/  IMAD R2, R0, R8, R2 ;  /* 0x0000000800027224 */ /* 0x000fe400078e0202 */
[----:B------:R-:W-:-:S02]  /*6fd0*/  IMAD.MOV.U32 R8, RZ, RZ, R4 ;  /* 0x000000ffff087224 */ /* 0x000fc400078e0004 */
[----:B------:R-:W-:Y:S02]  /*6fe0*/  @!P6 IMAD.MOV R9, RZ, RZ, -R9 ;  /* 0x000000ffff09e224 */ /* 0x000fe400078e0a09 */
[----:B------:R-:W-:Y:S01]  /*6ff0*/  @!P1 IMAD.MOV R8, RZ, RZ, -R8 ;  /* 0x000000ffff089224 */ /* 0x000fe200078e0a08 */
[----:B------:R-:W-:Y:S04]  /*7000*/  STL [R1+0x80], R10 ;  /* 0x0000800a01007387 */ /* 0x000fe80000100800 */
[----:B------:R3:W-:Y:S04]  /*7010*/  STL [R1+0x84], R9 ;  /* 0x0000840901007387 */ /* 0x0007e80000100800 */
[----:B------:R-:W-:Y:S04]  /*7020*/  STL [R1+0x9c], R7 ;  /* 0x00009c0701007387 */ /* 0x000fe80000100800 */
[----:B------:R0:W-:Y:S04]  /*7030*/  STL [R1+0xa0], R8 ;  /* 0x0000a00801007387 */ /* 0x0001e80000100800 */
[----:B------:R-:W5:Y:S01]  /*7040*/  LDL.LU R16, [R1+0x238] ;  /* 0x0002380001107983 */ /* 0x000f620000300800 */
[----:B------:R-:W-:Y:S01]  /*7050*/  IMAD.HI.U32 R12, R24, R6, RZ ;  /* 0x00000006180c7227 */ /* 0x000fe200078e00ff */
[----:B------:R-:W-:-:S02]  /*7060*/  IABS R4, R23 ;  /* 0x0000001700047213 */ /* 0x000fc40000000000 */
[----:B------:R-:W5:Y:S01]  /*7070*/  LDL.LU R23, [R1+0x23c] ;  /* 0x00023c0001177983 */ /* 0x000f620000300800 */
[----:B------:R-:W-:Y:S01]  /*7080*/  IMAD.MOV R12, RZ, RZ, -R12 ;  /* 0x000000ffff0c7224 */ /* 0x000fe200078e0a0c */
[----:B------:R-:W-:-:S03]  /*7090*/  ISETP.GE.AND P1, PT, R19, RZ, PT ;  /* 0x000000ff1300720c */ /* 0x000fc60003f26270 */
[C---:B------:R-:W-:Y:S01]  /*70a0*/  IMAD R6, R0.reuse, R12, R6 ;  /* 0x0000000c00067224 */ /* 0x040fe200078e0206 */
[----:B------:R-:W-:Y:S02]  /*70b0*/  IABS R12, R19 ;  /* 0x00000013000c7213 */ /* 0x000fe40000000000 */
[----:B------:R-:W5:Y:S02]  /*70c0*/  LDL.LU R19, [R1+0x240] ;  /* 0x0002400001137983 */ /* 0x000f640000300800 */
[C---:B------:R-:W-:Y:S02]  /*70d0*/  ISETP.GT.U32.AND P5, PT, R0.reuse, R6, PT ;  /* 0x000000060000720c */ /* 0x040fe40003fa4070 */
[----:B------:R-:W-:Y:S01]  /*70e0*/  ISETP.GT.U32.AND P4, PT, R0, R2, PT ;  /* 0x000000020000720c */ /* 0x000fe20003f84070 */
[----:B------:R-:W-:-:S04]  /*70f0*/  IMAD.HI.U32 R5, R24, R13, RZ ;  /* 0x0000000d18057227 */ /* 0x000fc800078e00ff */
[----:B------:R-:W-:-:S06]  /*7100*/  IMAD.MOV R5, RZ, RZ, -R5 ;  /* 0x000000ffff057224 */ /* 0x000fcc00078e0a05 */
[--C-:B------:R-:W-:Y:S02]  /*7110*/  @!P5 IMAD.IADD R6, R6, 0x1, -R0.reuse ;  /* 0x000000010606d824 */ /* 0x100fe400078e0a00 */
[----:B------:R-:W-:-:S03]  /*7120*/  @!P4 IMAD.IADD R2, R2, 0x1, -R0 ;  /* 0x000000010202c824 */ /* 0x000fc600078e0a00 */
[C---:B------:R-:W-:Y:S01]  /*7130*/  ISETP.GT.U32.AND P5, PT, R0.reuse, R6, PT ;  /* 0x000000060000720c */ /* 0x040fe20003fa4070 */
[C---:B------:R-:W-:Y:S01]  /*7140*/  IMAD R13, R0.reuse, R5, R13 ;  /* 0x00000005000d7224 */ /* 0x040fe200078e020d */
[----:B------:R-:W-:Y:S01]  /*7150*/  ISETP.GT.U32.AND P4, PT, R0, R2, PT ;  /* 0x000000020000720c */ /* 0x000fe20003f84070 */
[----:B------:R-:W-:-:S04]  /*7160*/  IMAD.HI.U32 R5, R24, R4, RZ ;  /* 0x0000000418057227 */ /* 0x000fc800078e00ff */
[----:B------:R-:W-:-:S04]  /*7170*/  IMAD.MOV R5, RZ, RZ, -R5 ;  /* 0x000000ffff057224 */ /* 0x000fc800078e0a05 */
[----:B------:R-:W-:Y:S02]  /*7180*/  IMAD R4, R0, R5, R4 ;  /* 0x0000000500047224 */ /* 0x000fe400078e0204 */
[--C-:B------:R-:W-:Y:S01]  /*7190*/  @!P5 IMAD.IADD R6, R6, 0x1, -R0.reuse ;  /* 0x000000010606d824 */ /* 0x100fe200078e0a00 */
[----:B------:R-:W-:Y:S01]  /*71a0*/  ISETP.GT.U32.AND P5, PT, R0, R13, PT ;  /* 0x0000000d0000720c */ /* 0x000fe20003fa4070 */
[----:B------:R-:W-:Y:S01]  /*71b0*/  @!P4 IMAD.IADD R2, R2, 0x1, -R0 ;  /* 0x000000010202c824 */ /* 0x000fe200078e0a00 */
[----:B------:R-:W-:Y:S01]  /*71c0*/  ISETP.GT.U32.AND P4, PT, R0, R4, PT ;  /* 0x000000040000720c */ /* 0x000fe20003f84070 */
[----:B-1----:R-:W-:Y:S01]  /*71d0*/  IMAD.HI.U32 R14, R24, R12, RZ ;  /* 0x0000000c180e7227 */ /* 0x002fe200078e00ff */
[----:B------:R-:W-:-:S03]  /*71e0*/  ISETP.GE.AND P6, PT, R15, RZ, PT ;  /* 0x000000ff0f00720c */ /* 0x000fc60003fc6270 */
[----:B------:R-:W-:-:S06]  /*71f0*/  IMAD.MOV R14, RZ, RZ, -R14 ;  /* 0x000000ffff0e7224 */ /* 0x000fcc00078e0a0e */
[--C-:B------:R-:W-:Y:S02]  /*7200*/  @!P5 IMAD.IADD R13, R13, 0x1, -R0.reuse ;  /* 0x000000010d0dd824 */ /* 0x100fe400078e0a00 */
[----:B------:R-:W-:Y:S02]  /*7210*/  @!P4 IMAD.IADD R4, R4, 0x1, -R0 ;  /* 0x000000010404c824 */ /* 0x000fe400078e0a00 */
[----:B------:R-:W-:Y:S01]  /*7220*/  @!P3 IMAD.MOV R6, RZ, RZ, -R6 ;  /* 0x000000ffff06b224 */ /* 0x000fe200078e0a06 */
[C---:B------:R-:W-:Y:S01]  /*7230*/  ISETP.GT.U32.AND P4, PT, R0.reuse, R13, PT ;  /* 0x0000000d0000720c */ /* 0x040fe20003f84070 */
[C---:B------:R-:W-:Y:S01]  /*7240*/  IMAD R12, R0.reuse, R14, R12 ;  /* 0x0000000e000c7224 */ /* 0x040fe200078e020c */
[----:B------:R-:W-:Y:S02]  /*7250*/  ISETP.GT.U32.AND P3, PT, R0, R4, PT ;  /* 0x000000040000720c */ /* 0x000fe40003f64070 */
[----:B------:R-:W-:Y:S09]  /*7260*/  STL [R1+0x2c], R6 ;  /* 0x00002c0601007387 */ /* 0x000ff20000100800 */
[----:B------:R-:W-:-:S02]  /*7270*/  @!P4 IMAD.IADD R13, R13, 0x1, -R0 ;  /* 0x000000010d0dc824 */ /* 0x000fc400078e0a00 */
[----:B------:R-:W-:-:S04]  /*7280*/  @!P3 IMAD.IADD R4, R4, 0x1, -R0 ;  /* 0x000000010404b824 */ /* 0x000fc800078e0a00 */
[----:B------:R-:W-:Y:S01]  /*7290*/  @!P2 IMAD.MOV R4, RZ, RZ, -R4 ;  /* 0x000000ffff04a224 */ /* 0x000fe200078e0a04 */
[----:B---3--:R-:W-:-:S05]  /*72a0*/  IABS R9, R17 ;  /* 0x0000001100097213 */ /* 0x008fca0000000000 */
[C---:B------:R-:W-:Y:S01]  /*72b0*/  IMAD.HI.U32 R5, R24.reuse, R9, RZ ;  /* 0x0000000918057227 */ /* 0x040fe200078e00ff */
[----:B----4-:R-:W-:Y:S02]  /*72c0*/  IABS R11, R22 ;  /* 0x00000016000b7213 */ /* 0x010fe40000000000 */
[----:B--2---:R-:W-:Y:S01]  /*72d0*/  IABS R10, R3 ;  /* 0x00000003000a7213 */ /* 0x004fe20000000000 */
[----:B------:R-:W-:Y:S02]  /*72e0*/  IMAD.MOV R5, RZ, RZ, -R5 ;  /* 0x000000ffff057224 */ /* 0x000fe400078e0a05 */
[----:B0-----:R-:W-:-:S04]  /*72f0*/  IMAD.HI.U32 R8, R24, R11, RZ ;  /* 0x0000000b18087227 */ /* 0x001fc800078e00ff */
[----:B------:R-:W-:Y:S02]  /*7300*/  IMAD R9, R0, R5, R9 ;  /* 0x0000000500097224 */ /* 0x000fe400078e0209 */
[----:B------:R-:W-:-:S04]  /*7310*/  IMAD.HI.U32 R7, R24, R10, RZ ;  /* 0x0000000a18077227 */ /* 0x000fc800078e00ff */
[----:B------:R-:W-:Y:S02]  /*7320*/  IMAD.MOV.U32 R5, RZ, RZ, R2 ;  /* 0x000000ffff057224 */ /* 0x000fe400078e0002 */
[----:B------:R-:W-:Y:S02]  /*7330*/  IMAD.MOV R8, RZ, RZ, -R8 ;  /* 0x000000ffff087224 */ /* 0x000fe400078e0a08 */
[----:B------:R-:W-:Y:S02]  /*7340*/  IMAD.MOV R7, RZ, RZ, -R7 ;  /* 0x000000ffff077224 */ /* 0x000fe400078e0a07 */
[----:B------:R-:W-:Y:S01]  /*7350*/  @!P6 IMAD.MOV R5, RZ, RZ, -R5 ;  /* 0x000000ffff05e224 */ /* 0x000fe200078e0a05 */
[C---:B------:R-:W-:Y:S01]  /*7360*/  ISETP.GT.U32.AND P6, PT, R0.reuse, R12, PT ;  /* 0x0000000c0000720c */ /* 0x040fe20003fc4070 */
[C---:B------:R-:W-:Y:S01]  /*7370*/  IMAD R11, R0.reuse, R8, R11 ;  /* 0x00000008000b7224 */ /* 0x040fe200078e020b */
[----:B-----5:R-:W-:Y:S01]  /*7380*/  IABS R8, R16 ;  /* 0x0000001000087213 */ /* 0x020fe20000000000 */
[C---:B------:R-:W-:Y:S01]  /*7390*/  IMAD R10, R0.reuse, R7, R10 ;  /* 0x00000007000a7224 */ /* 0x040fe200078e020a */
[----:B------:R0:W-:Y:S02]  /*73a0*/  STL [R1+0x28], R5 ;  /* 0x0000280501007387 */ /* 0x0001e40000100800 */
[----:B------:R-:W-:-:S02]  /*73b0*/  ISETP.GT.U32.AND P4, PT, R0, R11, PT ;  /* 0x0000000b0000720c */ /* 0x000fc40003f84070 */
[----:B------:R-:W-:Y:S01]  /*73c0*/  ISETP.GT.U32.AND P3, PT, R0, R10, PT ;  /* 0x0000000a0000720c */ /* 0x000fe20003f64070 */
[----:B0-----:R-:W-:-:S04]  /*73d0*/  IMAD.HI.U32 R5, R24, R8, RZ ;  /* 0x0000000818057227 */ /* 0x001fc800078e00ff */
[----:B------:R-:W-:Y:S02]  /*73e0*/  IMAD.MOV R5, RZ, RZ, -R5 ;  /* 0x000000ffff057224 */ /* 0x000fe400078e0a05 */
[----:B------:R-:W-:Y:S01]  /*73f0*/  @!P6 IMAD.IADD R12, R12, 0x1, -R0 ;  /* 0x000000010c0ce824 */ /* 0x000fe200078e0a00 */
[C---:B------:R-:W-:Y:S01]  /*7400*/  ISETP.GT.U32.AND P6, PT, R0.reuse, R9, PT ;  /* 0x000000090000720c */ /* 0x040fe20003fc4070 */
[----:B------:R-:W-:Y:S01]  /*7410*/  IMAD R8, R0, R5, R8 ;  /* 0x0000000500087224 */ /* 0x000fe200078e0208 */
[----:B------:R-:W-:Y:S01]  /*7420*/  IABS R7, R23 ;  /* 0x0000001700077213 */ /* 0x000fe20000000000 */
[--C-:B------:R-:W-:Y:S02]  /*7430*/  @!P4 IMAD.IADD R11, R11, 0x1, -R0.reuse ;  /* 0x000000010b0bc824 */ /* 0x100fe400078e0a00 */
[----:B------:R-:W-:Y:S01]  /*7440*/  @!P3 IMAD.IADD R10, R10, 0x1, -R0 ;  /* 0x000000010a0ab824 */ /* 0x000fe200078e0a00 */
[----:B------:R-:W-:Y:S01]  /*7450*/  ISETP.GT.U32.AND P4, PT, R0, R8, PT ;  /* 0x000000080000720c */ /* 0x000fe20003f84070 */
[----:B------:R-:W-:Y:S01]  /*7460*/  IMAD.HI.U32 R15, R24, R7, RZ ;  /* 0x00000007180f7227 */ /* 0x000fe200078e00ff */
[----:B------:R-:W-:-:S02]  /*7470*/  ISETP.GT.U32.AND P3, PT, R0, R12, PT ;  /* 0x0000000c0000720c */ /* 0x000fc40003f64070 */
[----:B------:R-:W-:Y:S01]  /*7480*/  IABS R6, R19 ;  /* 0x0000001300067213 */ /* 0x000fe20000000000 */
[----:B------:R-:W-:Y:S01]  /*7490*/  IMAD.MOV R15, RZ, RZ, -R15 ;  /* 0x000000ffff0f7224 */ /* 0x000fe200078e0a0f */
[----:B------:R-:W-:Y:S01]  /*74a0*/  IABS R2, R18 ;  /* 0x0000001200027213 */ /* 0x000fe20000000000 */
[----:B------:R-:W-:Y:S01]  /*74b0*/  @!P6 IMAD.IADD R9, R9, 0x1, -R0 ;  /* 0x000000010909e824 */ /* 0x000fe200078e0a00 */
[----:B------:R-:W-:Y:S01]  /*74c0*/  ISETP.GE.AND P5, PT, R22, RZ, PT ;  /* 0x000000ff1600720c */ /* 0x000fe20003fa6270 */
[----:B------:R-:W-:Y:S01]  /*74d0*/  IMAD.MOV.U32 R22, RZ, RZ, R26 ;  /* 0x000000ffff167224 */ /* 0x000fe200078e001a */
[----:B------:R-:W-:Y:S01]  /*74e0*/  ISETP.GT.U32.AND P6, PT, R0, R11, PT ;  /* 0x0000000b0000720c */ /* 0x000fe20003fc4070 */
[----:B------:R-:W-:Y:S01]  /*74f0*/  IMAD.HI.U32 R14, R24, R6, RZ ;  /* 0x00000006180e7227 */ /* 0x000fe200078e00ff */
[----:B------:R-:W-:-:S03]  /*7500*/  ISETP.GT.U32.AND P2, PT, R0, R9, PT ;  /* 0x000000090000720c */ /* 0x000fc60003f44070 */
[----:B------:R-:W-:Y:S02]  /*7510*/  IMAD R7, R0, R15, R7 ;  /* 0x0000000f00077224 */ /* 0x000fe400078e0207 */
[----:B------:R-:W-:Y:S02]  /*7520*/  IMAD.MOV.U32 R26, RZ, RZ, R13 ;  /* 0x000000ffff1a7224 */ /* 0x000fe400078e000d */
[----:B------:R-:W-:-:S04]  /*7530*/  IMAD.HI.U32 R5, R24, R2, RZ ;  /* 0x0000000218057227 */ /* 0x000fc800078e00ff */
[----:B------:R-:W-:Y:S02]  /*7540*/  @!P4 IMAD.IADD R8, R8, 0x1, -R0 ;  /* 0x000000010808c824 */ /* 0x000fe400078e0a00 */
[----:B------:R-:W-:Y:S02]  /*7550*/  IMAD.MOV R14, RZ, RZ, -R14 ;  /* 0x000000ffff0e7224 */ /* 0x000fe400078e0a0e */
[----:B------:R-:W-:Y:S01]  /*7560*/  @!P0 IMAD.MOV R26, RZ, RZ, -R26 ;  /* 0x000000ffff1a8224 */ /* 0x000fe200078e0a1a */
[----:B------:R-:W-:Y:S01]  /*7570*/  ISETP.GT.U32.AND P0, PT, R0, R10, PT ;  /* 0x0000000a0000720c */ /* 0x000fe20003f04070 */
[----:B------:R-:W-:Y:S01]  /*7580*/  @!P3 IMAD.IADD R12, R12, 0x1, -R0 ;  /* 0x000000010c0cb824 */ /* 0x000fe200078e0a00 */
[C---:B------:R-:W-:Y:S01]  /*7590*/  ISETP.GT.U32.AND P3, PT, R0.reuse, R7, PT ;  /* 0x000000070000720c */ /* 0x040fe20003f64070 */
[----:B------:R-:W-:Y:S01]  /*75a0*/  IMAD.MOV R5, RZ, RZ, -R5 ;  /* 0x000000ffff057224 */ /* 0x000fe200078e0a05 */
[C---:B------:R-:W-:Y:S01]  /*75b0*/  ISETP.GT.U32.AND P4, PT, R0.reuse, R8, PT ;  /* 0x000000080000720c */ /* 0x040fe20003f84070 */
[----:B------:R-:W-:-:S02]  /*75c0*/  IMAD R6, R0, R14, R6 ;  /* 0x0000000e00067224 */ /* 0x000fc400078e0206 */
[C---:B------:R-:W-:Y:S02]  /*75d0*/  IMAD R2, R0.reuse, R5, R2 ;  /* 0x0000000500027224 */ /* 0x040fe400078e0202 */
[--C-:B------:R-:W-:Y:S01]  /*75e0*/  @!P6 IMAD.IADD R11, R11, 0x1, -R0.reuse ;  /* 0x000000010b0be824 */ /* 0x100fe200078e0a00 */
[C---:B------:R-:W-:Y:S01]  /*75f0*/  ISETP.GT.U32.AND P6, PT, R0.reuse, R6, PT ;  /* 0x000000060000720c */ /* 0x040fe20003fc4070 */
[--C-:B------:R-:W-:Y:S01]  /*7600*/  @!P2 IMAD.IADD R9, R9, 0x1, -R0.reuse ;  /* 0x000000010909a824 */ /* 0x100fe200078e0a00 */
[----:B------:R-:W-:Y:S01]  /*7610*/  ISETP.GT.U32.AND P2, PT, R0, R2, PT ;  /* 0x000000020000720c */ /* 0x000fe20003f44070 */
[--C-:B------:R-:W-:Y:S01]  /*7620*/  @!P0 IMAD.IADD R10, R10, 0x1, -R0.reuse ;  /* 0x000000010a0a8824 */ /* 0x100fe200078e0a00 */
[----:B------:R-:W-:Y:S01]  /*7630*/  ISETP.GE.AND P0, PT, R3, RZ, PT ;  /* 0x000000ff0300720c */ /* 0x000fe20003f06270 */
[--C-:B------:R-:W-:Y:S02]  /*7640*/  @!P3 IMAD.IADD R7, R7, 0x1, -R0.reuse ;  /* 0x000000010707b824 */ /* 0x100fe400078e0a00 */
[----:B------:R-:W-:Y:S01]  /*7650*/  @!P4 IMAD.IADD R8, R8, 0x1, -R0 ;  /* 0x000000010808c824 */ /* 0x000fe200078e0a00 */
[----:B------:R-:W-:Y:S01]  /*7660*/  ISETP.GE.AND P4, PT, R17, RZ, PT ;  /* 0x000000ff1100720c */ /* 0x000fe20003f86270 */
[----:B------:R-:W-:Y:S01]  /*7670*/  @!P1 IMAD.MOV R12, RZ, RZ, -R12 ;  /* 0x000000ffff0c9224 */ /* 0x000fe200078e0a0c */
[----:B------:R-:W-:Y:S01]  /*7680*/  ISETP.GT.U32.AND P1, PT, R0, R7, PT ;  /* 0x000000070000720c */ /* 0x000fe20003f24070 */
[----:B------:R-:W-:-:S02]  /*7690*/  IMAD.MOV.U32 R15, RZ, RZ, R11 ;  /* 0x000000ffff0f7224 */ /* 0x000fc400078e000b */
[--C-:B------:R-:W-:Y:S02]  /*76a0*/  @!P6 IMAD.IADD R6, R6, 0x1, -R0.reuse ;  /* 0x000000010606e824 */ /* 0x100fe400078e0a00 */
[----:B------:R-:W-:Y:S02]  /*76b0*/  @!P2 IMAD.IADD R2, R2, 0x1, -R0 ;  /* 0x000000010202a824 */ /* 0x000fe400078e0a00 */
[----:B------:R-:W-:Y:S01]  /*76c0*/  IMAD.MOV.U32 R11, RZ, RZ, R10 ;  /* 0x000000ffff0b7224 */ /* 0x000fe200078e000a */
[----:B------:R-:W-:Y:S01]  /*76d0*/  ISETP.GT.U32.AND P2, PT, R0, R6, PT ;  /* 0x000000060000720c */ /* 0x000fe20003f44070 */
[----:B------:R-:W-:Y:S01]  /*76e0*/  IMAD.MOV.U32 R10, RZ, RZ, R9 ;  /* 0x000000ffff0a7224 */ /* 0x000fe200078e0009 */
[----:B------:R-:W-:Y:S01]  /*76f0*/  ISETP.GE.AND P3, PT, R16, RZ, PT ;  /* 0x000000ff1000720c */ /* 0x000fe20003f66270 */
[----:B------:R-:W-:Y:S01]  /*7700*/  @!P0 IMAD.MOV R11, RZ, RZ, -R11 ;  /* 0x000000ffff0b8224 */ /* 0x000fe200078e0a0b */
[----:B------:R-:W-:Y:S01]  /*7710*/  ISETP.GT.U32.AND P0, PT, R0, R2, PT ;  /* 0x000000020000720c */ /* 0x000fe20003f04070 */
[----:B------:R-:W-:Y:S01]  /*7720*/  @!P4 IMAD.MOV R10, RZ, RZ, -R10 ;  /* 0x000000ffff0ac224 */ /* 0x000fe200078e0a0a */
[----:B------:R-:W-:Y:S01]  /*7730*/  ISETP.GE.AND P6, PT, R23, RZ, PT ;  /* 0x000000ff1700720c */ /* 0x000fe20003fc6270 */
[----:B------:R-:W-:Y:S01]  /*7740*/  @!P1 IMAD.IADD R7, R7, 0x1, -R0 ;  /* 0x0000000107079824 */ /* 0x000fe200078e0a00 */
[----:B------:R-:W-:-:S02]  /*7750*/  ISETP.GE.AND P4, PT, R19, RZ, PT ;  /* 0x000000ff1300720c */ /* 0x000fc40003f86270 */
[----:B------:R-:W-:Y:S01]  /*7760*/  ISETP.GE.AND P1, PT, R18, RZ, PT ;  /* 0x000000ff1200720c */ /* 0x000fe20003f26270 */
[----:B------:R-:W-:Y:S01]  /*7770*/  IMAD.MOV.U32 R9, RZ, RZ, R8 ;  /* 0x000000ffff097224 */ /* 0x000fe200078e0008 */
[----:B------:R0:W-:Y:S01]  /*7780*/  STL [R1+0x24], R26 ;  /* 0x0000241a01007387 */ /* 0x0001e20000100800 */
[----:B------:R-:W-:Y:S02]  /*7790*/  @!P5 IMAD.MOV R15, RZ, RZ, -R15 ;  /* 0x000000ffff0fd224 */ /* 0x000fe400078e0a0f */
[--C-:B------:R-:W-:Y:S01]  /*77a0*/  @!P2 IMAD.IADD R6, R6, 0x1, -R0.reuse ;  /* 0x000000010606a824 */ /* 0x100fe200078e0a00 */
[----:B------:R-:W-:Y:S01]  /*77b0*/  STL [R1+0x20], R4 ;  /* 0x0000200401007387 */ /* 0x000fe20000100800 */
[----:B------:R-:W-:Y:S02]  /*77c0*/  @!P3 IMAD.MOV R9, RZ, RZ, -R9 ;  /* 0x000000ffff09b224 */ /* 0x000fe400078e0a09 */
[----:B------:R-:W-:Y:S01]  /*77d0*/  @!P0 IMAD.IADD R2, R2, 0x1, -R0 ;  /* 0x0000000102028824 */ /* 0x000fe200078e0a00 */
[----:B------:R-:W2:Y:S01]  /*77e0*/  LDL.LU R3, [R1+0x1040] ;  /* 0x0010400001037983 */ /* 0x000ea20000300800 */
[----:B------:R-:W-:-:S02]  /*77f0*/  @!P6 IMAD.MOV R7, RZ, RZ, -R7 ;  /* 0x000000ffff07e224 */ /* 0x000fc400078e0a07 */
[----:B0-----:R-:W-:Y:S01]  /*7800*/  IMAD.MOV.U32 R26, RZ, RZ, R25 ;  /* 0x000000ffff1a7224 */ /* 0x001fe200078e0019 */
[----:B------:R-:W-:Y:S01]  /*7810*/  STL [R1+0x1c], R12 ;  /* 0x00001c0c01007387 */ /* 0x000fe20000100800 */
[----:B------:R-:W-:Y:S02]  /*7820*/  IMAD.MOV.U32 R25, RZ, RZ, R28 ;  /* 0x000000ffff197224 */ /* 0x000fe400078e001c */
[----:B------:R-:W-:Y:S01]  /*7830*/  @!P4 IMAD.MOV R6, RZ, RZ, -R6 ;  /* 0x000000ffff06c224 */ /* 0x000fe200078e0a06 */
[----:B------:R-:W-:Y:S01]  /*7840*/  STL [R1+0x18], R15 ;  /* 0x0000180f01007387 */ /* 0x000fe20000100800 */
[----:B------:R-:W-:-:S03]  /*7850*/  @!P1 IMAD.MOV R2, RZ, RZ, -R2 ;  /* 0x000000ffff029224 */ /* 0x000fc600078e0a02 */
[----:B------:R-:W-:Y:S01]  /*7860*/  STL [R1+0x14], R11 ;  /* 0x0000140b01007387 */ /* 0x000fe20000100800 */
[----:B------:R-:W-:-:S03]  /*7870*/  IABS R28, R22 ;  /* 0x00000016001c7213 */ /* 0x000fc60000000000 */
[----:B------:R-:W-:Y:S01]  /*7880*/  STL [R1+0x10], R10 ;  /* 0x0000100a01007387 */ /* 0x000fe20000100800 */
[----:B------:R-:W-:Y:S01]  /*7890*/  ISETP.GE.AND P2, PT, R22, RZ, PT ;  /* 0x000000ff1600720c */ /* 0x000fe20003f46270 */
[----:B------:R-:W-:Y:S02]  /*78a0*/  IMAD.MOV.U32 R22, RZ, RZ, R25 ;  /* 0x000000ffff167224 */ /* 0x000fe400078e0019 */
[----:B------:R-:W-:Y:S01]  /*78b0*/  STL [R1+0xc], R9 ;  /* 0x00000c0901007387 */ /* 0x000fe20000100800 */
[----:B------:R-:W-:-:S03]  /*78c0*/  ISETP.GE.AND P6, PT, R21, RZ, PT ;  /* 0x000000ff1500720c */ /* 0x000fc60003fc6270 */
[----:B------:R-:W-:Y:S04]  /*78d0*/  STL [R1+0x8], R7 ;  /* 0x0000080701007387 */ /* 0x000fe80000100800 */
[----:B------:R0:W-:Y:S04]  /*78e0*/  STL [R1+0x4], R6 ;  /* 0x0000040601007387 */ /* 0x0001e80000100800 */
[----:B------:R-:W3:Y:S04]  /*78f0*/  LDL.LU R25, [R1+0x264] ;  /* 0x0002640001197983 */ /* 0x000ee80000300800 */
[----:B------:R1:W-:Y:S01]  /*7900*/  STL [R1+0x48], R2 ;  /* 0x0000480201007387 */ /* 0x0003e20000100800 */
[----:B0-----:R-:W-:-:S03]  /*7910*/  IABS R6, R21 ;  /* 0x0000001500067213 */ /* 0x001fc60000000000 */
[----:B------:R-:W4:Y:S01]  /*7920*/  LDL.LU R21, [R1+0x268] ;  /* 0x0002680001157983 */ /* 0x000f220000300800 */
[----:B------:R-:W-:Y:S02]  /*7930*/  IABS R4, R20 ;  /* 0x0000001400047213 */ /* 0x000fe40000000000 */
[----:B------:R-:W-:Y:S02]  /*7940*/  ISETP.GE.AND P0, PT, R20, RZ, PT ;  /* 0x000000ff1400720c */ /* 0x000fe40003f06270 */
[----:B------:R-:W5:Y:S01]  /*7950*/  LDL.LU R20, [R1+0x26c] ;  /* 0x00026c0001147983 */ /* 0x000f620000300800 */
[----:B------:R-:W-:-:S04]  /*7960*/  IMAD.HI.U32 R14, R24, R28, RZ ;  /* 0x0000001c180e7227 */ /* 0x000fc800078e00ff */
[----:B------:R-:W-:-:S04]  /*7970*/  IMAD.HI.U32 R13, R24, R4, RZ ;  /* 0x00000004180d7227 */ /* 0x000fc800078e00ff */
[----:B------:R-:W-:Y:S02]  /*7980*/  IMAD.MOV R14, RZ, RZ, -R14 ;  /* 0x000000ffff0e7224 */ /* 0x000fe400078e0a0e */
[----:B------:R-:W-:Y:S02]  /*7990*/  IMAD.MOV R13, RZ, RZ, -R13 ;  /* 0x000000ffff0d7224 */ /* 0x000fe400078e0a0d */
[C---:B------:R-:W-:Y:S02]  /*79a0*/  IMAD R28, R0.reuse, R14, R28 ;  /* 0x0000000e001c7224 */ /* 0x040fe400078e021c */
[----:B------:R-:W-:-:S03]  /*79b0*/  IMAD R4, R0, R13, R4 ;  /* 0x0000000d00047224 */ /* 0x000fc600078e0204 */
[C---:B------:R-:W-:Y:S02]  /*79c0*/  ISETP.GT.U32.AND P5, PT, R0.reuse, R28, PT ;  /* 0x0000001c0000720c */ /* 0x040fe40003fa4070 */
[----:B------:R-:W-:Y:S02]  /*79d0*/  ISETP.GT.U32.AND P3, PT, R0, R4, PT ;  /* 0x000000040000720c */ /* 0x000fe40003f64070 */
[----:B------:R-:W-:-:S09]  /*79e0*/  IABS R5, R26 ;  /* 0x0000001a00057213 */ /* 0x000fd20000000000 */
[--C-:B------:R-:W-:Y:S02]  /*79f0*/  @!P5 IMAD.IADD R28, R28, 0x1, -R0.reuse ;  /* 0x000000011c1cd824 */ /* 0x100fe400078e0a00 */
[----:B------:R-:W-:-:S03]  /*7a00*/  @!P3 IMAD.IADD R4, R4, 0x1, -R0 ;  /* 0x000000010404b824 */ /* 0x000fc600078e0a00 */
[C---:B------:R-:W-:Y:S02]  /*7a10*/  ISETP.GT.U32.AND P3, PT, R0.reuse, R28, PT ;  /* 0x0000001c0000720c */ /* 0x040fe40003f64070 */
[----:B------:R-:W-:Y:S01]  /*7a20*/  ISETP.GT.U32.AND P4, PT, R0, R4, PT ;  /* 0x000000040000720c */ /* 0x000fe20003f84070 */
[----:B------:R-:W-:-:S04]  /*7a30*/  IMAD.HI.U32 R8, R24, R5, RZ ;  /* 0x0000000518087227 */ /* 0x000fc800078e00ff */
[----:B------:R-:W-:Y:S01]  /*7a40*/  IMAD.MOV R8, RZ, RZ, -R8 ;  /* 0x000000ffff087224 */ /* 0x000fe200078e0a08 */
[----:B------:R-:W-:-:S03]  /*7a50*/  IABS R7, R27 ;  /* 0x0000001b00077213 */ /* 0x000fc60000000000 */
[----:B------:R-:W-:Y:S02]  /*7a60*/  IMAD R5, R0, R8, R5 ;  /* 0x0000000800057224 */ /* 0x000fe400078e0205 */
[--C-:B------:R-:W-:Y:S01]  /*7a70*/  @!P3 IMAD.IADD R28, R28, 0x1, -R0.reuse ;  /* 0x000000011c1cb824 */ /* 0x100fe200078e0a00 */
[----:B------:R-:W-:Y:S01]  /*7a80*/  ISETP.GE.AND P3, PT, R27, RZ, PT ;  /* 0x000000ff1b00720c */ /* 0x000fe20003f66270 */
[----:B------:R-:W-:Y:S01]  /*7a90*/  @!P4 IMAD.IADD R4, R4, 0x1, -R0 ;  /* 0x000000010404c824 */ /* 0x000fe200078e0a00 */
[----:B------:R-:W-:Y:S01]  /*7aa0*/  IABS R8, R29 ;  /* 0x0000001d00087213 */ /* 0x000fe20000000000 */
[----:B------:R-:W2:Y:S01]  /*7ab0*/  LDL.LU R27, [R1+0x270] ;  /* 0x00027000011b7983 */ /* 0x000ea20000300800 */
[----:B------:R-:W-:-:S03]  /*7ac0*/  ISETP.GE.AND P4, PT, R29, RZ, PT ;  /* 0x000000ff1d00720c */ /* 0x000fc60003f86270 */
[----:B------:R-:W2:Y:S01]  /*7ad0*/  LDL.LU R29, [R1+0x274] ;  /* 0x00027400011d7983 */ /* 0x000ea20000300800 */
[----:B------:R-:W-:-:S03]  /*7ae0*/  ISETP.GE.AND P5, PT, R26, RZ, PT ;  /* 0x000000ff1a00720c */ /* 0x000fc60003fa6270 */
[----:B------:R-:W2:Y:S01]  /*7af0*/  LDL.LU R26, [R1+0x278] ;  /* 0x00027800011a7983 */ /* 0x000ea20000300800 */
[----:B------:R-:W-:-:S04]  /*7b00*/  IMAD.HI.U32 R11, R24, R6, RZ ;  /* 0x00000006180b7227 */ /* 0x000fc800078e00ff */
[----:B------:R-:W-:Y:S02]  /*7b10*/  IMAD.MOV R11, RZ, RZ, -R11 ;  /* 0x000000ffff0b7224 */ /* 0x000fe400078e0a0b */
[----:B-1----:R-:W-:Y:S01]  /*7b20*/  IMAD.HI.U32 R2, R24, R8, RZ ;  /* 0x0000000818027227 */ /* 0x002fe200078e00ff */
[C---:B------:R-:W-:Y:S02]  /*7b30*/  ISETP.GT.U32.AND P1, PT, R0.reuse, R5, PT ;  /* 0x000000050000720c */ /* 0x040fe40003f24070 */
[----:B------:R-:W-:Y:S01]  /*7b40*/  IABS R9, R22 ;  /* 0x0000001600097213 */ /* 0x000fe20000000000 */
[C---:B------:R-:W-:Y:S02]  /*7b50*/  IMAD R6, R0.reuse, R11, R6 ;  /* 0x0000000b00067224 */ /* 0x040fe400078e0206 */
[----:B------:R-:W-:Y:S02]  /*7b60*/  IMAD.MOV R2, RZ, RZ, -R2 ;  /* 0x000000ffff027224 */ /* 0x000fe400078e0a02 */
[----:B------:R-:W-:Y:S01]  /*7b70*/  @!P2 IMAD.MOV R28, RZ, RZ, -R28 ;  /* 0x000000ffff1ca224 */ /* 0x000fe200078e0a1c */
[C---:B------:R-:W-:Y:S01]  /*7b80*/  ISETP.GT.U32.AND P2, PT, R0.reuse, R6, PT ;  /* 0x000000060000720c */ /* 0x040fe20003f44070 */
[----:B------:R-:W-:-:S02]  /*7b90*/  IMAD R8, R0, R2, R8 ;  /* 0x0000000200087224 */ /* 0x000fc400078e0208 */
[----:B------:R-:W-:-:S04]  /*7ba0*/  IMAD.HI.U32 R2, R24, R9, RZ ;  /* 0x0000000918027227 */ /* 0x000fc800078e00ff */
[----:B------:R-:W-:-:S04]  /*7bb0*/  IMAD.HI.U32 R10, R24, R7, RZ ;  /* 0x00000007180a7227 */ /* 0x000fc800078e00ff */
[----:B------:R-:W-:Y:S02]  /*7bc0*/  IMAD.MOV R2, RZ, RZ, -R2 ;  /* 0x000000ffff027224 */ /* 0x000fe400078e0a02 */
[----:B------:R-:W-:Y:S02]  /*7bd0*/  IMAD.MOV R10, RZ, RZ, -R10 ;  /* 0x000000ffff0a7224 */ /* 0x000fe400078e0a0a */
[--C-:B------:R-:W-:Y:S02]  /*7be0*/  @!P1 IMAD.IADD R5, R5, 0x1, -R0.reuse ;  /* 0x0000000105059824 */ /* 0x100fe400078e0a00 */
[C---:B------:R-:W-:Y:S02]  /*7bf0*/  IMAD R9, R0.reuse, R2, R9 ;  /* 0x0000000200097224 */ /* 0x040fe400078e0209 */
[C---:B------:R-:W-:Y:S01]  /*7c00*/  IMAD R7, R0.reuse, R10, R7 ;  /* 0x0000000a00077224 */ /* 0x040fe200078e0207 */
[----:B------:R-:W-:Y:S01]  /*7c10*/  ISETP.GT.U32.AND P1, PT, R0, R5, PT ;  /* 0x000000050000720c */ /* 0x000fe20003f24070 */
[----:B------:R-:W-:Y:S01]  /*7c20*/  @!P2 IMAD.IADD R6, R6, 0x1, -R0 ;  /* 0x000000010606a824 */ /* 0x000fe200078e0a00 */
[C---:B------:R-:W-:Y:S01]  /*7c30*/  ISETP.GT.U32.AND P2, PT, R0.reuse, R9, PT ;  /* 0x000000090000720c */ /* 0x040fe20003f44070 */
[----:B------:R-:W-:Y:S01]  /*7c40*/  @!P0 IMAD.MOV R4, RZ, RZ, -R4 ;  /* 0x000000ffff048224 */ /* 0x000fe200078e0a04 */
[----:B------:R-:W-:-:S09]  /*7c50*/  ISETP.GT.U32.AND P0, PT, R0, R7, PT ;  /* 0x000000070000720c */ /* 0x000fd20003f04070 */
[--C-:B------:R-:W-:Y:S01]  /*7c60*/  @!P1 IMAD.IADD R5, R5, 0x1, -R0.reuse ;  /* 0x0000000105059824 */ /* 0x100fe200078e0a00 */
[C---:B------:R-:W-:Y:S01]  /*7c70*/  ISETP.GT.U32.AND P1, PT, R0.reuse, R8, PT ;  /* 0x000000080000720c */ /* 0x040fe20003f24070 */
[--C-:B------:R-:W-:Y:S02]  /*7c80*/  @!P2 IMAD.IADD R9, R9, 0x1, -R0.reuse ;  /* 0x000000010909a824 */ /* 0x100fe400078e0a00 */
[----:B------:R-:W-:Y:S01]  /*7c90*/  @!P0 IMAD.IADD R7, R7, 0x1, -R0 ;  /* 0x0000000107078824 */ /* 0x000fe200078e0a00 */
[C---:B------:R-:W-:Y:S02]  /*7ca0*/  ISETP.GT.U32.AND P0, PT, R0.reuse, R6, PT ;  /* 0x000000060000720c */ /* 0x040fe40003f04070 */
[C---:B------:R-:W-:Y:S01]  /*7cb0*/  ISETP.GT.U32.AND P2, PT, R0.reuse, R9, PT ;  /* 0x000000090000720c */ /* 0x040fe20003f44070 */
[----:B------:R-:W-:Y:S01]  /*7cc0*/  @!P5 IMAD.MOV R5, RZ, RZ, -R5 ;  /* 0x000000ffff05d224 */ /* 0x000fe200078e0a05 */
[----:B------:R-:W-:-:S05]  /*7cd0*/  ISETP.GT.U32.AND P5, PT, R0, R7, PT ;  /* 0x000000070000720c */ /* 0x000fca0003fa4070 */
[----:B------:R-:W-:-:S04]  /*7ce0*/  @!P1 IMAD.IADD R8, R8, 0x1, -R0 ;  /* 0x0000000108089824 */ /* 0x000fc800078e0a00 */
[--C-:B------:R-:W-:Y:S01]  /*7cf0*/  @!P0 IMAD.IADD R6, R6, 0x1, -R0.reuse ;  /* 0x0000000106068824 */ /* 0x100fe200078e0a00 */
[----:B------:R-:W-:Y:S01]  /*7d00*/  ISETP.GT.U32.AND P1, PT, R0, R8, PT ;  /* 0x000000080000720c */ /* 0x000fe20003f24070 */
[--C-:B------:R-:W-:Y:S02]  /*7d10*/  @!P2 IMAD.IADD R9, R9, 0x1, -R0.reuse ;  /* 0x000000010909a824 */ /* 0x100fe400078e0a00 */
[----:B------:R-:W-:Y:S02]  /*7d20*/  @!P5 IMAD.IADD R7, R7, 0x1, -R0 ;  /* 0x000000010707d824 */ /* 0x000fe400078e0a00 */
[----:B------:R-:W-:-:S08]  /*7d30*/  @!P6 IMAD.MOV R6, RZ, RZ, -R6 ;  /* 0x000000ffff06e224 */ /* 0x000fd000078e0a06 */
[----:B------:R-:W-:Y:S01]  /*7d40*/  @!P1 IMAD.IADD R8, R8, 0x1, -R0 ;  /* 0x0000000108089824 */ /* 0x000fe200078e0a00 */
[----:B------:R-:W-:Y:S01]  /*7d50*/  ISETP.GE.AND P1, PT, R22, RZ, PT ;  /* 0x000000ff1600720c */ /* 0x000fe20003f26270 */
[----:B------:R-:W-:Y:S01]  /*7d60*/  STL [R1+0xfb4], R28 ;  /* 0x000fb41c01007387 */ /* 0x000fe20000100800 */
[----:B------:R-:W-:-:S03]  /*7d70*/  @!P3 IMAD.MOV R7, RZ, RZ, -R7 ;  /* 0x000000ffff07b224 */ /* 0x000fc600078e0a07 */
[----:B------:R-:W-:Y:S01]  /*7d80*/  STL [R1+0xfb8], R4 ;  /* 0x000fb80401007387 */ /* 0x000fe20000100800 */
[----:B------:R-:W-:-:S03]  /*7d90*/  @!P4 IMAD.MOV R8, RZ, RZ, -R8 ;  /* 0x000000ffff08c224 */ /* 0x000fc600078e0a08 */
[----:B------:R-:W-:Y:S04]  /*7da0*/  STL [R1+0xfbc], R5 ;  /* 0x000fbc0501007387 */ /* 0x000fe80000100800 */
[----:B------:R-:W-:Y:S01]  /*7db0*/  @!P1 IMAD.MOV R9, RZ, RZ, -R9 ;  /* 0x000000ffff099224 */ /* 0x000fe200078e0a09 */
[----:B---3--:R-:W-:Y:S02]  /*7dc0*/  IABS R10, R25 ;  /* 0x00000019000a7213 */ /* 0x008fe40000000000 */
[----:B----4-:R-:W-:-:S05]  /*7dd0*/  IABS R11, R21 ;  /* 0x00000015000b7213 */ /* 0x010fca0000000000 */
[----:B------:R-:W-:Y:S01]  /*7de0*/  IMAD.HI.U32 R2, R24, R11, RZ ;  /* 0x0000000b18027227 */ /* 0x000fe200078e00ff */
[----:B-----5:R-:W-:-:S03]  /*7df0*/  IABS R12, R20 ;  /* 0x00000014000c7213 */ /* 0x020fc60000000000 */
[----:B------:R-:W-:Y:S02]  /*7e00*/  IMAD.MOV R2, RZ, RZ, -R2 ;  /* 0x000000ffff027224 */ /* 0x000fe400078e0a02 */
[----:B------:R-:W-:-:S04]  /*7e10*/  IMAD.HI.U32 R13, R24, R10, RZ ;  /* 0x0000000a180d7227 */ /* 0x000fc800078e00ff */
[----:B------:R-:W-:Y:S02]  /*7e20*/  IMAD R11, R0, R2, R11 ;  /* 0x00000002000b7224 */ /* 0x000fe400078e020b */
[----:B------:R-:W-:-:S04]  /*7e30*/  IMAD.HI.U32 R2, R24, R12, RZ ;  /* 0x0000000c18027227 */ /* 0x000fc800078e00ff */
[----:B------:R-:W-:Y:S02]  /*7e40*/  IMAD.MOV R13, RZ, RZ, -R13 ;  /* 0x000000ffff0d7224 */ /* 0x000fe400078e0a0d */
[----:B------:R-:W-:Y:S02]  /*7e50*/  IMAD.MOV R2, RZ, RZ, -R2 ;  /* 0x000000ffff027224 */ /* 0x000fe400078e0a02 */
[C---:B------:R-:W-:Y:S02]  /*7e60*/  IMAD R10, R0.reuse, R13, R10 ;  /* 0x0000000d000a7224 */ /* 0x040fe400078e020a */
[----:B------:R-:W-:-:S03]  /*7e70*/  IMAD R12, R0, R2, R12 ;  /* 0x00000002000c7224 */ /* 0x000fc600078e020c */
[C---:B------:R-:W-:Y:S02]  /*7e80*/  ISETP.GT.U32.AND P0, PT, R0.reuse, R10, PT ;  /* 0x0000000a0000720c */ /* 0x040fe40003f04070 */
[C---:B------:R-:W-:Y:S02]  /*7e90*/  ISETP.GT.U32.AND P2, PT, R0.reuse, R12, PT ;  /* 0x0000000c0000720c */ /* 0x040fe40003f44070 */
[----:B------:R-:W-:-:S09]  /*7ea0*/  ISETP.GT.U32.AND P5, PT, R0, R11, PT ;  /* 0x0000000b0000720c */ /* 0x000fd20003fa4070 */
[--C-:B------:R-:W-:Y:S02]  /*7eb0*/  @!P0 IMAD.IADD R10, R10, 0x1, -R0.reuse ;  /* 0x000000010a0a8824 */ /* 0x100fe400078e0a00 */
[----:B------:R-:W-:-:S03]  /*7ec0*/  @!P2 IMAD.IADD R12, R12, 0x1, -R0 ;  /* 0x000000010c0ca824 */ /* 0x000fc600078e0a00 */
[C---:B------:R-:W-:Y:S02]  /*7ed0*/  ISETP.GT.U32.AND P2, PT, R0.reuse, R10, PT ;  /* 0x0000000a0000720c */ /* 0x040fe40003f44070 */
[----:B------:R-:W-:Y:S01]  /*7ee0*/  ISETP.GT.U32.AND P6, PT, R0, R12, PT ;  /* 0x0000000c0000720c */ /* 0x000fe20003fc4070 */
[--C-:B------:R-:W-:Y:S01]  /*7ef0*/  @!P5 IMAD.IADD R11, R11, 0x1, -R0.reuse ;  /* 0x000000010b0bd824 */ /* 0x100fe200078e0a00 */
[----:B------:R-:W-:Y:S02]  /*7f00*/  ISETP.GE.AND P0, PT, R25, RZ, PT ;  /* 0x000000ff1900720c */ /* 0x000fe40003f06270 */
[----:B------:R-:W-:Y:S01]  /*7f10*/  ISETP.GE.AND P5, PT, R21, RZ, PT ;  /* 0x000000ff1500720c */ /* 0x000fe20003fa6270 */
[----:B------:R-:W3:Y:S04]  /*7f20*/  LDL.LU R25, [R1+0x27c] ;  /* 0x00027c0001197983 */ /* 0x000ee80000300800 */
[----:B------:R-:W4:Y:S01]  /*7f30*/  LDL.LU R21, [R1+0x280] ;  /* 0x0002800001157983 */ /* 0x000f220000300800 */
[----:B--2---:R-:W-:Y:S01]  /*7f40*/  IABS R13, R27 ;  /* 0x0000001b000d7213 */ /* 0x004fe20000000000 */
[----:B------:R-:W-:-:S02]  /*7f50*/  @!P2 IMAD.IADD R10, R10, 0x1, -R0 ;  /* 0x000000010a0aa824 */ /* 0x000fc400078e0a00 */
[----:B------:R-:W-:Y:S01]  /*7f60*/  STL [R1+0xfc0], R6 ;  /* 0x000fc00601007387 */ /* 0x000fe20000100800 */
[----:B------:R-:W-:Y:S01]  /*7f70*/  ISETP.GE.AND P2, PT, R27, RZ, PT ;  /* 0x000000ff1b00720c */ /* 0x000fe20003f46270 */
[----:B------:R-:W-:Y:S02]  /*7f80*/  @!P6 IMAD.IADD R12, R12, 0x1, -R0 ;  /* 0x000000010c0ce824 */ /* 0x000fe400078e0a00 */
[----:B------:R-:W-:Y:S01]  /*7f90*/  STL [R1+0xfc4], R7 ;  /* 0x000fc40701007387 */ /* 0x000fe20000100800 */
[----:B------:R-:W-:-:S03]  /*7fa0*/  IABS R14, R29 ;  /* 0x0000001d000e7213 */ /* 0x000fc60000000000 */
[----:B------:R-:W-:Y:S01]  /*7fb0*/  STL [R1+0xfc8], R8 ;  /* 0x000fc80801007387 */ /* 0x000fe20000100800 */
[----:B------:R-:W-:-:S03]  /*7fc0*/  ISETP.GE.AND P6, PT, R29, RZ, PT ;  /* 0x000000ff1d00720c */ /* 0x000fc60003fc6270 */
[----:B------:R-:W-:Y:S01]  /*7fd0*/  STL [R1+0xfcc], R9 ;  /* 0x000fcc0901007387 */ /* 0x000fe20000100800 */
[----:B------:R-:W-:-:S03]  /*7fe0*/  ISETP.GT.U32.AND P3, PT, R0, R11, PT ;  /* 0x0000000b0000720c */ /* 0x000fc60003f64070 */
[----:B------:R-:W2:Y:S04]  /*7ff0*/  LDL.LU R27, [R1+0x284] ;  /* 0x00028400011b7983 */ /* 0x000ea80000300800 */
[----:B------:R-:W5:Y:S01]  /*8000*/  LDL.LU R29, [R1+0x288] ;  /* 0x00028800011d7983 */ /* 0x000f620000300800 */
[----:B------:R-:W-:Y:S01]  /*8010*/  @!P0 IMAD.MOV R10, RZ, RZ, -R10 ;  /* 0x000000ffff0a8224 */ /* 0x000fe200078e0a0a */
[----:B------:R-:W-:-:S04]  /*8020*/  ISETP.GE.AND P4, PT, R20, RZ, PT ;  /* 0x000000ff1400720c */ /* 0x000fc80003f86270 */
[----:B------:R-:W-:Y:S01]  /*8030*/  @!P3 IMAD.IADD R11, R11, 0x1, -R0 ;  /* 0x000000010b0bb824 */ /* 0x000fe200078e0a00 */
[----:B------:R0:W-:Y:S03]  /*8040*/  STL [R1+0xfd0], R10 ;  /* 0x000fd00a01007387 */ /* 0x0001e60000100800 */
[----:B------:R-:W-:Y:S01]  /*8050*/  @!P5 IMAD.MOV R11, RZ, RZ, -R11 ;  /* 0x000000ffff0bd224 */ /* 0x000fe200078e0a0b */
[----:B0-----:R-:W2:Y:S04]  /*8060*/  LDL.LU R10, [R1+0x28c] ;  /* 0x00028c00010a7983 */ /* 0x001ea80000300800 */
[----:B------:R0:W-:Y:S01]  /*8070*/  STL [R1+0xfd4], R11 ;  /* 0x000fd40b01007387 */ /* 0x0001e20000100800 */
[----:B------:R-:W-:-:S03]  /*8080*/  @!P4 IMAD.MOV R12, RZ, RZ, -R12 ;  /* 0x000000ffff0cc224 */ /* 0x000fc600078e0a0c */
[----:B------:R-:W2:Y:S04]  /*8090*/  LDL.LU R9, [R1+0x290] ;  /* 0x0002900001097983 */ /* 0x000ea80000300800 */
[----:B------:R1:W-:Y:S04]  /*80a0*/  STL [R1+0xfd8], R12 ;  /* 0x000fd80c01007387 */ /* 0x0003e80000100800 */
[----:B------:R-:W2:Y:S01]  /*80b0*/  LDL.LU R8, [R1+0x294] ;  /* 0x0002940001087983 */ /* 0x000ea20000300800 */
[----:B------:R-:W-:Y:S01]  /*80c0*/  IMAD.HI.U32 R2, R24, R13, RZ ;  /* 0x0000000d18027227 */ /* 0x000fe200078e00ff */
[----:B------:R-:W-:-:S02]  /*80d0*/  IABS R15, R26 ;  /* 0x0000001a000f7213 */ /* 0x000fc40000000000 */
[----:B------:R-:W2:Y:S01]  /*80e0*/  LDL.LU R7, [R1+0x298] ;  /* 0x0002980001077983 */ /* 0x000ea20000300800 */
[----:B------:R-:W-:Y:S02]  /*80f0*/  IMAD.MOV R2, RZ, RZ, -R2 ;  /* 0x000000ffff027224 */ /* 0x000fe400078e0a02 */
[----:B------:R-:W-:Y:S01]  /*8100*/  IMAD.HI.U32 R16, R24, R14, RZ ;  /* 0x0000000e18107227 */ /* 0x000fe200078e00ff */
[----:B------:R-:W2:Y:S03]  /*8110*/  LDL.LU R28, [R1+0x29c] ;  /* 0x00029c00011c7983 */ /* 0x000ea60000300800 */
[----:B------:R-:W-:Y:S01]  /*8120*/  IMAD R13, R0, R2, R13 ;  /* 0x00000002000d7224 */ /* 0x000fe200078e020d */
[----:B------:R-:W2:Y:S01]  /*8130*/  LDL.LU R6, [R1+0x2a0] ;  /* 0x0002a00001067983 */ /* 0x000ea20000300800 */
[----:B------:R-:W-:-:S03]  /*8140*/  IMAD.HI.U32 R2, R24, R15, RZ ;  /* 0x0000000f18027227 */ /* 0x000fc600078e00ff */
[C---:B------:R-:W-:Y:S01]  /*8150*/  ISETP.GT.U32.AND P1, PT, R0.reuse, R13, PT ;  /* 0x0000000d0000720c */ /* 0x040fe20003f24070 */
[----:B------:R-:W-:Y:S02]  /*8160*/  IMAD.MOV R16, RZ, RZ, -R16 ;  /* 0x000000ffff107224 */ /* 0x000fe400078e0a10 */
[----:B------:R-:W-:Y:S02]  /*8170*/  IMAD.MOV R2, RZ, RZ, -R2 ;  /* 0x000000ffff027224 */ /* 0x000fe400078e0a02 */
[C---:B------:R-:W-:Y:S02]  /*8180*/  IMAD R14, R0.reuse, R16, R14 ;  /* 0x00000010000e7224 */ /* 0x040fe400078e020e */
[----:B------:R-:W-:-:S03]  /*8190*/  IMAD R15, R0, R2, R15 ;  /* 0x00000002000f7224 */ /* 0x000fc600078e020f */
[----:B------:R-:W-:-:S03]  /*81a0*/  ISETP.GT.U32.AND P3, PT, R0, R14, PT ;  /* 0x0000000e0000720c */ /* 0x000fc60003f64070 */
[----:B------:R-:W-:Y:S01]  /*81b0*/  @!P1 IMAD.IADD R13, R13, 0x1, -R0 ;  /* 0x000000010d0d9824 */ /* 0x000fe200078e0a00 */
[----:B------:R-:W-:-:S04]  /*81c0*/  ISETP.GT.U32.AND P1, PT, R0, R15, PT ;  /* 0x0000000f0000720c */ /* 0x000fc80003f24070 */
[----:B------:R-:W-:-:S05]  /*81d0*/  ISETP.GT.U32.AND P0, PT, R0, R13, PT ;  /* 0x0000000d0000720c */ /* 0x000fca0003f04070 */
[----:B------:R-:W-:-:S04]  /*81e0*/  @!P3 IMAD.IADD R14, R14, 0x1, -R0 ;  /* 0x000000010e0eb824 */ /* 0x000fc800078e0a00 */
[----:B------:R-:W-:Y:S01]  /*81f0*/  @!P1 IMAD.IADD R15, R15, 0x1, -R0 ;  /* 0x000000010f0f9824 */ /* 0x000fe200078e0a00 */
[----:B------:R-:W-:-:S04]  /*8200*/  ISETP.GT.U32.AND P3, PT, R0, R14, PT ;  /* 0x0000000e0000720c */ /* 0x000fc80003f64070 */
[----:B------:R-:W-:Y:S02]  /*8210*/  ISETP.GT.U32.AND P4, PT, R0, R15, PT ;  /* 0x0000000f0000720c */ /* 0x000fe40003f84070 */
[----:B------:R-:W-:Y:S01]  /*8220*/  ISETP.GE.AND P5, PT, R26, RZ, PT ;  /* 0x000000ff1a00720c */ /* 0x000fe20003fa6270 */
[----:B------:R-:W-:-:S06]  /*8230*/  @!P0 IMAD.IADD R13, R13, 0x1, -R0 ;  /* 0x000000010d0d8824 */ /* 0x000fcc00078e0a00 */
[--C-:B------:R-:W-:Y:S02]  /*8240*/  @!P3 IMAD.IADD R14, R14, 0x1, -R0.reuse ;  /* 0x000000010e0eb824 */ /* 0x100fe400078e0a00 */
[----:B------:R-:W-:Y:S02]  /*8250*/  @!P2 IMAD.MOV R13, RZ, RZ, -R13 ;  /* 0x000000ffff0da224 */ /* 0x000fe400078e0a0d */
[----:B------:R-:W-:Y:S02]  /*8260*/  @!P4 IMAD.IADD R15, R15, 0x1, -R0 ;  /* 0x000000010f0fc824 */ /* 0x000fe400078e0a00 */
[----:B------:R-:W-:Y:S02]  /*8270*/  @!P6 IMAD.MOV R14, RZ, RZ, -R14 ;  /* 0x000000ffff0ee224 */ /* 0x000fe400078e0a0e */
[----:B------:R-:W-:Y:S01]  /*8280*/  @!P5 IMAD.MOV R15, RZ, RZ, -R15 ;  /* 0x000000ffff0fd224 */ /* 0x000fe200078e0a0f */
[----:B------:R1:W-:Y:S04]  /*8290*/  STL [R1+0xfdc], R13 ;  /* 0x000fdc0d01007387 */ /* 0x0003e80000100800 */
[----:B------:R-:W-:Y:S04]  /*82a0*/  STL [R1+0xfe0], R14 ;  /* 0x000fe00e01007387 */ /* 0x000fe80000100800 */
[----:B------:R-:W-:Y:S04]  /*82b0*/  STL [R1+0xfe4], R15 ;  /* 0x000fe40f01007387 */ /* 0x000fe80000100800 */
[----:B------:R-:W2:Y:S04]  /*82c0*/  LDL.LU R5, [R1+0x2a4] ;  /* 0x0002a40001057983 */ /* 0x000ea80000300800 */
[----:B------:R-:W2:Y:S01]  /*82d0*/  LDL.LU R4, [R1+0x2a8] ;  /* 0x0002a80001047983 */ /* 0x000ea20000300800 */
[----:B----4-:R-:W-:-:S05]  /*82e0*/  IABS R17, R21 ;  /* 0x0000001500117213 */ /* 0x010fca0000000000 */
[----:B------:R-:W-:-:S04]  /*82f0*/  IMAD.HI.U32 R2, R24, R17, RZ ;  /* 0x0000001118027227 */ /* 0x000fc800078e00ff */
[----:B------:R-:W-:Y:S01]  /*8300*/  IMAD.MOV R2, RZ, RZ, -R2 ;  /* 0x000000ffff027224 */ /* 0x000fe200078e0a02 */
[----:B---3--:R-:W-:-:S03]  /*8310*/  IABS R16, R25 ;  /* 0x0000001900107213 */ /* 0x008fc60000000000 */
[----:B------:R-:W-:Y:S02]  /*8320*/  IMAD R17, R0, R2, R17 ;  /* 0x0000000200117224 */ /* 0x000fe400078e0211 */
[----:B------:R-:W-:Y:S01]  /*8330*/  IMAD.HI.U32 R18, R24, R16, RZ ;  /* 0x0000001018127227 */ /* 0x000fe200078e00ff */
[----:B-----5:R-:W-:-:S05]  /*8340*/  IABS R19, R29 ;  /* 0x0000001d00137213 */ /* 0x020fca0000000000 */
[----:B------:R-:W-:-:S04]  /*8350*/  IMAD.HI.U32 R2, R24, R19, RZ ;  /* 0x0000001318027227 */ /* 0x000fc800078e00ff */
[----:B------:R-:W-:Y:S02]  /*8360*/  IMAD.MOV R2, RZ, RZ, -R2 ;  /* 0x000000ffff027224 */ /* 0x000fe400078e0a02 */
[----:B------:R-:W-:Y:S02]  /*8370*/  IMAD.MOV R18, RZ, RZ, -R18 ;  /* 0x000000ffff127224 */ /* 0x000fe400078e0a12 */
[C---:B------:R-:W-:Y:S02]  /*8380*/  IMAD R19, R0.reuse, R2, R19 ;  /* 0x0000000200137224 */ /* 0x040fe400078e0213 */
[C---:B------:R-:W-:Y:S01]  /*8390*/  IMAD R16, R0.reuse, R18, R16 ;  /* 0x0000001200107224 */ /* 0x040fe200078e0210 */
[----:B--2---:R-:W-:Y:S02]  /*83a0*/  IABS R18, R27 ;  /* 0x0000001b00127213 */ /* 0x004fe40000000000 */
[----:B------:R-:W-:Y:S02]  /*83b0*/  IABS R20, R10 ;  /* 0x0000000a00147213 */ /* 0x000fe40000000000 */
[----:B------:R-:W-:Y:S01]  /*83c0*/  ISETP.GT.U32.AND P5, PT, R0, R19, PT ;  /* 0x000000130000720c */ /* 0x000fe20003fa4070 */
[----:B------:R-:W-:Y:S01]  /*83d0*/  IMAD.HI.U32 R23, R24, R18, RZ ;  /* 0x0000001218177227 */ /* 0x000fe200078e00ff */
[----:B------:R-:W-:-:S02]  /*83e0*/  ISETP.GE.AND P3, PT, R21, RZ, PT ;  /* 0x000000ff1500720c */ /* 0x000fc40003f66270 */
[----:B------:R-:W-:Y:S01]  /*83f0*/  ISETP.GT.U32.AND P4, PT, R0, R17, PT ;  /* 0x000000110000720c */ /* 0x000fe20003f84070 */
[----:B------:R-:W-:Y:S01]  /*8400*/  IMAD.HI.U32 R22, R24, R20, RZ ;  /* 0x0000001418167227 */ /* 0x000fe200078e00ff */
[----:B------:R-:W-:-:S03]  /*8410*/  IABS R21, R9 ;  /* 0x0000000900157213 */ /* 0x000fc60000000000 */
[----:B------:R-:W-:Y:S02]  /*8420*/  IMAD.MOV R23, RZ, RZ, -R23 ;  /* 0x000000ffff177224 */ /* 0x000fe400078e0a17 */
[----:B------:R-:W-:Y:S02]  /*8430*/  IMAD.MOV R22, RZ, RZ, -R22 ;  /* 0x000000ffff167224 */ /* 0x000fe400078e0a16 */
[----:B------:R-:W-:Y:S01]  /*8440*/  IMAD.HI.U32 R2, R24, R21, RZ ;  /* 0x0000001518027227 */ /* 0x000fe200078e00ff */
[----:B------:R-:W-:-:S03]  /*8450*/  ISETP.GT.U32.AND P0, PT, R0, R16, PT ;  /* 0x000000100000720c */ /* 0x000fc60003f04070 */
[C---:B------:R-:W-:Y:S02]  /*8460*/  IMAD R18, R0.reuse, R23, R18 ;  /* 0x0000001700127224 */ /* 0x040fe400078e0212 */
[C---:B------:R-:W-:Y:S01]  /*8470*/  IMAD R20, R0.reuse, R22, R20 ;  /* 0x0000001600147224 */ /* 0x040fe200078e0214 */
[----:B------:R-:W-:Y:S01]  /*8480*/  IABS R22, R8 ;  /* 0x0000000800167213 */ /* 0x000fe20000000000 */
[----:B------:R-:W-:Y:S02]  /*8490*/  @!P5 IMAD.IADD R19, R19, 0x1, -R0 ;  /* 0x000000011313d824 */ /* 0x000fe400078e0a00 */
[----:B------:R-:W-:Y:S01]  /*84a0*/  IMAD.MOV R2, RZ, RZ, -R2 ;  /* 0x000000ffff027224 */ /* 0x000fe200078e0a02 */
[C---:B------:R-:W-:Y:S01]  /*84b0*/  ISETP.GT.U32.AND P6, PT, R0.reuse, R18, PT ;  /* 0x000000120000720c */ /* 0x040fe20003fc4070 */
[----:B------:R-:W-:Y:S01]  /*84c0*/  @!P4 IMAD.IADD R17, R17, 0x1, -R0 ;  /* 0x000000011111c824 */ /* 0x000fe200078e0a00 */
[C---:B------:R-:W-:Y:S01]  /*84d0*/  ISETP.GT.U32.AND P5, PT, R0.reuse, R19, PT ;  /* 0x000000130000720c */ /* 0x040fe20003fa4070 */
[----:B------:R-:W-:-:S02]  /*84e0*/  IMAD R21, R0, R2, R21 ;  /* 0x0000000200157224 */ /* 0x000fc400078e0215 */
[----:B------:R-:W-:Y:S01]  /*84f0*/  IMAD.HI.U32 R2, R24, R22, RZ ;  /* 0x0000001618027227 */ /* 0x000fe200078e00ff */
[----:B------:R-:W-:-:S03]  /*8500*/  ISETP.GT.U32.AND P2, PT, R0, R17, PT ;  /* 0x000000110000720c */ /* 0x000fc60003f44070 */
[----:B------:R-:W-:Y:S02]  /*8510*/  IMAD.MOV R2, RZ, RZ, -R2 ;  /* 0x000000ffff027224 */ /* 0x000fe400078e0a02 */
[----:B------:R-:W-:Y:S02]  /*8520*/  @!P0 IMAD.IADD R16, R16, 0x1, -R0 ;  /* 0x0000000110108824 */ /* 0x000fe400078e0a00 */
[----:B------:R-:W-:Y:S02]  /*8530*/  IMAD R22, R0, R2, R22 ;  /* 0x0000000200167224 */ /* 0x000fe400078e0216 */
[--C-:B------:R-:W-:Y:S01]  /*8540*/  @!P6 IMAD.IADD R18, R18, 0x1, -R0.reuse ;  /* 0x000000011212e824 */ /* 0x100fe200078e0a00 */
[C---:B------:R-:W-:Y:S01]  /*8550*/  ISETP.GT.U32.AND P4, PT, R0.reuse, R16, PT ;  /* 0x000000100000720c */ /* 0x040fe20003f84070 */
[--C-:B------:R-:W-:Y:S01]  /*8560*/  @!P5 IMAD.IADD R19, R19, 0x1, -R0.reuse ;  /* 0x000000011313d824 */ /* 0x100fe200078e0a00 */
[----:B------:R-:W-:Y:S01]  /*8570*/  ISETP.GT.U32.AND P5, PT, R0, R22, PT ;  /* 0x000000160000720c */ /* 0x000fe20003fa4070 */
[----:B------:R-:W-:Y:S01]  /*8580*/  @!P2 IMAD.IADD R17, R17, 0x1, -R0 ;  /* 0x000000011111a824 */ /* 0x000fe200078e0a00 */
[----:B------:R-:W-:-:S02]  /*8590*/  ISETP.GE.AND P1, PT, R25, RZ, PT ;  /* 0x000000ff1900720c */ /* 0x000fc40003f26270 */
[C---:B------:R-:W-:Y:S02]  /*85a0*/  ISETP.GT.U32.AND P6, PT, R0.reuse, R18, PT ;  /* 0x000000120000720c */ /* 0x040fe40003fc4070 */
[----:B------:R-:W-:Y:S02]  /*85b0*/  ISETP.GT.U32.AND P2, PT, R0, R20, PT ;  /* 0x000000140000720c */ /* 0x000fe40003f44070 */
[----:B------:R-:W-:Y:S02]  /*85c0*/  ISETP.GE.AND P0, PT, R27, RZ, PT ;  /* 0x000000ff1b00720c */ /* 0x000fe40003f06270 */
[----:B------:R-:W-:Y:S01]  /*85d0*/  IABS R27, R28 ;  /* 0x0000001c001b7213 */ /* 0x000fe20000000000 */
[--C-:B------:R-:W-:Y:S02]  /*85e0*/  @!P4 IMAD.IADD R16, R16, 0x1, -R0.reuse ;  /* 0x000000011010c824 */ /* 0x100fe400078e0a00 */
[----:B------:R-:W-:Y:S02]  /*85f0*/  @!P5 IMAD.IADD R22, R22, 0x1, -R0 ;  /* 0x000000011616d824 */ /* 0x000fe400078e0a00 */
[----:B------:R-:W-:-:S02]  /*8600*/  @!P1 IMAD.MOV R16, RZ, RZ, -R16 ;  /* 0x000000ffff109224 */ /* 0x000fc400078e0a10 */
[--C-:B------:R-:W-:Y:S01]  /*8610*/  @!P6 IMAD.IADD R18, R18, 0x1, -R0.reuse ;  /* 0x000000011212e824 */ /* 0x100fe200078e0a00 */
[----:B------:R-:W-:Y:S01]  /*8620*/  ISETP.GT.U32.AND P6, PT, R0, R21, PT ;  /* 0x000000150000720c */ /* 0x000fe20003fc4070 */
[----:B------:R-:W-:Y:S01]  /*8630*/  @!P2 IMAD.IADD R20, R20, 0x1, -R0 ;  /* 0x000000011414a824 */ /* 0x000fe200078e0a00 */
[----:B------:R-:W-:Y:S01]  /*8640*/  ISETP.GT.U32.AND P1, PT, R0, R22, PT ;  /* 0x000000160000720c */ /* 0x000fe20003f24070 */
[----:B------:R-:W-:Y:S01]  /*8650*/  IMAD.HI.U32 R2, R24, R27, RZ ;  /* 0x0000001b18027227 */ /* 0x000fe200078e00ff */
[----:B------:R-:W-:Y:S02]  /*8660*/  IABS R23, R7 ;  /* 0x0000000700177213 */ /* 0x000fe40000000000 */
[----:B------:R-:W-:Y:S01]  /*8670*/  ISETP.GT.U32.AND P2, PT, R0, R20, PT ;  /* 0x000000140000720c */ /* 0x000fe20003f44070 */
[----:B------:R-:W-:Y:S02]  /*8680*/  IMAD.MOV R2, RZ, RZ, -R2 ;  /* 0x000000ffff027224 */ /* 0x000fe400078e0a02 */
[----:B------:R-:W-:-:S04]  /*8690*/  IMAD.HI.U32 R25, R24, R23, RZ ;  /* 0x0000001718197227 */ /* 0x000fc800078e00ff */
[C---:B------:R-:W-:Y:S02]  /*86a0*/  IMAD R27, R0.reuse, R2, R27 ;  /* 0x00000002001b7224 */ /* 0x040fe400078e021b */
[----:B------:R-:W-:Y:S02]  /*86b0*/  IMAD.MOV R25, RZ, RZ, -R25 ;  /* 0x000000ffff197224 */ /* 0x000fe400078e0a19 */
[--C-:B------:R-:W-:Y:S01]  /*86c0*/  @!P6 IMAD.IADD R21, R21, 0x1, -R0.reuse ;  /* 0x000000011515e824 */ /* 0x100fe200078e0a00 */
[----:B------:R-:W-:Y:S01]  /*86d0*/  ISETP.GT.U32.AND P6, PT, R0, R27, PT ;  /* 0x0000001b0000720c */ /* 0x000fe20003fc4070 */
[--C-:B------:R-:W-:Y:S01]  /*86e0*/  @!P1 IMAD.IADD R22, R22, 0x1, -R0.reuse ;  /* 0x0000000116169824 */ /* 0x100fe200078e0a00 */
[----:B------:R-:W-:Y:S01]  /*86f0*/  ISETP.GE.AND P1, PT, R10, RZ, PT ;  /* 0x000000ff0a00720c */ /* 0x000fe20003f26270 */
[----:B------:R-:W-:Y:S01]  /*8700*/  IMAD R23, R0, R25, R23 ;  /* 0x0000001900177224 */ /* 0x000fe200078e0217 */
[----:B------:R-:W-:Y:S01]  /*8710*/  IABS R26, R6 ;  /* 0x00000006001a7213 */ /* 0x000fe20000000000 */
[----:B------:R-:W-:Y:S01]  /*8720*/  @!P2 IMAD.IADD R20, R20, 0x1, -R0 ;  /* 0x000000011414a824 */ /* 0x000fe200078e0a00 */
[----:B------:R-:W-:-:S02]  /*8730*/  ISETP.GE.AND P4, PT, R29, RZ, PT ;  /* 0x000000ff1d00720c */ /* 0x000fc40003f86270 */
[----:B------:R-:W-:Y:S01]  /*8740*/  ISETP.GT.U32.AND P2, PT, R0, R23, PT ;  /* 0x000000170000720c */ /* 0x000fe20003f44070 */
[----:B------:R-:W-:-:S04]  /*8750*/  IMAD.HI.U32 R29, R24, R26, RZ ;  /* 0x0000001a181d7227 */ /* 0x000fc800078e00ff */
[----:B------:R-:W-:Y:S02]  /*8760*/  IMAD.MOV R25, RZ, RZ, -R29 ;  /* 0x000000ffff197224 */ /* 0x000fe400078e0a1d */
[----:B------:R-:W-:Y:S02]  /*8770*/  @!P6 IMAD.IADD R27, R27, 0x1, -R0 ;  /* 0x000000011b1be824 */ /* 0x000fe400078e0a00 */
[----:B------:R-:W-:Y:S01]  /*8780*/  @!P1 IMAD.MOV R20, RZ, RZ, -R20 ;  /* 0x000000ffff149224 */ /* 0x000fe200078e0a14 */
[----:B------:R-:W-:Y:S01]  /*8790*/  ISETP.GE.AND P1, PT, R28, RZ, PT ;  /* 0x000000ff1c00720c */ /* 0x000fe20003f26270 */
[C---:B------:R-:W-:Y:S01]  /*87a0*/  IMAD R26, R0.reuse, R25, R26 ;  /* 0x00000019001a7224 */ /* 0x040fe200078e021a */
[----:B------:R-:W2:Y:S01]  /*87b0*/  S2R R28, SR_TID.X ;  /* 0x00000000001c7919 */ /* 0x000ea20000002100 */
[C---:B------:R-:W-:Y:S01]  /*87c0*/  ISETP.GT.U32.AND P6, PT, R0.reuse, R27, PT ;  /* 0x0000001b0000720c */ /* 0x040fe20003fc4070 */
[----:B------:R-:W-:Y:S02]  /*87d0*/  @!P2 IMAD.IADD R23, R23, 0x1, -R0 ;  /* 0x000000011717a824 */ /* 0x000fe400078e0a00 */
[----:B------:R-:W-:Y:S01]  /*87e0*/  ISETP.GT.U32.AND P2, PT, R0, R26, PT ;  /* 0x0000001a0000720c */ /* 0x000fe20003f44070 */
[----:B------:R-:W-:Y:S01]  /*87f0*/  @!P4 IMAD.MOV R19, RZ, RZ, -R19 ;  /* 0x000000ffff13c224 */ /* 0x000fe200078e0a13 */
[----:B------:R-:W-:-:S02]  /*8800*/  ISETP.GE.AND P4, PT, R7, RZ, PT ;  /* 0x000000ff0700720c */ /* 0x000fc40003f86270 */
[----:B------:R-:W3:Y:S01]  /*8810*/  LDC R7, c[0x0][0x230] ;  /* 0x00008c00ff077b82 */ /* 0x000ee20000000800 */
[----:B------:R-:W-:Y:S02]  /*8820*/  ISETP.GT.U32.AND P5, PT, R0, R21, PT ;  /* 0x000000150000720c */ /* 0x000fe40003fa4070 */
[----:B------:R-:W-:Y:S01]  /*8830*/  IABS R2, R5 ;  /* 0x0000000500027213 */ /* 0x000fe20000000000 */
[----:B------:R-:W-:Y:S01]  /*8840*/  @!P0 IMAD.MOV R18, RZ, RZ, -R18 ;  /* 0x000000ffff128224 */ /* 0x000fe200078e0a12 */
[----:B------:R-:W-:Y:S01]  /*8850*/  ISETP.GE.AND P0, PT, R9, RZ, PT ;  /* 0x000000ff0900720c */ /* 0x000fe20003f06270 */
[----:B------:R-:W-:Y:S01]  /*8860*/  @!P6 IMAD.IADD R27, R27, 0x1, -R0 ;  /* 0x000000011b1be824 */ /* 0x000fe200078e0a00 */
[----:B------:R-:W-:Y:S01]  /*8870*/  ISETP.GE.AND P6, PT, R8, RZ, PT ;  /* 0x000000ff0800720c */ /* 0x000fe20003fc6270 */
[----:B------:R-:W-:Y:S01]  /*8880*/  IMAD.HI.U32 R29, R24, R2, RZ ;  /* 0x00000002181d7227 */ /* 0x000fe200078e00ff */
[----:B------:R-:W-:-:S03]  /*8890*/  IABS R25, R4 ;  /* 0x0000000400197213 */ /* 0x000fc60000000000 */
[----:B------:R-:W-:Y:S02]  /*88a0*/  @!P2 IMAD.IADD R26, R26, 0x1, -R0 ;  /* 0x000000011a1aa824 */ /* 0x000fe400078e0a00 */
[----:B0-----:R-:W-:Y:S02]  /*88b0*/  IMAD.MOV R11, RZ, RZ, -R29 ;  /* 0x000000ffff0b7224 */ /* 0x001fe400078e0a1d */
[----:B------:R-:W-:Y:S01]  /*88c0*/  IMAD.HI.U32 R29, R24, R25, RZ ;  /* 0x00000019181d7227 */ /* 0x000fe200078e00ff */
[----:B------:R-:W-:-:S03]  /*88d0*/  ISETP.GT.U32.AND P2, PT, R0, R26, PT ;  /* 0x0000001a0000720c */ /* 0x000fc60003f44070 */
[----:B------:R-:W-:Y:S02]  /*88e0*/  @!P3 IMAD.MOV R17, RZ, RZ, -R17 ;  /* 0x000000ffff11b224 */ /* 0x000fe400078e0a11 */
[----:B------:R-:W-:Y:S02]  /*88f0*/  @!P5 IMAD.IADD R21, R21, 0x1, -R0 ;  /* 0x000000011515d824 */ /* 0x000fe400078e0a00 */
[C---:B------:R-:W-:Y:S02]  /*8900*/  IMAD R24, R0.reuse, R11, R2 ;  /* 0x0000000b00187224 */ /* 0x040fe400078e0202 */
[----:B------:R-:W-:Y:S01]  /*8910*/  IMAD.MOV R2, RZ, RZ, -R29 ;  /* 0x000000ffff027224 */ /* 0x000fe200078e0a1d */
[----:B------:R-:W-:Y:S01]  /*8920*/  STL [R1+0xfe8], R16 ;  /* 0x000fe81001007387 */ /* 0x000fe20000100800 */
[----:B------:R-:W-:Y:S02]  /*8930*/  @!P0 IMAD.MOV R21, RZ, RZ, -R21 ;  /* 0x000000ffff158224 */ /* 0x000fe400078e0a15 */
[----:B------:R-:W-:Y:S01]  /*8940*/  @!P6 IMAD.MOV R22, RZ, RZ, -R22 ;  /* 0x000000ffff16e224 */ /* 0x000fe200078e0a16 */
[----:B------:R-:W-:Y:S01]  /*8950*/  STL [R1+0xfec], R17 ;  /* 0x000fec1101007387 */ /* 0x000fe20000100800 */
[----:B------:R-:W-:Y:S01]  /*8960*/  IMAD R25, R0, R2, R25 ;  /* 0x0000000200197224 */ /* 0x000fe200078e0219 */
[----:B--2---:R-:W-:-:S02]  /*8970*/  LOP3.LUT R2, R28, 0x7, RZ, 0xc0, !PT ;  /* 0x000000071c027812 */ /* 0x004fc400078ec0ff */
[----:B------:R-:W-:Y:S01]  /*8980*/  STL [R1+0xff0], R18 ;  /* 0x000ff01201007387 */ /* 0x000fe20000100800 */
[----:B---3--:R-:W-:-:S03]  /*8990*/  VIADD R7, R7, 0x3f ;  /* 0x0000003f07077836 */ /* 0x008fc60000000000 */
[----:B------:R-:W-:Y:S01]  /*89a0*/  STL [R1+0xff4], R19 ;  /* 0x000ff41301007387 */ /* 0x000fe20000100800 */
[----:B------:R-:W-:-:S03]  /*89b0*/  @!P2 IMAD.IADD R26, R26, 0x1, -R0 ;  /* 0x000000011a1aa824 */ /* 0x000fc600078e0a00 */
[----:B------:R-:W-:Y:S01]  /*89c0*/  STL [R1+0xff8], R20 ;  /* 0x000ff81401007387 */ /* 0x000fe20000100800 */
[----:B------:R-:W-:-:S03]  /*89d0*/  ISETP.GE.AND P2, PT, R6, RZ, PT ;  /* 0x000000ff0600720c */ /* 0x000fc60003f46270 */
[----:B------:R-:W-:Y:S01]  /*89e0*/  STL [R1+0xffc], R21 ;  /* 0x000ffc1501007387 */ /* 0x000fe20000100800 */
[----:B------:R-:W-:Y:S01]  /*89f0*/  ISETP.GE.AND P0, PT, R5, RZ, PT ;  /* 0x000000ff0500720c */ /* 0x000fe20003f06270 */
[----:B------:R-:W-:Y:S02]  /*8a00*/  IMAD.SHL.U32 R29, R28, 0x2, RZ ;  /* 0x000000021c1d7824 */ /* 0x000fe400078e00ff */
[----:B------:R-:W-:Y:S01]  /*8a10*/  STL [R1+0x1000], R22 ;  /* 0x0010001601007387 */ /* 0x000fe20000100800 */
[C---:B------:R-:W-:Y:S01]  /*8a20*/  IMAD R8, R2.reuse, 0x110, RZ ;  /* 0x0000011002087824 */ /* 0x040fe200078e02ff */
[----:B------:R-:W-:Y:S02]  /*8a30*/  SHF.R.S32.HI R6, RZ, 0x1f, R7 ;  /* 0x0000001fff067819 */ /* 0x000fe40000011407 */
[----:B-1----:R-:W2:Y:S01]  /*8a40*/  LDL.LU R12, [R1+0x200] ;  /* 0x00020000010c7983 */ /* 0x002ea20000300800 */
[----:B------:R-:W-:-:S03]  /*8a50*/  IMAD R5, R2, 0x90, RZ ;  /* 0x0000009002057824 */ /* 0x000fc600078e02ff */
[----:B------:R-:W3:Y:S01]  /*8a60*/  LDL.LU R11, [R1+0x1f4] ;  /* 0x0001f400010b7983 */ /* 0x000ee20000300800 */
[--C-:B------:R-:W-:Y:S02]  /*8a70*/  LOP3.LUT R2, R8, 0x10, R29.reuse, 0x78, !PT ;  /* 0x0000001008027812 */ /* 0x100fe400078e781d */
[----:B------:R-:W-:Y:S01]  /*8a80*/  LEA.HI R6, R6, R7, RZ, 0x6 ;  /* 0x0000000706067211 */ /* 0x000fe200078f30ff */
[----:B------:R-:W4:Y:S01]  /*8a90*/  LDL.LU R10, [R1+0x1f0] ;  /* 0x0001f000010a7983 */ /* 0x000f220000300800 */
[----:B------:R-:W-:-:S03]  /*8aa0*/  LOP3.LUT R5, R5, 0x30, R29, 0x78, !PT ;  /* 0x0000003005057812 */ /* 0x000fc600078e781d */
[----:B------:R-:W5:Y:S04]  /*8ab0*/  LDL.LU R9, [R1+0x1ec] ;  /* 0x0001ec0001097983 */ /* 0x000f680000300800 */
[----:B------:R-:W5:Y:S04]  /*8ac0*/  LDL.LU R8, [R1+0x1dc] ;  /* 0x0001dc0001087983 */ /* 0x000f680000300800 */
[----:B------:R-:W5:Y:S04]  /*8ad0*/  LDL.LU R7, [R1+0x1d8] ;  /* 0x0001d80001077983 */ /* 0x000f680000300800 */
[----:B------:R-:W5:Y:S04]  /*8ae0*/  LDL.LU R6, [R1+0x1d4] ;  /* 0x0001d40001067983 */ /* 0x000f680000300800 */
[----:B------:R-:W5:Y:S01]  /*8af0*/  LDL.LU R5, [R1+0x1d0] ;  /* 0x0001d00001057983 */ /* 0x000f620000300800 */
[----:B------:R-:W-:-:S02]  /*8b00*/  ISETP.GT.U32.AND P3, PT, R0, R23, PT ;  /* 0x000000170000720c */ /* 0x000fc40003f64070 */
[----:B------:R-:W-:-:S11]  /*8b10*/  ISETP.GT.U32.AND P5, PT, R0, R24, PT ;  /* 0x000000180000720c */ /* 0x000fd60003fa4070 */
[--C-:B------:R-:W-:Y:S01]  /*8b20*/  @!P3 IMAD.IADD R23, R23, 0x1, -R0.reuse ;  /* 0x000000011717b824 */ /* 0x100fe200078e0a00 */
[----:B------:R-:W-:Y:S01]  /*8b30*/  ISETP.GT.U32.AND P3, PT, R0, R25, PT ;  /* 0x000000190000720c */ /* 0x000fe20003f64070 */
[----:B------:R-:W-:-:S05]  /*8b40*/  @!P5 IMAD.IADD R24, R24, 0x1, -R0 ;  /* 0x000000011818d824 */ /* 0x000fca00078e0a00 */
[----:B------:R-:W-:-:S07]  /*8b50*/  ISETP.GT.U32.AND P5, PT, R0, R24, PT ;  /* 0x000000180000720c */ /* 0x000fce0003fa4070 */
[----:B------:R-:W-:-:S05]  /*8b60*/  @!P3 IMAD.IADD R25, R25, 0x1, -R0 ;  /* 0x000000011919b824 */ /* 0x000fca00078e0a00 */
[----:B------:R-:W-:Y:S01]  /*8b70*/  ISETP.GT.U32.AND P3, PT, R0, R25, PT ;  /* 0x000000190000720c */ /* 0x000fe20003f64070 */
[----:B------:R-:W-:Y:S01]  /*8b80*/  @!P5 IMAD.IADD R24, R24, 0x1, -R0 ;  /* 0x000000011818d824 */ /* 0x000fe200078e0a00 */
[----:B------:R-:W-:Y:S01]  /*8b90*/  ISETP.GE.AND P5, PT, R4, RZ, PT ;  /* 0x000000ff0400720c */ /* 0x000fe20003fa6270 */
[C---:B------:R-:W-:Y:S01]  /*8ba0*/  IMAD.SHL.U32 R4, R28.reuse, 0x80, RZ ;  /* 0x000000801c047824 */ /* 0x040fe200078e00ff */
[----:B------:R-:W-:-:S05]  /*8bb0*/  LOP3.LUT R28, R28, 0x3f, RZ, 0xc0, !PT ;  /* 0x0000003f1c1c7812 */ /* 0x000fca00078ec0ff */
[----:B------:R-:W-:Y:S01]  /*8bc0*/  IMAD R13, R28, UR5, RZ ;  /* 0x000000051c0d7c24 */ /* 0x000fe2000f8e02ff */
[----:B------:R-:W-:-:S03]  /*8bd0*/  LOP3.LUT R2, R2, 0x800, R4, 0xf8, !PT ;  /* 0x0000080002027812 */ /* 0x000fc600078ef804 */
[----:B------:R-:W-:Y:S01]  /*8be0*/  @!P3 IMAD.IADD R25, R25, 0x1, -R0 ;  /* 0x000000011919b824 */ /* 0x000fe200078e0a00 */
[----:B------:R-:W-:Y:S01]  /*8bf0*/  ISETP.NE.AND P3, PT, R3, RZ, PT ;  /* 0x000000ff0300720c */ /* 0x000fe20003f65270 */
[----:B------:R-:W-:Y:S01]  /*8c00*/  @!P4 IMAD.MOV R23, RZ, RZ, -R23 ;  /* 0x000000ffff17c224 */ /* 0x000fe200078e0a17 */
[----:B------:R-:W-:Y:S01]  /*8c10*/  LOP3.LUT R0, RZ, R3, RZ, 0x33, !PT ;  /* 0x00000003ff007212 */ /* 0x000fe200078e33ff */
[----:B------:R-:W-:Y:S01]  /*8c20*/  IMAD.MOV.U32 R3, RZ, RZ, R25 ;  /* 0x000000ffff037224 */ /* 0x000fe200078e0019 */
[----:B------:R-:W-:Y:S01]  /*8c30*/  LEA R2, P6, R13, UR12, 0x1 ;  /* 0x0000000c0d027c11 */ /* 0x000fe2000f8c08ff */
[----:B------:R-:W-:Y:S01]  /*8c40*/  @!P1 IMAD.MOV R27, RZ, RZ, -R27 ;  /* 0x000000ffff1b9224 */ /* 0x000fe200078e0a1b */
[----:B------:R-:W5:Y:S01]  /*8c50*/  LDL.LU R4, [R1+0x1c8] ;  /* 0x0001c80001047983 */ /* 0x000f620000300800 */
[----:B------:R-:W-:Y:S02]  /*8c60*/  @!P2 IMAD.MOV R26, RZ, RZ, -R26 ;  /* 0x000000ffff1aa224 */ /* 0x000fe400078e0a1a */
[----:B------:R-:W-:Y:S01]  /*8c70*/  @!P0 IMAD.MOV R24, RZ, RZ, -R24 ;  /* 0x000000ffff188224 */ /* 0x000fe200078e0a18 */
[----:B------:R-:W5:Y:S01]  /*8c80*/  LDL.LU R28, [R1+0x1b8] ;  /* 0x0001b800011c7983 */ /* 0x000f620000300800 */
[----:B------:R-:W-:-:S03]  /*8c90*/  @!P5 IMAD.MOV R3, RZ, RZ, -R3 ;  /* 0x000000ffff03d224 */ /* 0x000fc600078e0a03 */
[----:B------:R2:W-:Y:S04]  /*8ca0*/  STL [R1+0x1004], R2 ;  /* 0x0010040201007387 */ /* 0x0005e80000100800 */
[----:B------:R-:W-:Y:S04]  /*8cb0*/  STL [R1+0x1008], R23 ;  /* 0x0010081701007387 */ /* 0x000fe80000100800 */
[----:B------:R-:W-:Y:S04]  /*8cc0*/  STL [R1+0x100c], R27 ;  /* 0x00100c1b01007387 */ /* 0x000fe80000100800 */
[----:B------:R-:W-:Y:S04]  /*8cd0*/  STL [R1+0x1010], R26 ;  /* 0x0010101a01007387 */ /* 0x000fe80000100800 */
[----:B------:R-:W-:Y:S04]  /*8ce0*/  STL [R1+0x1014], R24 ;  /* 0x0010141801007387 */ /* 0x000fe80000100800 */
[----:B------:R3:W-:Y:S01]  /*8cf0*/  STL [R1+0x1018], R3 ;  /* 0x0010180301007387 */ /* 0x0007e20000100800 */
[----:B--2---:R-:W-:-:S02]  /*8d00*/  SEL R2, R0, R12, !P3 ;  /* 0x0000000c00027207 */ /* 0x004fc40005800000 */
[----:B---3--:R-:W-:-:S03]  /*8d10*/  SEL R3, R0, R11, !P3 ;  /* 0x0000000b00037207 */ /* 0x008fc60005800000 */
[----:B------:R5:W-:Y:S01]  /*8d20*/  STL [R1+0x4c], R2 ;  /* 0x00004c0201007387 */ /* 0x000be20000100800 */
[----:B----4-:R-:W-:-:S03]  /*8d30*/  SEL R10, R0, R10, !P3 ;  /* 0x0000000a000a7207 */ /* 0x010fc60005800000 */
[----:B------:R0:W-:Y:S01]  /*8d40*/  STL [R1+0x50], R3 ;  /* 0x0000500301007387 */ /* 0x0001e20000100800 */
[----:B-----5:R-:W-:-:S03]  /*8d50*/  SEL R2, R0, R9, !P3 ;  /* 0x0000000900027207 */ /* 0x020fc60005800000 */
[----:B------:R-:W-:Y:S01]  /*8d60*/  STL [R1+0x60], R10 ;  /* 0x0000600a01007387 */ /* 0x000fe20000100800 */
[----:B0-----:R-:W-:-:S03]  /*8d70*/  SEL R3, R0, R8, !P3 ;  /* 0x0000000800037207 */ /* 0x001fc60005800000 */
[----:B------:R0:W-:Y:S01]  /*8d80*/  STL [R1+0x68], R2 ;  /* 0x0000680201007387 */ /* 0x0001e20000100800 */
[----:B------:R-:W-:-:S03]  /*8d90*/  SEL R7, R0, R7, !P3 ;  /* 0x0000000700077207 */ /* 0x000fc60005800000 */
[----:B------:R1:W-:Y:S01]  /*8da0*/  STL [R1+0x78], R3 ;  /* 0x0000780301007387 */ /* 0x0003e20000100800 */
[----:B0-----:R-:W-:-:S03]  /*8db0*/  SEL R2, R0, R6, !P3 ;  /* 0x0000000600027207 */ /* 0x001fc60005800000 */
[----:B------:R-:W-:Y:S01]  /*8dc0*/  STL [R1+0x94], R7 ;  /* 0x0000940701007387 */ /* 0x000fe20000100800 */
[----:B-1----:R-:W-:-:S03]  /*8dd0*/  SEL R3, R0, R5, !P3 ;  /* 0x0000000500037207 */ /* 0x002fc60005800000 */
[----:B------:R-:W-:Y:S04]  /*8de0*/  STL [R1+0x98], R2 ;  /* 0x0000980201007387 */ /* 0x000fe80000100800 */
[----:B------:R0:W-:Y:S04]  /*8df0*/  STL [R1+0xa4], R3 ;  /* 0x0000a40301007387 */ /* 0x0001e80000100800 */
[----:B0-----:R-:W2:Y:S01]  /*8e00*/  LDL.LU R3, [R1+0x1a4] ;  /* 0x0001a40001037983 */ /* 0x001ea20000300800 */
[C---:B------:R-:W-:Y:S02]  /*8e10*/  SEL R4, R0.reuse, R4, !P3 ;  /* 0x0000000400047207 */ /* 0x040fe40005800000 */
[----:B------:R-:W-:-:S03]  /*8e20*/  SEL R2, R0, R28, !P3 ;  /* 0x0000001c00027207 */ /* 0x000fc60005800000 */
[----:B------:R-:W-:Y:S04]  /*8e30*/  STL [R1+0xa8], R4 ;  /* 0x0000a80401007387 */ /* 0x000fe80000100800 */
[----:B--2---:R0:W-:Y:S04]  /*8e40*/  STL [R1+0x1034], R3 ;  /* 0x0010340301007387 */ /* 0x0041e80000100800 */
[----:B------:R-:W-:Y:S04]  /*8e50*/  STL [R1+0xb0], R2 ;  /* 0x0000b00201007387 */ /* 0x000fe80000100800 */
[----:B0-----:R-:W2:Y:S04]  /*8e60*/  LDL.LU R3, [R1+0x1ac] ;  /* 0x0001ac0001037983 */ /* 0x001ea80000300800 */
[----:B--2---:R0:W-:Y:S04]  /*8e70*/  STL [R1+0x1038], R3 ;  /* 0x0010380301007387 */ /* 0x0041e80000100800 */
[----:B0-----:R-:W2:Y:S04]  /*8e80*/  LDL.LU R3, [R1+0x1b0] ;  /* 0x0001b00001037983 */ /* 0x001ea80000300800 */
[----:B--2---:R0:W-:Y:S04]  /*8e90*/  STL [R1+0x103c], R3 ;  /* 0x00103c0301007387 */ /* 0x0041e80000100800 */
[----:B0-----:R-:W2:Y:S04]  /*8ea0*/  LDL.LU R3, [R1+0x1b4] ;  /* 0x0001b40001037983 */ /* 0x001ea80000300800 */
[----:B------:R-:W3:Y:S04]  /*8eb0*/  LDL.LU R24, [R1+0x1a0] ;  /* 0x0001a00001187983 */ /* 0x000ee80000300800 */
[----:B------:R-:W4:Y:S04]  /*8ec0*/  LDL.LU R26, [R1+0xf0] ;  /* 0x0000f000011a7983 */ /* 0x000f280000300800 */
[----:B------:R-:W5:Y:S04]  /*8ed0*/  LDL.LU R27, [R1+0xfc] ;  /* 0x0000fc00011b7983 */ /* 0x000f680000300800 */
[----:B------:R-:W5:Y:S04]  /*8ee0*/  LDL.LU R23, [R1+0x100] ;  /* 0x0001000001177983 */ /* 0x000f680000300800 */
[----:B------:R-:W5:Y:S04]  /*8ef0*/  LDL.LU R25, [R1+0x104] ;  /* 0x0001040001197983 */ /* 0x000f680000300800 */
[----:B------:R-:W3:Y:S04]  /*8f00*/  LDL.LU R2, [R1+0x10c] ;  /* 0x00010c0001027983 */ /* 0x000ee80000300800 */
[----:B------:R-:W5:Y:S04]  /*8f10*/  LDL.LU R22, [R1+0x118] ;  /* 0x0001180001167983 */ /* 0x000f680000300800 */
        /* <DEDUP_REMOVED lines=19> */
[----:B------:R-:W5:Y:S01]  /*9050*/  LDL.LU R28, [R1+0x18c] ;  /* 0x00018c00011c7983 */ /* 0x000f620000300800 */
[----:B--2---:R-:W-:-:S05]  /*9060*/  SEL R3, R0, R3, !P3 ;  /* 0x0000000300037207 */ /* 0x004fca0005800000 */
[----:B------:R0:W-:Y:S04]  /*9070*/  STL [R1+0xb8], R3 ;  /* 0x0000b80301007387 */ /* 0x0001e80000100800 */
[----:B0-----:R-:W2:Y:S02]  /*9080*/  LDL.LU R3, [R1+0x103c] ;  /* 0x00103c0001037983 */ /* 0x001ea40000300800 */
[----:B--2---:R-:W-:-:S05]  /*9090*/  SEL R3, R0, R3, !P3 ;  /* 0x0000000300037207 */ /* 0x004fca0005800000 */
[----:B------:R0:W-:Y:S04]  /*90a0*/  STL [R1+0xc0], R3 ;  /* 0x0000c00301007387 */ /* 0x0001e80000100800 */
[----:B0-----:R-:W2:Y:S02]  /*90b0*/  LDL.LU R3, [R1+0x1038] ;  /* 0x0010380001037983 */ /* 0x001ea40000300800 */
[----:B--2---:R-:W-:-:S05]  /*90c0*/  SEL R3, R0, R3, !P3 ;  /* 0x0000000300037207 */ /* 0x004fca0005800000 */
[----:B------:R0:W-:Y:S04]  /*90d0*/  STL [R1+0xc4], R3 ;  /* 0x0000c40301007387 */ /* 0x0001e80000100800 */
[----:B0-----:R-:W2:Y:S01]  /*90e0*/  LDL.LU R3, [R1+0x1034] ;  /* 0x0010340001037983 */ /* 0x001ea20000300800 */
[C---:B----4-:R-:W-:Y:S02]  /*90f0*/  SEL R26, R0.reuse, R26, !P3 ;  /* 0x0000001a001a7207 */ /* 0x050fe40005800000 */
[C---:B---3--:R-:W-:Y:S02]  /*9100*/  SEL R2, R0.reuse, R2, !P3 ;  /* 0x0000000200027207 */ /* 0x048fe40005800000 */
[C---:B-----5:R-:W-:Y:S02]  /*9110*/  SEL R19, R0.reuse, R19, !P3 ;  /* 0x0000001300137207 */ /* 0x060fe40005800000 */
[----:B------:R-:W-:-:S02]  /*9120*/  SEL R16, R0, R16, !P3 ;  /* 0x0000001000107207 */ /* 0x000fc40005800000 */
[C---:B------:R-:W-:Y:S02]  /*9130*/  SEL R13, R0.reuse, R13, !P3 ;  /* 0x0000000d000d7207 */ /* 0x040fe40005800000 */
[C---:B------:R-:W-:Y:S02]  /*9140*/  SEL R10, R0.reuse, R10, !P3 ;  /* 0x0000000a000a7207 */ /* 0x040fe40005800000 */
[C---:B------:R-:W-:Y:S02]  /*9150*/  SEL R7, R0.reuse, R7, !P3 ;  /* 0x0000000700077207 */ /* 0x040fe40005800000 */
[----:B--2---:R-:W-:-:S05]  /*9160*/  SEL R3, R0, R3, !P3 ;  /* 0x0000000300037207 */ /* 0x004fca0005800000 */
[----:B------:R0:W-:Y:S02]  /*9170*/  STL [R1+0xe8], R3 ;  /* 0x0000e80301007387 */ /* 0x0001e40000100800 */
[C---:B0-----:R-:W-:Y:S02]  /*9180*/  SEL R3, R0.reuse, R24, !P3 ;  /* 0x0000001800037207 */ /* 0x041fe40005800000 */
[----:B------:R-:W-:-:S03]  /*9190*/  SEL R24, R0, R27, !P3 ;  /* 0x0000001b00187207 */ /* 0x000fc60005800000 */
[----:B------:R0:W-:Y:S04]  /*91a0*/  STL [R1+0xec], R3 ;  /* 0x0000ec0301007387 */ /* 0x0001e80000100800 */
[----:B------:R-:W-:Y:S01]  /*91b0*/  STL [R1+0xf0], R26 ;  /* 0x0000f01a01007387 */ /* 0x000fe20000100800 */
[----:B0-----:R-:W-:-:S03]  /*91c0*/  SEL R3, R0, R23, !P3 ;  /* 0x0000001700037207 */ /* 0x001fc60005800000 */
[----:B------:R-:W-:Y:S01]  /*91d0*/  STL [R1+0xfc], R24 ;  /* 0x0000fc1801007387 */ /* 0x000fe20000100800 */
[----:B------:R-:W-:-:S03]  /*91e0*/  SEL R23, R0, R25, !P3 ;  /* 0x0000001900177207 */ /* 0x000fc60005800000 */
[----:B------:R0:W-:Y:S04]  /*91f0*/  STL [R1+0x100], R3 ;  /* 0x0001000301007387 */ /* 0x0001e80000100800 */
        /* <DEDUP_REMOVED lines=8> */
[----:B------:R0:W-:Y:S04]  /*9280*/  STL [R1+0x130], R2 ;  /* 0x0001300201007387 */ /* 0x0001e80000100800 */
        /* <DEDUP_REMOVED lines=172> */
[C---:B---3--:R-:W-:Y:S02]  /*9d50*/  SEL R24, R0.reuse, R24, !P3 ;  /* 0x0000001800187207 */ /* 0x048fe40005800000 */
[C---:B----4-:R-:W-:Y:S02]  /*9d60*/  SEL R26, R0.reuse, R26, !P3 ;  /* 0x0000001a001a7207 */ /* 0x050fe40005800000 */
[C---:B-----5:R-:W-:Y:S02]  /*9d70*/  SEL R27, R0.reuse, R27, !P3 ;  /* 0x0000001b001b7207 */ /* 0x060fe40005800000 */
[----:B------:R-:W-:-:S02]  /*9d80*/  SEL R23, R0, R23, !P3 ;  /* 0x0000001700177207 */ /* 0x000fc40005800000 */
[C---:B------:R-:W-:Y:S02]  /*9d90*/  SEL R2, R0.reuse, R2, !P3 ;  /* 0x0000000200027207 */ /* 0x040fe40005800000 */
[C---:B------:R-:W-:Y:S02]  /*9da0*/  SEL R22, R0.reuse, R22, !P3 ;  /* 0x0000001600167207 */ /* 0x040fe40005800000 */
[C---:B------:R-:W-:Y:S02]  /*9db0*/  SEL R21, R0.reuse, R21, !P3 ;  /* 0x0000001500157207 */ /* 0x040fe40005800000 */
[C---:B------:R-:W-:Y:S02]  /*9dc0*/  SEL R20, R0.reuse, R20, !P3 ;  /* 0x0000001400147207 */ /* 0x040fe40005800000 */
[C---:B------:R-:W-:Y:S02]  /*9dd0*/  SEL R19, R0.reuse, R19, !P3 ;  /* 0x0000001300137207 */ /* 0x040fe40005800000 */
        /* <DEDUP_REMOVED lines=16> */
[----:B--2---:R-:W-:-:S05]  /*9ee0*/  SEL R3, R0, R3, !P3 ;  /* 0x0000000300037207 */ /* 0x004fca0005800000 */
[----:B------:R0:W-:Y:S04]  /*9ef0*/  STL [R1+0xe4], R3 ;  /* 0x0000e40301007387 */ /* 0x0001e80000100800 */
[----:B0-----:R-:W2:Y:S04]  /*9f00*/  LDL.LU R3, [R1+0x1018] ;  /* 0x0010180001037983 */ /* 0x001ea80000300800 */
[----:B------:R0:W-:Y:S04]  /*9f10*/  STL [R1+0xe0], R24 ;  /* 0x0000e01801007387 */ /* 0x0001e80000100800 */
[----:B0-----:R-:W3:Y:S04]  /*9f20*/  LDL.LU R24, [R1+0x1014] ;  /* 0x0010140001187983 */ /* 0x001ee80000300800 */
[----:B------:R0:W-:Y:S04]  /*9f30*/  STL [R1+0xdc], R26 ;  /* 0x0000dc1a01007387 */ /* 0x0001e80000100800 */
[----:B0-----:R-:W4:Y:S04]  /*9f40*/  LDL.LU R26, [R1+0x1010] ;  /* 0x00101000011a7983 */ /* 0x001f280000300800 */
[----:B------:R0:W-:Y:S04]  /*9f50*/  STL [R1+0xd8], R27 ;  /* 0x0000d81b01007387 */ /* 0x0001e80000100800 */
[----:B0-----:R-:W5:Y:S04]  /*9f60*/  LDL.LU R27, [R1+0x100c] ;  /* 0x00100c00011b7983 */ /* 0x001f680000300800 */
        /* <DEDUP_REMOVED lines=43> */
[----:B0-----:R-:W3:Y:S01]  /*a220*/  LDL.LU R28, [R1+0xfb4] ;  /* 0x000fb400011c7983 */ /* 0x001ee20000300800 */
[----:B------:R-:W-:-:S02]  /*a230*/  SEL R25, R0, R25, !P3 ;  /* 0x0000001900197207 */ /* 0x000fc40005800000 */
[----:B------:R-:W-:-:S03]  /*a240*/  SEL R29, R0, R29, !P3 ;  /* 0x0000001d001d7207 */ /* 0x000fc60005800000 */
[----:B------:R2:W-:Y:S04]  /*a250*/  STL [R1+0x3c], R25 ;  /* 0x00003c1901007387 */ /* 0x0005e80000100800 */
[----:B------:R-:W-:Y:S01]  /*a260*/  STL [R1+0x38], R29 ;  /* 0x0000381d01007387 */ /* 0x000fe20000100800 */
[----:B--2---:R-:W-:-:S03]  /*a270*/  SEL R25, R0, R4, !P3 ;  /* 0x0000000400197207 */ /* 0x004fc60005800000 */
[----:B------:R-:W2:Y:S01]  /*a280*/  LDL.LU R4, [R1+0x2b0] ;  /* 0x0002b00001047983 */ /* 0x000ea20000300800 */
[----:B---3--:R-:W-:-:S05]  /*a290*/  SEL R28, R0, R28, !P3 ;  /* 0x0000001c001c7207 */ /* 0x008fca0005800000 */
[----:B------:R5:W-:Y:S04]  /*a2a0*/  STL [R1+0x34], R28 ;  /* 0x0000341c01007387 */ /* 0x000be80000100800 */
[----:B------:R4:W-:Y:S01]  /*a2b0*/  STL [R1+0x30], R25 ;  /* 0x0000301901007387 */ /* 0x0009e20000100800 */
[----:B-----5:R-:W-:-:S03]  /*a2c0*/  SEL R28, R0, R5, !P3 ;  /* 0x00000005001c7207 */ /* 0x020fc60005800000 */
[----:B------:R-:W3:Y:S01]  /*a2d0*/  LDL.LU R5, [R1+0x2ac] ;  /* 0x0002ac0001057983 */ /* 0x000ee20000300800 */
[C---:B----4-:R-:W-:Y:S02]  /*a2e0*/  SEL R25, R0.reuse, R6, !P3 ;  /* 0x0000000600197207 */ /* 0x050fe40005800000 */
[C---:B------:R-:W-:Y:S02]  /*a2f0*/  SEL R6, R0.reuse, R7, !P3 ;  /* 0x0000000700067207 */ /* 0x040fe40005800000 */
[C---:B------:R-:W-:Y:S01]  /*a300*/  SEL R8, R0.reuse, R8, !P3 ;  /* 0x0000000800087207 */ /* 0x040fe20005800000 */
[----:B------:R-:W-:Y:S01]  /*a310*/  STL [R1+0x2c], R28 ;  /* 0x00002c1c01007387 */ /* 0x000fe20000100800 */
[----:B------:R-:W-:-:S03]  /*a320*/  SEL R7, R0, R9, !P3 ;  /* 0x0000000900077207 */ /* 0x000fc60005800000 */
[----:B------:R-:W-:Y:S04]  /*a330*/  STL [R1+0x28], R25 ;  /* 0x0000281901007387 */ /* 0x000fe80000100800 */
[----:B------:R0:W-:Y:S04]  /*a340*/  STL [R1+0x24], R6 ;  /* 0x0000240601007387 */ /* 0x0001e80000100800 */
[----:B------:R1:W-:Y:S04]  /*a350*/  STL [R1+0x20], R8 ;  /* 0x0000200801007387 */ /* 0x0003e80000100800 */
[----:B------:R4:W-:Y:S01]  /*a360*/  STL [R1+0x1c], R7 ;  /* 0x00001c0701007387 */ /* 0x0009e20000100800 */
[----:B0-----:R-:W-:-:S02]  /*a370*/  SEL R6, R0, R10, !P3 ;  /* 0x0000000a00067207 */ /* 0x001fc40005800000 */
[----:B-1----:R-:W-:-:S03]  /*a380*/  SEL R8, R0, R11, !P3 ;  /* 0x0000000b00087207 */ /* 0x002fc60005800000 */
[----:B------:R0:W-:Y:S01]  /*a390*/  STL [R1+0x18], R6 ;  /* 0x0000180601007387 */ /* 0x0001e20000100800 */
[----:B----4-:R-:W-:-:S03]  /*a3a0*/  SEL R7, R0, R12, !P3 ;  /* 0x0000000c00077207 */ /* 0x010fc60005800000 */
[----:B------:R1:W-:Y:S04]  /*a3b0*/  STL [R1+0x14], R8 ;  /* 0x0000140801007387 */ /* 0x0003e80000100800 */
[----:B------:R4:W-:Y:S01]  /*a3c0*/  STL [R1+0x10], R7 ;  /* 0x0000100701007387 */ /* 0x0009e20000100800 */
[C---:B0-----:R-:W-:Y:S02]  /*a3d0*/  SEL R6, R0.reuse, R13, !P3 ;  /* 0x0000000d00067207 */ /* 0x041fe40005800000 */
[----:B-1----:R-:W-:-:S03]  /*a3e0*/  SEL R8, R0, R14, !P3 ;  /* 0x0000000e00087207 */ /* 0x002fc60005800000 */
[----:B------:R-:W-:Y:S01]  /*a3f0*/  STL [R1+0xc], R6 ;  /* 0x00000c0601007387 */ /* 0x000fe20000100800 */
[----:B----4-:R-:W-:-:S03]  /*a400*/  SEL R7, R0, R15, !P3 ;  /* 0x0000000f00077207 */ /* 0x010fc60005800000 */
[----:B------:R-:W-:Y:S04]  /*a410*/  STL [R1+0x8], R8 ;  /* 0x0000080801007387 */ /* 0x000fe80000100800 */
[----:B------:R0:W-:Y:S02]  /*a420*/  STL [R1+0x4], R7 ;  /* 0x0000040701007387 */ /* 0x0001e40000100800 */
[----:B0-----:R-:W0:Y:S01]  /*a430*/  S2R R7, SR_TID.X ;  /* 0x0000000000077919 */ /* 0x001e220000002100 */
[C---:B------:R-:W-:Y:S02]  /*a440*/  SEL R29, R0.reuse, R17, !P3 ;  /* 0x00000011001d7207 */ /* 0x040fe40005800000 */
[C---:B------:R-:W-:Y:S02]  /*a450*/  SEL R6, R0.reuse, R16, !P3 ;  /* 0x0000001000067207 */ /* 0x040fe40005800000 */
[----:B------:R-:W-:-:S02]  /*a460*/  SEL R28, R0, R18, !P3 ;  /* 0x00000012001c7207 */ /* 0x000fc40005800000 */
[C---:B------:R-:W-:Y:S01]  /*a470*/  SEL R25, R0.reuse, R19, !P3 ;  /* 0x0000001300197207 */ /* 0x040fe20005800000 */
[----:B------:R-:W-:Y:S01]  /*a480*/  STL [R1+0xf28], R29 ;  /* 0x000f281d01007387 */ /* 0x000fe20000100800 */
[C---:B------:R-:W-:Y:S02]  /*a490*/  SEL R20, R0.reuse, R20, !P3 ;  /* 0x0000001400147207 */ /* 0x040fe40005800000 */
[C---:B------:R-:W-:Y:S01]  /*a4a0*/  SEL R21, R0.reuse, R21, !P3 ;  /* 0x0000001500157207 */ /* 0x040fe20005800000 */
[----:B------:R1:W-:Y:S01]  /*a4b0*/  STL [R1], R6 ;  /* 0x0000000601007387 */ /* 0x0003e20000100800 */
[C---:B------:R-:W-:Y:S02]  /*a4c0*/  SEL R22, R0.reuse, R22, !P3 ;  /* 0x0000001600167207 */ /* 0x040fe40005800000 */
[C---:B------:R-:W-:Y:S01]  /*a4d0*/  SEL R23, R0.reuse, R23, !P3 ;  /* 0x0000001700177207 */ /* 0x040fe20005800000 */
[----:B------:R-:W-:Y:S01]  /*a4e0*/  STL [R1+0xf2c], R28 ;  /* 0x000f2c1c01007387 */ /* 0x000fe20000100800 */
[----:B------:R-:W-:-:S03]  /*a4f0*/  SEL R27, R0, R27, !P3 ;  /* 0x0000001b001b7207 */ /* 0x000fc60005800000 */
[----:B------:R-:W-:Y:S01]  /*a500*/  STL [R1+0xf30], R25 ;  /* 0x000f301901007387 */ /* 0x000fe20000100800 */
[----:B------:R-:W-:-:S03]  /*a510*/  SEL R26, R0, R26, !P3 ;  /* 0x0000001a001a7207 */ /* 0x000fc60005800000 */
[----:B------:R-:W-:Y:S01]  /*a520*/  STL [R1+0xf34], R20 ;  /* 0x000f341401007387 */ /* 0x000fe20000100800 */
[----:B------:R-:W-:-:S03]  /*a530*/  SEL R24, R0, R24, !P3 ;  /* 0x0000001800187207 */ /* 0x000fc60005800000 */
[----:B------:R-:W-:Y:S01]  /*a540*/  STL [R1+0xf38], R21 ;  /* 0x000f381501007387 */ /* 0x000fe20000100800 */
[----:B0-----:R-:W-:-:S03]  /*a550*/  LOP3.LUT R7, R7, 0x3f, RZ, 0xc0, !PT ;  /* 0x0000003f07077812 */ /* 0x001fc600078ec0ff */
[----:B------:R-:W-:Y:S01]  /*a560*/  STL [R1+0xf3c], R22 ;  /* 0x000f3c1601007387 */ /* 0x000fe20000100800 */
[----:B------:R-:W-:-:S03]  /*a570*/  SEL R0, R0, R3, !P3 ;  /* 0x0000000300007207 */ /* 0x000fc60005800000 */
[----:B------:R-:W-:Y:S01]  /*a580*/  STL [R1+0xf40], R23 ;  /* 0x000f401701007387 */ /* 0x000fe20000100800 */
[----:B------:R-:W-:-:S03]  /*a590*/  IMAD R7, R7, UR5, RZ ;  /* 0x0000000507077c24 */ /* 0x000fc6000f8e02ff */
[----:B------:R-:W4:Y:S04]  /*a5a0*/  LDL.LU R12, [R1+0x4c] ;  /* 0x00004c00010c7983 */ /* 0x000f280000300800 */
[----:B------:R-:W5:Y:S01]  /*a5b0*/  LDL.LU R14, [R1+0x50] ;  /* 0x00005000010e7983 */ /* 0x000f620000300800 */
[----:B------:R-:W-:-:S03]  /*a5c0*/  LEA.HI.X.SX32 R3, R7, UR13, 0x1, P6 ;  /* 0x0000000d07037c11 */ /* 0x000fc6000b0f0eff */
[----:B-1----:R-:W5:Y:S04]  /*a5d0*/  LDL.LU R6, [R1+0x60] ;  /* 0x0000600001067983 */ /* 0x002f680000300800 */
[----:B------:R-:W-:Y:S04]  /*a5e0*/  STL.64 [R1+0xf20], R26 ;  /* 0x000f201a01007387 */ /* 0x000fe80000100a00 */
[----:B------:R-:W-:Y:S04]  /*a5f0*/  STL [R1+0xf44], R24 ;  /* 0x000f441801007387 */ /* 0x000fe80000100800 */
[----:B------:R-:W-:Y:S01]  /*a600*/  STL [R1+0xf48], R0 ;  /* 0x000f480001007387 */ /* 0x000fe20000100800 */
[----:B---3--:R-:W-:-:S05]  /*a610*/  IMAD R5, R5, UR6, RZ ;  /* 0x0000000605057c24 */ /* 0x008fca000f8e02ff */
[----:B------:R-:W-:-:S05]  /*a620*/  LEA R10, P1, R5, UR10, 0x1 ;  /* 0x0000000a050a7c11 */ /* 0x000fca000f8208ff */
[----:B------:R-:W-:Y:S04]  /*a630*/  STL [R1+0x638], R10 ;  /* 0x0006380a01007387 */ /* 0x000fe80000100800 */
[----:B------:R-:W3:Y:S04]  /*a640*/  LDL.LU R7, [R1+0x68] ;  /* 0x0000680001077983 */ /* 0x000ee80000300800 */
[----:B------:R-:W3:Y:S04]  /*a650*/  LDL.LU R8, [R1+0x78] ;  /* 0x0000780001087983 */ /* 0x000ee80000300800 */
[----:B------:R0:W-:Y:S04]  /*a660*/  STL.64 [R1+0xf18], R2 ;  /* 0x000f180201007387 */ /* 0x0001e80000100a00 */
[----:B0-----:R0:W3:Y:S01]  /*a670*/  LDL.64 R2, [R1+0x638] ;  /* 0x0006380001027983 */ /* 0x0010e20000100a00 */
[----:B--2---:R-:W-:Y:S01]  /*a680*/  IMAD R4, R4, UR6, RZ ;  /* 0x0000000604047c24 */ /* 0x004fe2000f8e02ff */
[----:B------:R-:W-:-:S04]  /*a690*/  ULDC UR6, c[0x0][0x240] ;  /* 0x0000900000067ab9 */ /* 0x000fc80000000800 */
[----:B------:R-:W-:-:S04]  /*a6a0*/  LEA R26, P0, R4, UR10, 0x1 ;  /* 0x0000000a041a7c11 */ /* 0x000fc8000f8008ff */
[----:B------:R-:W-:Y:S01]  /*a6b0*/  LEA.HI.X.SX32 R27, R4, UR11, 0x1, P0 ;  /* 0x0000000b041b7c11 */ /* 0x000fe200080f0eff */
[----:B----4-:R-:W-:Y:S02]  /*a6c0*/  IMAD R4, R12, UR6, RZ ;  /* 0x000000060c047c24 */ /* 0x010fe4000f8e02ff */
[----:B-----5:R-:W-:Y:S02]  /*a6d0*/  IMAD R6, R6, UR6, RZ ;  /* 0x0000000606067c24 */ /* 0x020fe4000f8e02ff */
[----:B---3--:R-:W-:Y:S02]  /*a6e0*/  IMAD R7, R7, UR6, RZ ;  /* 0x0000000607077c24 */ /* 0x008fe4000f8e02ff */
[----:B------:R-:W-:Y:S01]  /*a6f0*/  IMAD.MOV.U32 R2, RZ, RZ, R10 ;  /* 0x000000ffff027224 */ /* 0x000fe200078e000a */
[----:B------:R-:W-:-:S04]  /*a700*/  LEA.HI.X.SX32 R3, R5, UR11, 0x1, P1 ;  /* 0x0000000b05037c11 */ /* 0x000fc800088f0eff */
[----:B------:R1:W-:Y:S04]  /*a710*/  STL [R1+0xf4c], R2 ;  /* 0x000f4c0201007387 */ /* 0x0003e80000100800 */
[----:B------:R-:W-:Y:S04]  /*a720*/  STL.64 [R1+0x640], R26 ;  /* 0x0006401a01007387 */ /* 0x000fe80000100a00 */
[----:B------:R-:W-:Y:S04]  /*a730*/  STL [R1+0xf54], R26 ;  /* 0x000f541a01007387 */ /* 0x000fe80000100800 */
[----:B------:R-:W-:Y:S04]  /*a740*/  STL [R1+0xf50], R27 ;  /* 0x000f501b01007387 */ /* 0x000fe80000100800 */
[----:B------:R-:W2:Y:S04]  /*a750*/  LDL.LU R9, [R1+0x94] ;  /* 0x0000940001097983 */ /* 0x000ea80000300800 */
[----:B------:R-:W3:Y:S01]  /*a760*/  LDL.LU R10, [R1+0x98] ;  /* 0x00009800010a7983 */ /* 0x000ee20000300800 */
[----:B------:R-:W-:-:S03]  /*a770*/  IMAD R5, R14, UR6, RZ ;  /* 0x000000060e057c24 */ /* 0x000fc6000f8e02ff */
[----:B------:R-:W4:Y:S04]  /*a780*/  LDL.LU R11, [R1+0xa4] ;  /* 0x0000a400010b7983 */ /* 0x000f280000300800 */
[----:B------:R-:W-:Y:S04]  /*a790*/  STL [R1+0x63c], R3 ;  /* 0x00063c0301007387 */ /* 0x000fe80000100800 */
[----:B------:R5:W-:Y:S04]  /*a7a0*/  STL [R1+0xf58], R3 ;  /* 0x000f580301007387 */ /* 0x000be80000100800 */
[----:B------:R-:W5:Y:S04]  /*a7b0*/  LDL.LU R12, [R1+0xa8] ;  /* 0x0000a800010c7983 */ /* 0x000f680000300800 */
[----:B------:R-:W5:Y:S04]  /*a7c0*/  LDL.LU R13, [R1+0xb0] ;  /* 0x0000b000010d7983 */ /* 0x000f680000300800 */
[----:B------:R-:W-:Y:S04]  /*a7d0*/  STL [R1+0xf5c], R4 ;  /* 0x000f5c0401007387 */ /* 0x000fe80000100800 */
        /* <DEDUP_REMOVED lines=9> */
[----:B------:R-:W1:Y:S04]  /*a870*/  LDL.LU R24, [R1+0xfc] ;  /* 0x0000fc0001187983 */ /* 0x000e680000300800 */
[----:B------:R-:W5:Y:S04]  /*a880*/  LDL.LU R23, [R1+0x100] ;  /* 0x0001000001177983 */ /* 0x000f680000300800 */
[----:B------:R-:W5:Y:S04]  /*a890*/  LDL.LU R22, [R1+0x104] ;  /* 0x0001040001167983 */ /* 0x000f680000300800 */
[----:B------:R-:W5:Y:S04]  /*a8a0*/  LDL.LU R21, [R1+0x10c] ;  /* 0x00010c0001157983 */ /* 0x000f680000300800 */
[----:B------:R-:W5:Y:S04]  /*a8b0*/  LDL.LU R20, [R1+0x118] ;  /* 0x0001180001147983 */ /* 0x000f680000300800 */
[----:B------:R-:W5:Y:S01]  /*a8c0*/  LDL.LU R25, [R1+0x124] ;  /* 0x0001240001197983 */ /* 0x000f620000300800 */
[----:B------:R-:W-:-:S03]  /*a8d0*/  IMAD R8, R8, UR6, RZ ;  /* 0x0000000608087c24 */ /* 0x000fc6000f8e02ff */
[----:B------:R-:W5:Y:S04]  /*a8e0*/  LDL.LU R28, [R1+0x130] ;  /* 0x00013000011c7983 */ /* 0x000f680000300800 */
[----:B------:R-:W5:Y:S04]  /*a8f0*/  LDL.LU R29, [R1+0x134] ;  /* 0x00013400011d7983 */ /* 0x000f680000300800 */
[----:B------:R-:W-:Y:S01]  /*a900*/  STL [R1+0xf6c], R8 ;  /* 0x000f6c0801007387 */ /* 0x000fe20000100800 */
[----:B--2---:R-:W-:Y:S02]  /*a910*/  IMAD R9, R9, UR6, RZ ;  /* 0x0000000609097c24 */ /* 0x004fe4000f8e02ff */
[----:B---3--:R-:W-:-:S03]  /*a920*/  IMAD R10, R10, UR6, RZ ;  /* 0x000000060a0a7c24 */ /* 0x008fc6000f8e02ff */
[----:B------:R-:W-:Y:S01]  /*a930*/  STL [R1+0xf70], R9 ;  /* 0x000f700901007387 */ /* 0x000fe20000100800 */
[----:B----4-:R-:W-:-:S03]  /*a940*/  IMAD R11, R11, UR6, RZ ;  /* 0x000000060b0b7c24 */ /* 0x010fc6000f8e02ff */
[----:B------:R-:W-:Y:S04]  /*a950*/  STL [R1+0xf74], R10 ;  /* 0x000f740a01007387 */ /* 0x000fe80000100800 */
[----:B------:R-:W-:Y:S01]  /*a960*/  STL [R1+0xf78], R11 ;  /* 0x000f780b01007387 */ /* 0x000fe20000100800 */
[----:B-----5:R-:W-:Y:S02]  /*a970*/  IMAD R12, R12, UR6, RZ ;  /* 0x000000060c0c7c24 */ /* 0x020fe4000f8e02ff */
[----:B------:R-:W-:-:S03]  /*a980*/  IMAD R13, R13, UR6, RZ ;  /* 0x000000060d0d7c24 */ /* 0x000fc6000f8e02ff */
[----:B------:R-:W-:Y:S01]  /*a990*/  STL [R1+0xf7c], R12 ;  /* 0x000f7c0c01007387 */ /* 0x000fe20000100800 */
        /* <DEDUP_REMOVED lines=12> */
[----:B-1----:R-:W-:-:S03]  /*aa60*/  IMAD R2, R24, UR6, RZ ;  /* 0x0000000618027c24 */ /* 0x002fc6000f8e02ff */
[----:B------:R-:W-:Y:S01]  /*aa70*/  STL [R1+0xf98], R19 ;  /* 0x000f981301007387 */ /* 0x000fe20000100800 */
[----:B------:R-:W-:-:S03]  /*aa80*/  IMAD R0, R23, UR6, RZ ;  /* 0x0000000617007c24 */ /* 0x000fc6000f8e02ff */
[----:B------:R1:W-:Y:S01]  /*aa90*/  STL [R1+0x48], R2 ;  /* 0x0000480201007387 */ /* 0x0003e20000100800 */
[----:B------:R-:W-:-:S03]  /*aaa0*/  IMAD R3, R22, UR6, RZ ;  /* 0x0000000616037c24 */ /* 0x000fc6000f8e02ff */
[----:B------:R2:W-:Y:S04]  /*aab0*/  STL [R1+0x4c], R0 ;  /* 0x00004c0001007387 */ /* 0x0005e80000100800 */
[----:B------:R3:W-:Y:S01]  /*aac0*/  STL [R1+0x50], R3 ;  /* 0x0000500301007387 */ /* 0x0007e20000100800 */
[----:B-1----:R-:W-:Y:S02]  /*aad0*/  IMAD R2, R21, UR6, RZ ;  /* 0x0000000615027c24 */ /* 0x002fe4000f8e02ff */
[----:B--2---:R-:W-:-:S03]  /*aae0*/  IMAD R0, R20, UR6, RZ ;  /* 0x0000000614007c24 */ /* 0x004fc6000f8e02ff */
[----:B------:R1:W-:Y:S01]  /*aaf0*/  STL [R1+0x60], R2 ;  /* 0x0000600201007387 */ /* 0x0003e20000100800 */
[----:B---3--:R-:W-:-:S03]  /*ab00*/  IMAD R3, R25, UR6, RZ ;  /* 0x0000000619037c24 */ /* 0x008fc6000f8e02ff */
[----:B------:R2:W-:Y:S04]  /*ab10*/  STL [R1+0x68], R0 ;  /* 0x0000680001007387 */ /* 0x0005e80000100800 */
[----:B------:R-:W-:Y:S04]  /*ab20*/  STL [R1+0x78], R3 ;  /* 0x0000780301007387 */ /* 0x000fe80000100800 */
[----:B------:R-:W3:Y:S01]  /*ab30*/  LDL.LU R19, [R1+0x148] ;  /* 0x0001480001137983 */ /* 0x000ee20000300800 */
[----:B-1----:R-:W-:Y:S02]  /*ab40*/  IMAD R2, R28, UR6, RZ ;  /* 0x000000061c027c24 */ /* 0x002fe4000f8e02ff */
[----:B--2---:R-:W-:-:S03]  /*ab50*/  IMAD R0, R29, UR6, RZ ;  /* 0x000000061d007c24 */ /* 0x004fc6000f8e02ff */
[----:B------:R-:W-:Y:S04]  /*ab60*/  STL [R1+0x94], R2 ;  /* 0x0000940201007387 */ /* 0x000fe80000100800 */
[----:B---3--:R1:W-:Y:S04]  /*ab70*/  STL [R1+0xfac], R19 ;  /* 0x000fac1301007387 */ /* 0x0083e80000100800 */
[----:B------:R-:W-:Y:S04]  /*ab80*/  STL [R1+0x98], R0 ;  /* 0x0000980001007387 */ /* 0x000fe80000100800 */
[----:B-1----:R-:W2:Y:S04]  /*ab90*/  LDL.LU R19, [R1+0x140] ;  /* 0x0001400001137983 */ /* 0x002ea80000300800 */
[----:B--2---:R1:W-:Y:S04]  /*aba0*/  STL [R1+0xfb0], R19 ;  /* 0x000fb01301007387 */ /* 0x0043e80000100800 */
[----:B-1----:R-:W2:Y:S04]  /*abb0*/  LDL.LU R19, [R1+0x138] ;  /* 0x0001380001137983 */ /* 0x002ea80000300800 */
        /* <DEDUP_REMOVED lines=28> */
[----:B--2---:R-:W-:-:S05]  /*ad80*/  IMAD R19, R19, UR6, RZ ;  /* 0x0000000613137c24 */ /* 0x004fca000f8e02ff */
[----:B------:R1:W-:Y:S04]  /*ad90*/  STL [R1+0x9c], R19 ;  /* 0x00009c1301007387 */ /* 0x0003e80000100800 */
[----:B-1----:R-:W2:Y:S02]  /*ada0*/  LDL.LU R19, [R1+0xfb0] ;  /* 0x000fb00001137983 */ /* 0x002ea40000300800 */
[----:B--2---:R-:W-:-:S05]  /*adb0*/  IMAD R19, R19, UR6, RZ ;  /* 0x0000000613137c24 */ /* 0x004fca000f8e02ff */
[----:B------:R1:W-:Y:S04]  /*adc0*/  STL [R1+0xa0], R19 ;  /* 0x0000a01301007387 */ /* 0x0003e80000100800 */
[----:B-1----:R-:W2:Y:S02]  /*add0*/  LDL.LU R19, [R1+0xfac] ;  /* 0x000fac0001137983 */ /* 0x002ea40000300800 */
[----:B--2---:R-:W-:-:S05]  /*ade0*/  IMAD R19, R19, UR6, RZ ;  /* 0x0000000613137c24 */ /* 0x004fca000f8e02ff */
[----:B------:R3:W-:Y:S02]  /*adf0*/  STL [R1+0xa4], R19 ;  /* 0x0000a41301007387 */ /* 0x0007e40000100800 */
[----:B---3--:R-:W-:Y:S02]  /*ae00*/  IMAD R19, R18, UR6, RZ ;  /* 0x0000000612137c24 */ /* 0x008fe4000f8e02ff */
[----:B----4-:R-:W-:Y:S02]  /*ae10*/  IMAD R18, R17, UR6, RZ ;  /* 0x0000000611127c24 */ /* 0x010fe4000f8e02ff */
[----:B-----5:R-:W-:Y:S02]  /*ae20*/  IMAD R17, R16, UR6, RZ ;  /* 0x0000000610117c24 */ /* 0x020fe4000f8e02ff */
[----:B------:R-:W-:Y:S01]  /*ae30*/  IMAD R16, R15, UR6, RZ ;  /* 0x000000060f107c24 */ /* 0x000fe2000f8e02ff */
[----:B------:R-:W-:Y:S01]  /*ae40*/  STL [R1+0xa8], R19 ;  /* 0x0000a81301007387 */ /* 0x000fe20000100800 */
[----:B------:R-:W-:-:S02]  /*ae50*/  IMAD R15, R14, UR6, RZ ;  /* 0x000000060e0f7c24 */ /* 0x000fc4000f8e02ff */
[----:B------:R-:W-:Y:S01]  /*ae60*/  IMAD R14, R13, UR6, RZ ;  /* 0x000000060d0e7c24 */ /* 0x000fe2000f8e02ff */
[----:B------:R-:W-:Y:S01]  /*ae70*/  STL [R1+0xb0], R18 ;  /* 0x0000b01201007387 */ /* 0x000fe20000100800 */
[----:B------:R-:W-:Y:S02]  /*ae80*/  IMAD R13, R12, UR6, RZ ;  /* 0x000000060c0d7c24 */ /* 0x000fe4000f8e02ff */
[----:B------:R-:W-:Y:S01]  /*ae90*/  IMAD R12, R11, UR6, RZ ;  /* 0x000000060b0c7c24 */ /* 0x000fe2000f8e02ff */
[----:B------:R-:W-:Y:S01]  /*aea0*/  STL [R1+0xb8], R17 ;  /* 0x0000b81101007387 */ /* 0x000fe20000100800 */
[----:B------:R-:W-:Y:S02]  /*aeb0*/  IMAD R11, R10, UR6, RZ ;  /* 0x000000060a0b7c24 */ /* 0x000fe4000f8e02ff */
[----:B------:R-:W-:Y:S01]  /*aec0*/  IMAD R10, R9, UR6, RZ ;  /* 0x00000006090a7c24 */ /* 0x000fe2000f8e02ff */
        /* <DEDUP_REMOVED lines=14> */
[----:B------:R-:W-:Y:S04]  /*afb0*/  STL [R1+0x104], R9 ;  /* 0x0001040901007387 */ /* 0x000fe80000100800 */
[----:B------:R-:W-:Y:S04]  /*afc0*/  STL [R1+0x10c], R8 ;  /* 0x00010c0801007387 */ /* 0x000fe80000100800 */
[----:B------:R-:W-:Y:S04]  /*afd0*/  STL [R1+0x118], R7 ;  /* 0x0001180701007387 */ /* 0x000fe80000100800 */
[----:B------:R-:W-:Y:S04]  /*afe0*/  STL [R1+0x124], R6 ;  /* 0x0001240601007387 */ /* 0x000fe80000100800 */
[----:B------:R1:W-:Y:S04]  /*aff0*/  STL [R1+0x130], R5 ;  /* 0x0001300501007387 */ /* 0x0003e80000100800 */
[----:B------:R2:W-:Y:S04]  /*b000*/  STL [R1+0x134], R4 ;  /* 0x0001340401007387 */ /* 0x0005e80000100800 */
[----:B------:R3:W-:Y:S01]  /*b010*/  STL [R1+0x138], R3 ;  /* 0x0001380301007387 */ /* 0x0007e20000100800 */
[----:B-1----:R-:W-:-:S02]  /*b020*/  IMAD R5, R26, UR6, RZ ;  /* 0x000000061a057c24 */ /* 0x002fc4000f8e02ff */
[----:B--2---:R-:W-:-:S03]  /*b030*/  IMAD R4, R2, UR6, RZ ;  /* 0x0000000602047c24 */ /* 0x004fc6000f8e02ff */
[----:B------:R-:W-:Y:S01]  /*b040*/  STL [R1+0x140], R5 ;  /* 0x0001400501007387 */ /* 0x000fe20000100800 */
[----:B---3--:R-:W-:-:S03]  /*b050*/  IMAD R3, R0, UR6, RZ ;  /* 0x0000000600037c24 */ /* 0x008fc6000f8e02ff */
[----:B------:R-:W-:Y:S01]  /*b060*/  STL [R1+0x148], R4 ;  /* 0x0001480401007387 */ /* 0x000fe20000100800 */
[----:B------:R-:W-:Y:S02]  /*b070*/  IMAD R2, R24, UR6, RZ ;  /* 0x0000000618027c24 */ /* 0x000fe4000f8e02ff */
[----:B------:R-:W-:Y:S01]  /*b080*/  IMAD R0, R23, UR6, RZ ;  /* 0x0000000617007c24 */ /* 0x000fe2000f8e02ff */
[----:B------:R1:W-:Y:S04]  /*b090*/  STL [R1+0x158], R3 ;  /* 0x0001580301007387 */ /* 0x0003e80000100800 */
[----:B------:R2:W-:Y:S01]  /*b0a0*/  STL [R1+0x15c], R2 ;  /* 0x00015c0201007387 */ /* 0x0005e20000100800 */
[----:B-1----:R-:W-:-:S03]  /*b0b0*/  IMAD R3, R22, UR6, RZ ;  /* 0x0000000616037c24 */ /* 0x002fc6000f8e02ff */
[----:B------:R1:W-:Y:S01]  /*b0c0*/  STL [R1+0x164], R0 ;  /* 0x0001640001007387 */ /* 0x0003e20000100800 */
[----:B--2---:R-:W-:-:S03]  /*b0d0*/  IMAD R2, R21, UR6, RZ ;  /* 0x0000000615027c24 */ /* 0x004fc6000f8e02ff */
[----:B------:R2:W-:Y:S01]  /*b0e0*/  STL [R1+0x16c], R3 ;  /* 0x00016c0301007387 */ /* 0x0005e20000100800 */
[----:B-1----:R-:W-:-:S03]  /*b0f0*/  IMAD R0, R20, UR6, RZ ;  /* 0x0000000614007c24 */ /* 0x002fc6000f8e02ff */
[----:B------:R1:W-:Y:S01]  /*b100*/  STL [R1+0x170], R2 ;  /* 0x0001700201007387 */ /* 0x0003e20000100800 */
[----:B--2---:R-:W-:-:S03]  /*b110*/  IMAD R3, R25, UR6, RZ ;  /* 0x0000000619037c24 */ /* 0x004fc6000f8e02ff */
        /* <DEDUP_REMOVED lines=135> */
[----:B------:R-:W5:Y:S01]  /*b990*/  LDL.LU R29, [R1] ;  /* 0x00000000011d7983 */ /* 0x000f620000300800 */
[----:B--2---:R-:W-:-:S05]  /*b9a0*/  IMAD R19, R19, UR6, RZ ;  /* 0x0000000613137c24 */ /* 0x004fca000f8e02ff */
[----:B------:R1:W-:Y:S04]  /*b9b0*/  STL [R1+0x90], R19 ;  /* 0x0000901301007387 */ /* 0x0003e80000100800 */
[----:B-1----:R-:W2:Y:S02]  /*b9c0*/  LDL.LU R19, [R1+0xfa0] ;  /* 0x000fa00001137983 */ /* 0x002ea40000300800 */
[----:B--2---:R-:W-:-:S05]  /*b9d0*/  IMAD R19, R19, UR6, RZ ;  /* 0x0000000613137c24 */ /* 0x004fca000f8e02ff */
[----:B------:R1:W-:Y:S04]  /*b9e0*/  STL [R1+0x8c], R19 ;  /* 0x00008c1301007387 */ /* 0x0003e80000100800 */
[----:B-1----:R-:W2:Y:S01]  /*b9f0*/  LDL.LU R19, [R1+0xf9c] ;  /* 0x000f9c0001137983 */ /* 0x002ea20000300800 */
[----:B---3--:R-:W-:Y:S02]  /*ba00*/  IMAD R18, R18, UR6, RZ ;  /* 0x0000000612127c24 */ /* 0x008fe4000f8e02ff */
[----:B----4-:R-:W-:Y:S02]  /*ba10*/  IMAD R17, R17, UR6, RZ ;  /* 0x0000000611117c24 */ /* 0x010fe4000f8e02ff */
[----:B-----5:R-:W-:Y:S02]  /*ba20*/  IMAD R16, R16, UR6, RZ ;  /* 0x0000000610107c24 */ /* 0x020fe4000f8e02ff */
[----:B------:R-:W-:-:S02]  /*ba30*/  IMAD R15, R15, UR6, RZ ;  /* 0x000000060f0f7c24 */ /* 0x000fc4000f8e02ff */
[----:B------:R-:W-:Y:S02]  /*ba40*/  IMAD R14, R14, UR6, RZ ;  /* 0x000000060e0e7c24 */ /* 0x000fe4000f8e02ff */
[----:B------:R-:W-:Y:S02]  /*ba50*/  IMAD R13, R13, UR6, RZ ;  /* 0x000000060d0d7c24 */ /* 0x000fe4000f8e02ff */
[----:B------:R-:W-:Y:S02]  /*ba60*/  IMAD R12, R12, UR6, RZ ;  /* 0x000000060c0c7c24 */ /* 0x000fe4000f8e02ff */
[----:B------:R-:W-:Y:S02]  /*ba70*/  IMAD R11, R11, UR6, RZ ;  /* 0x000000060b0b7c24 */ /* 0x000fe4000f8e02ff */
[----:B------:R-:W-:Y:S02]  /*ba80*/  IMAD R10, R10, UR6, RZ ;  /* 0x000000060a0a7c24 */ /* 0x000fe4000f8e02ff */
        /* <DEDUP_REMOVED lines=19> */
[----:B--2---:R-:W-:-:S05]  /*bbc0*/  IMAD R19, R19, UR6, RZ ;  /* 0x0000000613137c24 */ /* 0x004fca000f8e02ff */
[----:B------:R1:W-:Y:S04]  /*bbd0*/  STL [R1+0x88], R19 ;  /* 0x0000881301007387 */ /* 0x0003e80000100800 */
[----:B-1----:R-:W2:Y:S04]  /*bbe0*/  LDL.LU R19, [R1+0xf98] ;  /* 0x000f980001137983 */ /* 0x002ea80000300800 */
[----:B------:R1:W-:Y:S04]  /*bbf0*/  STL [R1+0x84], R18 ;  /* 0x0000841201007387 */ /* 0x0003e80000100800 */
[----:B-1----:R-:W3:Y:S04]  /*bc00*/  LDL.LU R18, [R1+0xf94] ;  /* 0x000f940001127983 */ /* 0x002ee80000300800 */
[----:B------:R1:W-:Y:S04]  /*bc10*/  STL [R1+0x80], R17 ;  /* 0x0000801101007387 */ /* 0x0003e80000100800 */
[----:B-1----:R-:W4:Y:S04]  /*bc20*/  LDL.LU R17, [R1+0xf90] ;  /* 0x000f900001117983 */ /* 0x002f280000300800 */
[----:B------:R1:W-:Y:S04]  /*bc30*/  STL [R1+0x7c], R16 ;  /* 0x00007c1001007387 */ /* 0x0003e80000100800 */
[----:B-1----:R-:W5:Y:S04]  /*bc40*/  LDL.LU R16, [R1+0xf8c] ;  /* 0x000f8c0001107983 */ /* 0x002f680000300800 */
        /* <DEDUP_REMOVED lines=35> */
[----:B-1----:R-:W2:Y:S04]  /*be80*/  LDL.LU R24, [R1+0xf44] ;  /* 0x000f440001187983 */ /* 0x002ea80000300800 */
[----:B------:R1:W-:Y:S04]  /*be90*/  STL [R1+0x18], R23 ;  /* 0x0000181701007387 */ /* 0x0003e80000100800 */
[----:B-1----:R-:W2:Y:S04]  /*bea0*/  LDL.LU R23, [R1+0xf40] ;  /* 0x000f400001177983 */ /* 0x002ea80000300800 */
        /* <DEDUP_REMOVED lines=10> */
[----:B------:R1:W-:Y:S04]  /*bf50*/  STL [R1], R29 ;  /* 0x0000001d01007387 */ /* 0x0003e80000100800 */
[----:B-1----:R-:W2:Y:S01]  /*bf60*/  LDL.LU R29, [R1+0xf28] ;  /* 0x000f2800011d7983 */ /* 0x002ea20000300800 */
[----:B---3--:R-:W-:-:S02]  /*bf70*/  IMAD R21, R21, UR6, RZ ;  /* 0x0000000615157c24 */ /* 0x008fc4000f8e02ff */
[----:B----4-:R-:W-:Y:S02]  /*bf80*/  IMAD R20, R20, UR6, RZ ;  /* 0x0000000614147c24 */ /* 0x010fe4000f8e02ff */
[----:B-----5:R-:W-:Y:S02]  /*bf90*/  IMAD R25, R25, UR6, RZ ;  /* 0x0000000619197c24 */ /* 0x020fe4000f8e02ff */
[----:B--2---:R-:W-:Y:S02]  /*bfa0*/  IMAD R28, R28, UR6, RZ ;  /* 0x000000061c1c7c24 */ /* 0x004fe4000f8e02ff */
[----:B------:R-:W-:-:S05]  /*bfb0*/  IMAD R29, R29, UR6, RZ ;  /* 0x000000061d1d7c24 */ /* 0x000fca000f8e02ff */
[----:B------:R1:W-:Y:S04]  /*bfc0*/  STL [R1+0xef0], R29 ;  /* 0x000ef01d01007387 */ /* 0x0003e80000100800 */
[----:B------:R2:W-:Y:S01]  /*bfd0*/  STL [R1+0xef4], R28 ;  /* 0x000ef41c01007387 */ /* 0x0005e20000100800 */
[----:B-1----:R-:W-:Y:S02]  /*bfe0*/  IMAD.MOV.U32 R29, RZ, RZ, R27 ;  /* 0x000000ffff1d7224 */ /* 0x002fe400078e001b */
[----:B--2---:R-:W-:Y:S02]  /*bff0*/  IMAD.MOV.U32 R28, RZ, RZ, R26 ;  /* 0x000000ffff1c7224 */ /* 0x004fe400078e001a */
[----:B------:R-:W2:Y:S04]  /*c000*/  LDL.LU.64 R26, [R1+0xf20] ;  /* 0x000f2000011a7983 */ /* 0x000ea80000300a00 */
[----:B------:R-:W-:Y:S04]  /*c010*/  STL [R1+0xef8], R25 ;  /* 0x000ef81901007387 */ /* 0x000fe80000100800 */
[----:B------:R1:W-:Y:S04]  /*c020*/  STL [R1+0xefc], R20 ;  /* 0x000efc1401007387 */ /* 0x0003e80000100800 */
[----:B------:R3:W-:Y:S01]  /*c030*/  STL [R1+0xf00], R21 ;  /* 0x000f001501007387 */ /* 0x0007e20000100800 */
[----:B-1----:R-:W-:-:S02]  /*c040*/  IMAD.MOV.U32 R20, RZ, RZ, R2 ;  /* 0x000000ffff147224 */ /* 0x002fc400078e0002 */
[----:B---3--:R-:W-:Y:S02]  /*c050*/  IMAD.MOV.U32 R21, RZ, RZ, R3 ;  /* 0x000000ffff157224 */ /* 0x008fe400078e0003 */
[----:B------:R-:W3:Y:S01]  /*c060*/  LDL.LU.64 R2, [R1+0xf18] ;  /* 0x000f180001027983 */ /* 0x000ee20000300a00 */
[----:B------:R-:W-:Y:S02]  /*c070*/  IMAD R22, R22, UR6, RZ ;  /* 0x0000000616167c24 */ /* 0x000fe4000f8e02ff */
[----:B------:R-:W-:Y:S02]  /*c080*/  IMAD R23, R23, UR6, RZ ;  /* 0x0000000617177c24 */ /* 0x000fe4000f8e02ff */
[----:B------:R-:W-:Y:S01]  /*c090*/  IMAD R24, R24, UR6, RZ ;  /* 0x0000000618187c24 */ /* 0x000fe2000f8e02ff */
[----:B------:R-:W-:Y:S04]  /*c0a0*/  STL [R1+0xf04], R22 ;  /* 0x000f041601007387 */ /* 0x000fe80000100800 */
[----:B------:R3:W-:Y:S01]  /*c0b0*/  STL [R1+0xf08], R23 ;  /* 0x000f081701007387 */ /* 0x0007e20000100800 */
[----:B--2---:R-:W-:-:S02]  /*c0c0*/  IMAD R27, R27, UR6, RZ ;  /* 0x000000061b1b7c24 */ /* 0x004fc4000f8e02ff */
[----:B------:R-:W-:-:S03]  /*c0d0*/  IMAD R26, R26, UR6, RZ ;  /* 0x000000061a1a7c24 */ /* 0x000fc6000f8e02ff */
[----:B------:R-:W-:Y:S04]  /*c0e0*/  STL [R1+0xf0c], R27 ;  /* 0x000f0c1b01007387 */ /* 0x000fe80000100800 */
[----:B------:R-:W-:Y:S04]  /*c0f0*/  STL [R1+0xf10], R26 ;  /* 0x000f101a01007387 */ /* 0x000fe80000100800 */
[----:B------:R1:W-:Y:S01]  /*c100*/  STL [R1+0xf14], R24 ;  /* 0x000f141801007387 */ /* 0x0003e20000100800 */
[-C--:B---3--:R-:W-:Y:S02]  /*c110*/  LEA R23, P1, R4, R2.reuse, 0x1 ;  /* 0x0000000204177211 */ /* 0x088fe400078208ff */
[----:B------:R-:W-:-:S02]  /*c120*/  LEA R22, P3, R5, R2, 0x1 ;  /* 0x0000000205167211 */ /* 0x000fc400078608ff */
[----:B-1----:R-:W-:Y:S01]  /*c130*/  LEA R24, P4, R6, R2, 0x1 ;  /* 0x0000000206187211 */ /* 0x002fe200078808ff */
[----:B------:R1:W-:Y:S01]  /*c140*/  STL [R1+0xebc], R23 ;  /* 0x000ebc1701007387 */ /* 0x0003e20000100800 */
[----:B------:R-:W-:-:S03]  /*c150*/  IMAD.MOV.U32 R26, RZ, RZ, R20 ;  /* 0x000000ffff1a7224 */ /* 0x000fc600078e0014 */
[----:B------:R2:W-:Y:S01]  /*c160*/  STL [R1+0xea8], R22 ;  /* 0x000ea81601007387 */ /* 0x0005e20000100800 */
[----:B-1----:R-:W-:-:S03]  /*c170*/  LEA R23, P5, R7, R2, 0x1 ;  /* 0x0000000207177211 */ /* 0x002fc600078a08ff */
[----:B------:R1:W-:Y:S04]  /*c180*/  STL [R1+0xeac], R24 ;  /* 0x000eac1801007387 */ /* 0x0003e80000100800 */
[----:B------:R-:W-:Y:S04]  /*c190*/  STL [R1+0xeb0], R23 ;  /* 0x000eb01701007387 */ /* 0x000fe80000100800 */
[----:B------:R-:W3:Y:S01]  /*c1a0*/  LDL.LU R20, [R1+0x48] ;  /* 0x0000480001147983 */ /* 0x000ee20000300800 */
[-C--:B--2---:R-:W-:Y:S01]  /*c1b0*/  LEA R22, P6, R8, R2.reuse, 0x1 ;  /* 0x0000000208167211 */ /* 0x084fe200078c08ff */
[----:B------:R-:W-:Y:S01]  /*c1c0*/  IMAD.MOV.U32 R27, RZ, RZ, R21 ;  /* 0x000000ffff1b7224 */ /* 0x000fe200078e0015 */
[----:B------:R-:W-:-:S02]  /*c1d0*/  LEA R21, P0, R9, R2, 0x1 ;  /* 0x0000000209157211 */ /* 0x000fc400078008ff */
[----:B-1----:R-:W-:Y:S01]  /*c1e0*/  LEA.HI.X.SX32 R24, R4, R3, 0x1, P1 ;  /* 0x0000000304187211 */ /* 0x002fe200008f0eff */
[----:B------:R-:W-:Y:S01]  /*c1f0*/  STL [R1+0xeb4], R22 ;  /* 0x000eb41601007387 */ /* 0x000fe20000100800 */
[----:B------:R-:W-:-:S03]  /*c200*/  LEA R4, P2, R11, R2, 0x1 ;  /* 0x000000020b047211 */ /* 0x000fc600078408ff */
[----:B------:R1:W-:Y:S04]  /*c210*/  STL [R1+0xeb8], R21 ;  /* 0x000eb81501007387 */ /* 0x0003e80000100800 */
[----:B------:R-:W-:Y:S04]  /*c220*/  STL [R1+0xea4], R24 ;  /* 0x000ea41801007387 */ /* 0x000fe80000100800 */
[----:B------:R-:W2:Y:S01]  /*c230*/  LDL.LU R25, [R1+0x4c] ;  /* 0x00004c0001197983 */ /* 0x000ea20000300800 */
[----:B-1----:R-:W-:Y:S01]  /*c240*/  LEA R21, P1, R10, R2, 0x1 ;  /* 0x000000020a157211 */ /* 0x002fe200078208ff */
[----:B------:R-:W-:-:S04]  /*c250*/  IMAD.MOV.U32 R22, RZ, RZ, R28 ;  /* 0x000000ffff167224 */ /* 0x000fc800078e001c */
[----:B------:R-:W-:Y:S04]  /*c260*/  STL [R1+0xe9c], R21 ;  /* 0x000e9c1501007387 */ /* 0x000fe80000100800 */
[----:B------:R1:W-:Y:S04]  /*c270*/  STL [R1+0xea0], R4 ;  /* 0x000ea00401007387 */ /* 0x0003e80000100800 */
[----:B------:R-:W4:Y:S01]  /*c280*/  LDL.LU R28, [R1+0x50] ;  /* 0x00005000011c7983 */ /* 0x000f220000300800 */
[----:B------:R-:W-:Y:S02]  /*c290*/  LEA.HI.X.SX32 R5, R5, R3, 0x1, P3 ;  /* 0x0000000305057211 */ /* 0x000fe400018f0eff */
[----:B-1----:R-:W-:-:S03]  /*c2a0*/  LEA R4, P3, R12, R2, 0x1 ;  /* 0x000000020c047211 */ /* 0x002fc600078608ff */
[----:B------:R1:W-:Y:S01]  /*c2b0*/  STL [R1+0xe94], R5 ;  /* 0x000e940501007387 */ /* 0x0003e20000100800 */
[----:B------:R-:W-:-:S03]  /*c2c0*/  IMAD.MOV.U32 R23, RZ, RZ, R29 ;  /* 0x000000ffff177224 */ /* 0x000fc600078e001d */
[----:B------:R5:W-:Y:S04]  /*c2d0*/  STL [R1+0xe98], R4 ;  /* 0x000e980401007387 */ /* 0x000be80000100800 */
[----:B------:R-:W4:Y:S01]  /*c2e0*/  LDL.LU R29, [R1+0x60] ;  /* 0x00006000011d7983 */ /* 0x000f220000300800 */
[----:B-1----:R-:W-:Y:S02]  /*c2f0*/  LEA.HI.X.SX32 R5, R6, R3, 0x1, P4 ;  /* 0x0000000306057211 */ /* 0x002fe400020f0eff */
[----:B-----5:R-:W-:-:S03]  /*c300*/  LEA R4, P4, R13, R2, 0x1 ;  /* 0x000000020d047211 */ /* 0x020fc600078808ff */
[----:B------:R1:W-:Y:S01]  /*c310*/  STL [R1+0xe8c], R5 ;  /* 0x000e8c0501007387 */ /* 0x0003e20000100800 */
[----:B------:R-:W-:-:S03]  /*c320*/  LEA.HI.X.SX32 R6, R7, R3, 0x1, P5 ;  /* 0x0000000307067211 */ /* 0x000fc600028f0eff */
[----:B------:R5:W-:Y:S01]  /*c330*/  STL [R1+0xe90], R4 ;  /* 0x000e900401007387 */ /* 0x000be20000100800 */
[----:B-1----:R-:W-:-:S03]  /*c340*/  LEA R5, P5, R14, R2, 0x1 ;  /* 0x000000020e057211 */ /* 0x002fc600078a08ff */
[----:B------:R1:W-:Y:S01]  /*c350*/  STL [R1+0xe84], R6 ;  /* 0x000e840601007387 */ /* 0x0003e20000100800 */
[----:B-----5:R-:W-:-:S03]  /*c360*/  LEA.HI.X.SX32 R4, R8, R3, 0x1, P6 ;  /* 0x0000000308047211 */ /* 0x020fc600030f0eff */
[----:B------:R-:W5:Y:S04]  /*c370*/  LDL.LU R7, [R1+0x78] ;  /* 0x0000780001077983 */ /* 0x000f680000300800 */
[----:B------:R0:W-:Y:S04]  /*c380*/  STL [R1+0xe88], R5 ;  /* 0x000e880501007387 */ /* 0x0001e80000100800 */
[----:B------:R0:W-:Y:S04]  /*c390*/  STL [R1+0xe7c], R4 ;  /* 0x000e7c0401007387 */ /* 0x0001e80000100800 */
[----:B-1----:R-:W5:Y:S01]  /*c3a0*/  LDL.LU R6, [R1+0x94] ;  /* 0x0000940001067983 */ /* 0x002f620000300800 */
[----:B0-----:R-:W-:-:S02]  /*c3b0*/  LEA R5, P6, R15, R2, 0x1 ;  /* 0x000000020f057211 */ /* 0x001fc400078c08ff */
[-C--:B------:R-:W-:Y:S02]  /*c3c0*/  LEA.HI.X.SX32 R4, R9, R3.reuse, 0x1, P0 ;  /* 0x0000000309047211 */ /* 0x080fe400000f0eff */
[----:B------:R-:W-:Y:S01]  /*c3d0*/  LEA R8, P0, R16, R2, 0x1 ;  /* 0x0000000210087211 */ /* 0x000fe200078008ff */
[----:B------:R0:W-:Y:S04]  /*c3e0*/  STL [R1+0xe80], R5 ;  /* 0x000e800501007387 */ /* 0x0001e80000100800 */
[----:B------:R1:W-:Y:S04]  /*c3f0*/  STL [R1+0xe74], R4 ;  /* 0x000e740401007387 */ /* 0x0003e80000100800 */
[----:B0-----:R-:W5:Y:S01]  /*c400*/  LDL.LU R5, [R1+0x98] ;  /* 0x0000980001057983 */ /* 0x001f620000300800 */
[----:B-1----:R-:W-:-:S03]  /*c410*/  LEA.HI.X.SX32 R4, R10, R3, 0x1, P1 ;  /* 0x000000030a047211 */ /* 0x002fc600008f0eff */
[----:B------:R0:W-:Y:S01]  /*c420*/  STL [R1+0xe78], R8 ;  /* 0x000e780801007387 */ /* 0x0001e20000100800 */
[----:B------:R-:W-:-:S03]  /*c430*/  LEA.HI.X.SX32 R9, R11, R3, 0x1, P2 ;  /* 0x000000030b097211 */ /* 0x000fc600010f0eff */
[----:B------:R1:W-:Y:S01]  /*c440*/  STL [R1+0xe6c], R4 ;  /* 0x000e6c0401007387 */ /* 0x0003e20000100800 */
[----:B0-----:R-:W-:-:S03]  /*c450*/  LEA R8, P1, R17, R2, 0x1 ;  /* 0x0000000211087211 */ /* 0x001fc600078208ff */
[----:B-1----:R-:W5:Y:S04]  /*c460*/  LDL.LU R4, [R1+0x9c] ;  /* 0x00009c0001047983 */ /* 0x002f680000300800 */
[----:B------:R0:W-:Y:S01]  /*c470*/  STL [R1+0xe70], R8 ;  /* 0x000e700801007387 */ /* 0x0001e20000100800 */
[----:B------:R-:W-:-:S03]  /*c480*/  LEA.HI.X.SX32 R10, R12, R3, 0x1, P3 ;  /* 0x000000030c0a7211 */ /* 0x000fc600018f0eff */
[----:B------:R1:W-:Y:S04]  /*c490*/  STL [R1+0xe64], R9 ;  /* 0x000e640901007387 */ /* 0x0003e80000100800 */
[----:B------:R-:W5:Y:S01]  /*c4a0*/  LDL.LU R24, [R1+0xa0] ;  /* 0x0000a00001187983 */ /* 0x000f620000300800 */
[----:B0-----:R-:W-:-:S05]  /*c4b0*/  LEA R8, P2, R18, R2, 0x1 ;  /* 0x0000000212087211 */ /* 0x001fca00078408ff */
[----:B------:R0:W-:Y:S01]  /*c4c0*/  STL [R1+0xe68], R8 ;  /* 0x000e680801007387 */ /* 0x0001e20000100800 */
[----:B-1----:R-:W-:-:S03]  /*c4d0*/  LEA.HI.X.SX32 R9, R13, R3, 0x1, P4 ;  /* 0x000000030d097211 */ /* 0x002fc600020f0eff */
[----:B------:R-:W-:Y:S01]  /*c4e0*/  STL [R1+0xe5c], R10 ;  /* 0x000e5c0a01007387 */ /* 0x000fe20000100800 */
[----:B0-----:R-:W-:-:S05]  /*c4f0*/  LEA R8, P3, R19, R2, 0x1 ;  /* 0x0000000213087211 */ /* 0x001fca00078608ff */
[----:B------:R-:W-:Y:S04]  /*c500*/  STL [R1+0xe60], R8 ;  /* 0x000e600801007387 */ /* 0x000fe80000100800 */
[----:B------:R0:W-:Y:S04]  /*c510*/  STL [R1+0xe54], R9 ;  /* 0x000e540901007387 */ /* 0x0001e80000100800 */
[----:B------:R-:W5:Y:S01]  /*c520*/  LDL.LU R11, [R1+0xa4] ;  /* 0x0000a400010b7983 */ /* 0x000f620000300800 */
[-C--:B0-----:R-:W-:Y:S01]  /*c530*/  LEA.HI.X.SX32 R9, R14, R3.reuse, 0x1, P5 ;  /* 0x000000030e097211 */ /* 0x081fe200028f0eff */
[----:B------:R-:W-:Y:S01]  /*c540*/  IMAD.MOV.U32 R12, RZ, RZ, R26 ;  /* 0x000000ffff0c7224 */ /* 0x000fe200078e001a */
[----:B------:R-:W-:Y:S01]  /*c550*/  LEA.HI.X.SX32 R10, R15, R3, 0x1, P6 ;  /* 0x000000030f0a7211 */ /* 0x000fe200030f0eff */
[----:B------:R-:W-:Y:S01]  /*c560*/  IMAD.MOV.U32 R13, RZ, RZ, R27 ;  /* 0x000000ffff0d7224 */ /* 0x000fe200078e001b */
[----:B---3--:R-:W-:-:S05]  /*c570*/  LEA R8, P4, R20, R2, 0x1 ;  /* 0x0000000214087211 */ /* 0x008fca00078808ff */
[----:B------:R2:W-:Y:S04]  /*c580*/  STL [R1+0xe58], R8 ;  /* 0x000e580801007387 */ /* 0x0005e80000100800 */
[----:B------:R-:W3:Y:S04]  /*c590*/  LDL.LU R14, [R1+0x68] ;  /* 0x00006800010e7983 */ /* 0x000ee80000300800 */
[----:B------:R4:W-:Y:S04]  /*c5a0*/  STL [R1+0xe4c], R9 ;  /* 0x000e4c0901007387 */ /* 0x0009e80000100800 */
[----:B------:R-:W5:Y:S01]  /*c5b0*/  LDL.LU R26, [R1+0xa8] ;  /* 0x0000a800011a7983 */ /* 0x000f620000300800 */
[----:B--2---:R-:W-:-:S05]  /*c5c0*/  LEA R8, P5, R25, R2, 0x1 ;  /* 0x0000000219087211 */ /* 0x004fca00078a08ff */
[----:B------:R-:W-:Y:S04]  /*c5d0*/  STL [R1+0xe50], R8 ;  /* 0x000e500801007387 */ /* 0x000fe80000100800 */
[----:B------:R0:W-:Y:S04]  /*c5e0*/  STL [R1+0xe44], R10 ;  /* 0x000e440a01007387 */ /* 0x0001e80000100800 */
[----:B------:R-:W2:Y:S01]  /*c5f0*/  LDL.LU R27, [R1+0xb0] ;  /* 0x0000b000011b7983 */ /* 0x000ea20000300800 */
[----:B----4-:R-:W-:-:S05]  /*c600*/  LEA R9, P6, R28, R2, 0x1 ;  /* 0x000000021c097211 */ /* 0x010fca00078c08ff */
[----:B------:R1:W-:Y:S04]  /*c610*/  STL [R1+0xe48], R9 ;  /* 0x000e480901007387 */ /* 0x0003e80000100800 */
[----:B0-----:R-:W4:Y:S01]  /*c620*/  LDL.LU R10, [R1+0xb8] ;  /* 0x0000b800010a7983 */ /* 0x001f220000300800 */
[----:B------:R-:W-:-:S05]  /*c630*/  LEA.HI.X.SX32 R8, R16, R3, 0x1, P0 ;  /* 0x0000000310087211 */ /* 0x000fca00000f0eff */
[----:B------:R0:W-:Y:S01]  /*c640*/  STL [R1+0xe3c], R8 ;  /* 0x000e3c0801007387 */ /* 0x0001e20000100800 */
[----:B------:R-:W-:-:S03]  /*c650*/  LEA R15, P0, R29, R2, 0x1 ;  /* 0x000000021d0f7211 */ /* 0x000fc600078008ff */
[----:B-1----:R-:W4:Y:S01]  /*c660*/  LDL.LU R9, [R1+0xc0] ;  /* 0x0000c00001097983 */ /* 0x002f220000300800 */
[----:B0-----:R-:W-:-:S03]  /*c670*/  LEA.HI.X.SX32 R8, R17, R3, 0x1, P1 ;  /* 0x0000000311087211 */ /* 0x001fc600008f0eff */
[----:B------:R0:W-:Y:S04]  /*c680*/  STL [R1+0xe40], R15 ;  /* 0x000e400f01007387 */ /* 0x0001e80000100800 */
[----:B------:R1:W-:Y:S01]  /*c690*/  STL [R1+0xe34], R8 ;  /* 0x000e340801007387 */ /* 0x0003e20000100800 */
[----:B0-----:R-:W-:-:S03]  /*c6a0*/  LEA.HI.X.SX32 R15, R18, R3, 0x1, P2 ;  /* 0x00000003120f7211 */ /* 0x001fc600010f0eff */
[----:B-1----:R-:W4:Y:S01]  /*c6b0*/  LDL.LU R8, [R1+0xc4] ;  /* 0x0000c40001087983 */ /* 0x002f220000300800 */
[----:B---3--:R-:W-:-:S05]  /*c6c0*/  LEA R16, P1, R14, R2, 0x1 ;  /* 0x000000020e107211 */ /* 0x008fca00078208ff */
[----:B------:R5:W-:Y:S04]  /*c6d0*/  STL [R1+0xe38], R16 ;  /* 0x000e381001007387 */ /* 0x000be80000100800 */
[----:B------:R0:W-:Y:S04]  /*c6e0*/  STL [R1+0xe2c], R15 ;  /* 0x000e2c0f01007387 */ /* 0x0001e80000100800 */
[----:B------:R-:W3:Y:S01]  /*c6f0*/  LDL.LU R21, [R1+0xe8] ;  /* 0x0000e80001157983 */ /* 0x000ee20000300800 */
[----:B-----5:R-:W-:Y:S02]  /*c700*/  LEA R16, P2, R7, R2, 0x1 ;  /* 0x0000000207107211 */ /* 0x020fe400078408ff */
[----:B0-----:R-:W-:-:S03]  /*c710*/  LEA.HI.X.SX32 R15, R19, R3, 0x1, P3 ;  /* 0x00000003130f7211 */ /* 0x001fc600018f0eff */
[----:B------:R0:W-:Y:S04]  /*c720*/  STL [R1+0xe30], R16 ;  /* 0x000e301001007387 */ /* 0x0001e80000100800 */
[----:B------:R1:W-:Y:S01]  /*c730*/  STL [R1+0xae0], R15 ;  /* 0x000ae00f01007387 */ /* 0x0003e20000100800 */
[-C--:B0-----:R-:W-:Y:S02]  /*c740*/  LEA R16, P3, R6, R2.reuse, 0x1 ;  /* 0x0000000206107211 */ /* 0x081fe400078608ff */
[----:B-1----:R-:W-:Y:S02]  /*c750*/  LEA.HI.X.SX32 R15, R20, R3, 0x1, P4 ;  /* 0x00000003140f7211 */ /* 0x002fe400020f0eff */
[----:B------:R-:W5:Y:S04]  /*c760*/  LDL.LU R20, [R1+0xec] ;  /* 0x0000ec0001147983 */ /* 0x000f680000300800 */
[----:B------:R0:W-:Y:S04]  /*c770*/  STL [R1+0xb00], R16 ;  /* 0x000b001001007387 */ /* 0x0001e80000100800 */
[----:B------:R1:W-:Y:S01]  /*c780*/  STL [R1+0xae4], R15 ;  /* 0x000ae40f01007387 */ /* 0x0003e20000100800 */
[----:B0-----:R-:W-:-:S02]  /*c790*/  LEA R16, P4, R5, R2, 0x1 ;  /* 0x0000000205107211 */ /* 0x001fc400078808ff */
[----:B-1----:R-:W-:Y:S02]  /*c7a0*/  LEA.HI.X.SX32 R15, R25, R3, 0x1, P5 ;  /* 0x00000003190f7211 */ /* 0x002fe400028f0eff */
[----:B------:R-:W5:Y:S01]  /*c7b0*/  LDL.LU R25, [R1+0xf0] ;  /* 0x0000f00001197983 */ /* 0x000f620000300800 */
[----:B------:R-:W-:-:S03]  /*c7c0*/  LEA R17, P5, R4, R2, 0x1 ;  /* 0x0000000204117211 */ /* 0x000fc600078a08ff */
[----:B------:R0:W-:Y:S04]  /*c7d0*/  STL [R1+0xb08], R16 ;  /* 0x000b081001007387 */ /* 0x0001e80000100800 */
[----:B------:R1:W-:Y:S01]  /*c7e0*/  STL [R1+0xae8], R15 ;  /* 0x000ae80f01007387 */ /* 0x0003e20000100800 */
[----:B0-----:R-:W-:-:S03]  /*c7f0*/  LEA.HI.X.SX32 R16, R28, R3, 0x1, P6 ;  /* 0x000000031c107211 */ /* 0x001fc600030f0eff */
[----:B------:R-:W-:Y:S04]  /*c800*/  STL [R1+0xb10], R17 ;  /* 0x000b101101007387 */ /* 0x000fe80000100800 */
[----:B------:R0:W-:Y:S04]  /*c810*/  STL [R1+0xaec], R16 ;  /* 0x000aec1001007387 */ /* 0x0001e80000100800 */
[----:B------:R-:W5:Y:S01]  /*c820*/  LDL.LU R28, [R1+0xfc] ;  /* 0x0000fc00011c7983 */ /* 0x000f620000300800 */
[----:B-1----:R-:W-:Y:S02]  /*c830*/  LEA R15, P6, R24, R2, 0x1 ;  /* 0x00000002180f7211 */ /* 0x002fe400078c08ff */
[----:B0-----:R-:W-:-:S03]  /*c840*/  LEA.HI.X.SX32 R16, R29, R3, 0x1, P0 ;  /* 0x000000031d107211 */ /* 0x001fc600000f0eff */
[----:B------:R0:W-:Y:S04]  /*c850*/  STL [R1+0xb18], R15 ;  /* 0x000b180f01007387 */ /* 0x0001e80000100800 */
[----:B------:R1:W-:Y:S04]  /*c860*/  STL [R1+0xaf0], R16 ;  /* 0x000af01001007387 */ /* 0x0003e80000100800 */
[----:B------:R-:W5:Y:S01]  /*c870*/  LDL.LU R29, [R1+0x100] ;  /* 0x00010000011d7983 */ /* 0x000f620000300800 */
[----:B0-----:R-:W-:Y:S02]  /*c880*/  LEA R15, P0, R11, R2, 0x1 ;  /* 0x000000020b0f7211 */ /* 0x001fe400078008ff */
[----:B------:R-:W-:-:S02]  /*c890*/  LEA.HI.X.SX32 R14, R14, R3, 0x1, P1 ;  /* 0x000000030e0e7211 */ /* 0x000fc400008f0eff */
[----:B-1----:R-:W-:Y:S01]  /*c8a0*/  LEA R16, P1, R26, R2, 0x1 ;  /* 0x000000021a107211 */ /* 0x002fe200078208ff */
[----:B------:R0:W-:Y:S04]  /*c8b0*/  STL [R1+0xb20], R15 ;  /* 0x000b200f01007387 */ /* 0x0001e80000100800 */
[----:B0-----:R-:W5:Y:S04]  /*c8c0*/  LDL.LU R15, [R1+0x104] ;  /* 0x00010400010f7983 */ /* 0x001f680000300800 */
[----:B------:R0:W-:Y:S04]  /*c8d0*/  STL [R1+0xaf4], R14 ;  /* 0x000af40e01007387 */ /* 0x0001e80000100800 */
[----:B------:R2:W-:Y:S01]  /*c8e0*/  STL [R1+0xb28], R16 ;  /* 0x000b281001007387 */ /* 0x0005e20000100800 */
[----:B0-----:R-:W-:-:S03]  /*c8f0*/  LEA.HI.X.SX32 R14, R7, R3, 0x1, P2 ;  /* 0x00000003070e7211 */ /* 0x001fc600010f0eff */
[----:B------:R-:W5:Y:S01]  /*c900*/  LDL.LU R7, [R1+0x10c] ;  /* 0x00010c0001077983 */ /* 0x000f620000300800 */
[----:B--2---:R-:W-:-:S03]  /*c910*/  LEA R16, P2, R27, R2, 0x1 ;  /* 0x000000021b107211 */ /* 0x004fc600078408ff */
[----:B------:R0:W-:Y:S02]  /*c920*/  STL [R1+0xaf8], R14 ;  /* 0x000af80e01007387 */ /* 0x0001e40000100800 */
[----:B0-----:R-:W-:Y:S02]  /*c930*/  LEA.HI.X.SX32 R14, R6, R3, 0x1, P3 ;  /* 0x00000003060e7211 */ /* 0x001fe400018f0eff */
[----:B------:R-:W2:Y:S04]  /*c940*/  LDL.LU R6, [R1+0x118] ;  /* 0x0001180001067983 */ /* 0x000ea80000300800 */
[----:B------:R4:W-:Y:S04]  /*c950*/  STL [R1+0xb30], R16 ;  /* 0x000b301001007387 */ /* 0x0009e80000100800 */
[----:B------:R0:W-:Y:S01]  /*c960*/  STL [R1+0xafc], R14 ;  /* 0x000afc0e01007387 */ /* 0x0001e20000100800 */
[----:B----4-:R-:W-:-:S02]  /*c970*/  LEA R16, P3, R10, R2, 0x1 ;  /* 0x000000020a107211 */ /* 0x010fc400078608ff */
[-C--:B0-----:R-:W-:Y:S02]  /*c980*/  LEA.HI.X.SX32 R14, R5, R3.reuse, 0x1, P4 ;  /* 0x00000003050e7211 */ /* 0x081fe400020f0eff */
[----:B------:R-:W4:Y:S04]  /*c990*/  LDL.LU R5, [R1+0x124] ;  /* 0x0001240001057983 */ /* 0x000f280000300800 */
[----:B------:R-:W-:Y:S04]  /*c9a0*/  STL [R1+0xb38], R16 ;  /* 0x000b381001007387 */ /* 0x000fe80000100800 */
[----:B------:R0:W-:Y:S02]  /*c9b0*/  STL [R1+0xb04], R14 ;  /* 0x000b040e01007387 */ /* 0x0001e40000100800 */
[----:B0-----:R-:W-:-:S02]  /*c9c0*/  LEA.HI.X.SX32 R14, R4, R3, 0x1, P5 ;  /* 0x00000003040e7211 */ /* 0x001fc400028f0eff */
[----:B------:R-:W4:Y:S01]  /*c9d0*/  LDL.LU R4, [R1+0x130] ;  /* 0x0001300001047983 */ /* 0x000f220000300800 */
[----:B------:R-:W-:-:S05]  /*c9e0*/  LEA R16, P4, R9, R2, 0x1 ;  /* 0x0000000209107211 */ /* 0x000fca00078808ff */
[----:B------:R0:W-:Y:S04]  /*c9f0*/  STL [R1+0xb40], R16 ;  /* 0x000b401001007387 */ /* 0x0001e80000100800 */
[----:B------:R1:W-:Y:S01]  /*ca00*/  STL [R1+0xb0c], R14 ;  /* 0x000b0c0e01007387 */ /* 0x0003e20000100800 */
[----:B0-----:R-:W-:Y:S02]  /*ca10*/  LEA R16, P5, R8, R2, 0x1 ;  /* 0x0000000208107211 */ /* 0x001fe400078a08ff */
[-C--:B-1----:R-:W-:Y:S02]  /*ca20*/  LEA.HI.X.SX32 R14, R24, R3.reuse, 0x1, P6 ;  /* 0x00000003180e7211 */ /* 0x082fe400030f0eff */
[----:B------:R-:W4:Y:S01]  /*ca30*/  LDL.LU R24, [R1+0x134] ;  /* 0x0001340001187983 */ /* 0x000f220000300800 */
[----:B------:R-:W-:-:S03]  /*ca40*/  LEA.HI.X.SX32 R11, R11, R3, 0x1, P0 ;  /* 0x000000030b0b7211 */ /* 0x000fc600000f0eff */
[----:B------:R-:W-:Y:S04]  /*ca50*/  STL [R1+0xb48], R16 ;  /* 0x000b481001007387 */ /* 0x000fe80000100800 */
[----:B------:R0:W-:Y:S04]  /*ca60*/  STL [R1+0xb14], R14 ;  /* 0x000b140e01007387 */ /* 0x0001e80000100800 */
[----:B0-----:R-:W4:Y:S01]  /*ca70*/  LDL.LU R14, [R1+0x138] ;  /* 0x00013800010e7983 */ /* 0x001f220000300800 */
[----:B------:R-:W-:Y:S02]  /*ca80*/  LEA.HI.X.SX32 R8, R8, R3, 0x1, P5 ;  /* 0x0000000308087211 */ /* 0x000fe400028f0eff */
[----:B---3--:R-:W-:-:S05]  /*ca90*/  LEA R16, P6, R21, R2, 0x1 ;  /* 0x0000000215107211 */ /* 0x008fca00078c08ff */
[----:B------:R-:W-:Y:S04]  /*caa0*/  STL [R1+0xb50], R16 ;  /* 0x000b501001007387 */ /* 0x000fe80000100800 */
[----:B------:R0:W-:Y:S02]  /*cab0*/  STL [R1+0xb1c], R11 ;  /* 0x000b1c0b01007387 */ /* 0x0001e40000100800 */
[----:B0-----:R-:W-:Y:S02]  /*cac0*/  LEA.HI.X.SX32 R11, R26, R3, 0x1, P1 ;  /* 0x000000031a0b7211 */ /* 0x001fe400008f0eff */
[----:B------:R-:W3:Y:S01]  /*cad0*/  LDL.LU R26, [R1+0x140] ;  /* 0x00014000011a7983 */ /* 0x000ee20000300800 */
[----:B-----5:R-:W-:-:S05]  /*cae0*/  LEA R16, P0, R20, R2, 0x1 ;  /* 0x0000000214107211 */ /* 0x020fca00078008ff */
[----:B------:R0:W-:Y:S04]  /*caf0*/  STL [R1+0xb58], R16 ;  /* 0x000b581001007387 */ /* 0x0001e80000100800 */
[----:B------:R1:W-:Y:S01]  /*cb00*/  STL [R1+0xb24], R11 ;  /* 0x000b240b01007387 */ /* 0x0003e20000100800 */
[----:B0-----:R-:W-:Y:S02]  /*cb10*/  LEA R16, P1, R25, R2, 0x1 ;  /* 0x0000000219107211 */ /* 0x001fe400078208ff */
[----:B-1----:R-:W-:-:S03]  /*cb20*/  LEA.HI.X.SX32 R11, R27, R3, 0x1, P2 ;  /* 0x000000031b0b7211 */ /* 0x002fc600010f0eff */
[----:B------:R-:W-:Y:S04]  /*cb30*/  STL [R1+0xb60], R16 ;  /* 0x000b601001007387 */ /* 0x000fe80000100800 */
[----:B------:R-:W5:Y:S04]  /*cb40*/  LDL.LU R27, [R1+0x148] ;  /* 0x00014800011b7983 */ /* 0x000f680000300800 */
[----:B------:R0:W-:Y:S02]  /*cb50*/  STL [R1+0xb2c], R11 ;  /* 0x000b2c0b01007387 */ /* 0x0001e40000100800 */
[----:B0-----:R-:W-:-:S05]  /*cb60*/  LEA R11, P2, R28, R2, 0x1 ;  /* 0x000000021c0b7211 */ /* 0x001fca00078408ff */
[----:B------:R0:W-:Y:S01]  /*cb70*/  STL [R1+0xb68], R11 ;  /* 0x000b680b01007387 */ /* 0x0001e20000100800 */
[----:B------:R-:W-:-:S03]  /*cb80*/  LEA.HI.X.SX32 R16, R10, R3, 0x1, P3 ;  /* 0x000000030a107211 */ /* 0x000fc600018f0eff */
[----:B0-----:R-:W5:Y:S01]  /*cb90*/  LDL.LU R11, [R1+0x158] ;  /* 0x00015800010b7983 */ /* 0x001f620000300800 */
[----:B------:R-:W-:-:S03]  /*cba0*/  LEA R10, P3, R29, R2, 0x1 ;  /* 0x000000021d0a7211 */ /* 0x000fc600078608ff */
[----:B------:R0:W-:Y:S04]  /*cbb0*/  STL [R1+0xb34], R16 ;  /* 0x000b341001007387 */ /* 0x0001e80000100800 */
[----:B------:R1:W-:Y:S01]  /*cbc0*/  STL [R1+0xb70], R10 ;  /* 0x000b700a01007387 */ /* 0x0003e20000100800 */
[----:B0-----:R-:W-:-:S03]  /*cbd0*/  LEA.HI.X.SX32 R16, R9, R3, 0x1, P4 ;  /* 0x0000000309107211 */ /* 0x001fc600020f0eff */
[----:B------:R-:W5:Y:S01]  /*cbe0*/  LDL.LU R9, [R1+0x15c] ;  /* 0x00015c0001097983 */ /* 0x000f620000300800 */
[----:B-1----:R-:W-:-:S03]  /*cbf0*/  LEA R10, P4, R15, R2, 0x1 ;  /* 0x000000020f0a7211 */ /* 0x002fc600078808ff */
[----:B------:R0:W-:Y:S04]  /*cc00*/  STL [R1+0xb3c], R16 ;  /* 0x000b3c1001007387 */ /* 0x0001e80000100800 */
[----:B------:R1:W-:Y:S01]  /*cc10*/  STL [R1+0xb78], R10 ;  /* 0x000b780a01007387 */ /* 0x0003e20000100800 */
[----:B0-----:R-:W-:-:S03]  /*cc20*/  LEA R16, P5, R7, R2, 0x1 ;  /* 0x0000000207107211 */ /* 0x001fc600078a08ff */
[----:B-1----:R-:W5:Y:S04]  /*cc30*/  LDL.LU R10, [R1+0x164] ;  /* 0x00016400010a7983 */ /* 0x002f680000300800 */
        /* <DEDUP_REMOVED lines=11> */
[----:B0-----:R-:W-:Y:S02]  /*ccf0*/  LEA.HI.X.SX32 R8, R25, R3, 0x1, P1 ;  /* 0x0000000319087211 */ /* 0x001fe400008f0eff */
[----:B------:R-:W4:Y:S04]  /*cd00*/  LDL.LU R25, [R1+0x174] ;  /* 0x0001740001197983 */ /* 0x000f280000300800 */
[----:B------:R0:W-:Y:S04]  /*cd10*/  STL [R1+0xb90], R16 ;  /* 0x000b901001007387 */ /* 0x0001e80000100800 */
[----:B------:R1:W-:Y:S01]  /*cd20*/  STL [R1+0xb5c], R8 ;  /* 0x000b5c0801007387 */ /* 0x0003e20000100800 */
[----:B0-----:R-:W-:-:S02]  /*cd30*/  LEA R16, P1, R4, R2, 0x1 ;  /* 0x0000000204107211 */ /* 0x001fc400078208ff */
[-C--:B-1----:R-:W-:Y:S02]  /*cd40*/  LEA.HI.X.SX32 R8, R28, R3.reuse, 0x1, P2 ;  /* 0x000000031c087211 */ /* 0x082fe400010f0eff */
[----:B------:R-:W4:Y:S04]  /*cd50*/  LDL.LU R28, [R1+0x17c] ;  /* 0x00017c00011c7983 */ /* 0x000f280000300800 */
[----:B------:R-:W-:Y:S04]  /*cd60*/  STL [R1+0xb98], R16 ;  /* 0x000b981001007387 */ /* 0x000fe80000100800 */
[----:B------:R0:W-:Y:S02]  /*cd70*/  STL [R1+0xb64], R8 ;  /* 0x000b640801007387 */ /* 0x0001e40000100800 */
[----:B0-----:R-:W-:-:S02]  /*cd80*/  LEA.HI.X.SX32 R8, R29, R3, 0x1, P3 ;  /* 0x000000031d087211 */ /* 0x001fc400018f0eff */
[----:B------:R-:W4:Y:S01]  /*cd90*/  LDL.LU R29, [R1+0x184] ;  /* 0x00018400011d7983 */ /* 0x000f220000300800 */
[-C--:B------:R-:W-:Y:S02]  /*cda0*/  LEA R16, P2, R24, R2.reuse, 0x1 ;  /* 0x0000000218107211 */ /* 0x080fe400078408ff */
[----:B------:R-:W-:-:S03]  /*cdb0*/  LEA R17, P3, R14, R2, 0x1 ;  /* 0x000000020e117211 */ /* 0x000fc600078608ff */
[----:B------:R0:W-:Y:S01]  /*cdc0*/  STL [R1+0xba0], R16 ;  /* 0x000ba01001007387 */ /* 0x0001e20000100800 */
[----:B------:R-:W-:-:S03]  /*cdd0*/  LEA.HI.X.SX32 R7, R7, R3, 0x1, P5 ;  /* 0x0000000307077211 */ /* 0x000fc600028f0eff */
[----:B------:R1:W-:Y:S01]  /*cde0*/  STL [R1+0xb6c], R8 ;  /* 0x000b6c0801007387 */ /* 0x0003e20000100800 */
[----:B0-----:R-:W-:-:S03]  /*cdf0*/  LEA.HI.X.SX32 R16, R15, R3, 0x1, P4 ;  /* 0x000000030f107211 */ /* 0x001fc600020f0eff */
[----:B-1----:R-:W4:Y:S04]  /*ce00*/  LDL.LU R8, [R1+0x188] ;  /* 0x0001880001087983 */ /* 0x002f280000300800 */
[----:B------:R-:W-:Y:S04]  /*ce10*/  STL [R1+0xba8], R17 ;  /* 0x000ba81101007387 */ /* 0x000fe80000100800 */
[----:B------:R-:W-:Y:S01]  /*ce20*/  STL [R1+0xb74], R16 ;  /* 0x000b741001007387 */ /* 0x000fe20000100800 */
[----:B------:R-:W-:Y:S02]  /*ce30*/  LEA.HI.X.SX32 R14, R14, R3, 0x1, P3 ;  /* 0x000000030e0e7211 */ /* 0x000fe400018f0eff */
[----:B---3--:R-:W-:-:S05]  /*ce40*/  LEA R15, P4, R26, R2, 0x1 ;  /* 0x000000021a0f7211 */ /* 0x008fca00078808ff */
[----:B------:R-:W-:Y:S04]  /*ce50*/  STL [R1+0xbb0], R15 ;  /* 0x000bb00f01007387 */ /* 0x000fe80000100800 */
[----:B------:R0:W-:Y:S04]  /*ce60*/  STL [R1+0xb7c], R7 ;  /* 0x000b7c0701007387 */ /* 0x0001e80000100800 */
[----:B0-----:R-:W3:Y:S01]  /*ce70*/  LDL.LU R7, [R1+0x190] ;  /* 0x0001900001077983 */ /* 0x001ee20000300800 */
[----:B-----5:R-:W-:-:S05]  /*ce80*/  LEA R15, P5, R27, R2, 0x1 ;  /* 0x000000021b0f7211 */ /* 0x020fca00078a08ff */
[----:B------:R0:W-:Y:S02]  /*ce90*/  STL [R1+0xbb8], R15 ;  /* 0x000bb80f01007387 */ /* 0x0001e40000100800 */
[-C--:B0-----:R-:W-:Y:S02]  /*cea0*/  LEA.HI.X.SX32 R15, R6, R3.reuse, 0x1, P6 ;  /* 0x00000003060f7211 */ /* 0x081fe400030f0eff */
[----:B------:R-:W5:Y:S04]  /*ceb0*/  LDL.LU R6, [R1+0x18c] ;  /* 0x00018c0001067983 */ /* 0x000f680000300800 */
[----:B------:R0:W-:Y:S01]  /*cec0*/  STL [R1+0xb84], R15 ;  /* 0x000b840f01007387 */ /* 0x0001e20000100800 */
[----:B------:R-:W-:Y:S02]  /*ced0*/  LEA R16, P6, R11, R2, 0x1 ;  /* 0x000000020b107211 */ /* 0x000fe400078c08ff */
[----:B0-----:R-:W-:-:S03]  /*cee0*/  LEA.HI.X.SX32 R15, R5, R3, 0x1, P0 ;  /* 0x00000003050f7211 */ /* 0x001fc600000f0eff */
[----:B------:R0:W-:Y:S04]  /*cef0*/  STL [R1+0xbc0], R16 ;  /* 0x000bc01001007387 */ /* 0x0001e80000100800 */
[----:B------:R-:W5:Y:S01]  /*cf00*/  LDL.LU R5, [R1+0x180] ;  /* 0x0001800001057983 */ /* 0x000f620000300800 */
[----:B0-----:R-:W-:-:S03]  /*cf10*/  LEA R16, P0, R9, R2, 0x1 ;  /* 0x0000000209107211 */ /* 0x001fc600078008ff */
[----:B------:R0:W-:Y:S04]  /*cf20*/  STL [R1+0xb8c], R15 ;  /* 0x000b8c0f01007387 */ /* 0x0001e80000100800 */
[----:B------:R1:W-:Y:S01]  /*cf30*/  STL [R1+0xbc8], R16 ;  /* 0x000bc81001007387 */ /* 0x0003e20000100800 */
[----:B0-----:R-:W-:-:S03]  /*cf40*/  LEA.HI.X.SX32 R15, R4, R3, 0x1, P1 ;  /* 0x00000003040f7211 */ /* 0x001fc600008f0eff */
[----:B------:R-:W5:Y:S04]  /*cf50*/  LDL.LU R4, [R1+0x178] ;  /* 0x0001780001047983 */ /* 0x000f680000300800 */
[----:B------:R0:W-:Y:S01]  /*cf60*/  STL [R1+0xb94], R15 ;  /* 0x000b940f01007387 */ /* 0x0001e20000100800 */
[-C--:B-1----:R-:W-:Y:S02]  /*cf70*/  LEA R16, P1, R10, R2.reuse, 0x1 ;  /* 0x000000020a107211 */ /* 0x082fe400078208ff */
[----:B0-----:R-:W-:Y:S02]  /*cf80*/  LEA.HI.X.SX32 R15, R24, R3, 0x1, P2 ;  /* 0x00000003180f7211 */ /* 0x001fe400010f0eff */
[----:B------:R-:W5:Y:S04]  /*cf90*/  LDL.LU R24, [R1+0x168] ;  /* 0x0001680001187983 */ /* 0x000f680000300800 */
[----:B------:R0:W-:Y:S04]  /*cfa0*/  STL [R1+0xbd0], R16 ;  /* 0x000bd01001007387 */ /* 0x0001e80000100800 */
[----:B------:R1:W-:Y:S01]  /*cfb0*/  STL [R1+0xb9c], R15 ;  /* 0x000b9c0f01007387 */ /* 0x0003e20000100800 */
[----:B0-----:R-:W-:-:S03]  /*cfc0*/  LEA R16, P2, R21, R2, 0x1 ;  /* 0x0000000215107211 */ /* 0x001fc600078408ff */
[----:B-1----:R-:W5:Y:S04]  /*cfd0*/  LDL.LU R15, [R1+0x160] ;  /* 0x00016000010f7983 */ /* 0x002f680000300800 */
[----:B------:R-:W-:Y:S04]  /*cfe0*/  STL [R1+0xbd8], R16 ;  /* 0x000bd81001007387 */ /* 0x000fe80000100800 */
[----:B------:R0:W-:Y:S02]  /*cff0*/  STL [R1+0xba4], R14 ;  /* 0x000ba40e01007387 */ /* 0x0001e40000100800 */
[----:B0-----:R-:W-:-:S02]  /*d000*/  LEA.HI.X.SX32 R14, R26, R3, 0x1, P4 ;  /* 0x000000031a0e7211 */ /* 0x001fc400020f0eff */
[----:B------:R-:W5:Y:S01]  /*d010*/  LDL.LU R26, [R1+0x154] ;  /* 0x00015400011a7983 */ /* 0x000f620000300800 */
[----:B--2---:R-:W-:-:S05]  /*d020*/  LEA R16, P3, R20, R2, 0x1 ;  /* 0x0000000214107211 */ /* 0x004fca00078608ff */
[----:B------:R4:W-:Y:S04]  /*d030*/  STL [R1+0xbe0], R16 ;  /* 0x000be01001007387 */ /* 0x0009e80000100800 */
[----:B------:R0:W-:Y:S01]  /*d040*/  STL [R1+0xbac], R14 ;  /* 0x000bac0e01007387 */ /* 0x0001e20000100800 */
[----:B----4-:R-:W-:Y:S02]  /*d050*/  LEA R16, P4, R25, R2, 0x1 ;  /* 0x0000000219107211 */ /* 0x010fe400078808ff */
[-C--:B0-----:R-:W-:Y:S02]  /*d060*/  LEA.HI.X.SX32 R14, R27, R3.reuse, 0x1, P5 ;  /* 0x000000031b0e7211 */ /* 0x081fe400028f0eff */
[----:B------:R-:W2:Y:S04]  /*d070*/  LDL.LU R27, [R1+0x150] ;  /* 0x00015000011b7983 */ /* 0x000ea80000300800 */
[----:B------:R0:W-:Y:S01]  /*d080*/  STL [R1+0xbe8], R16 ;  /* 0x000be81001007387 */ /* 0x0001e20000100800 */
[----:B------:R-:W-:-:S03]  /*d090*/  LEA.HI.X.SX32 R11, R11, R3, 0x1, P6 ;  /* 0x000000030b0b7211 */ /* 0x000fc600030f0eff */
[----:B------:R1:W-:Y:S01]  /*d0a0*/  STL [R1+0xbb4], R14 ;  /* 0x000bb40e01007387 */ /* 0x0003e20000100800 */
[----:B0-----:R-:W-:-:S03]  /*d0b0*/  LEA R16, P5, R28, R2, 0x1 ;  /* 0x000000021c107211 */ /* 0x001fc600078a08ff */
[----:B-1----:R-:W4:Y:S01]  /*d0c0*/  LDL.LU R14, [R1+0x14c] ;  /* 0x00014c00010e7983 */ /* 0x002f220000300800 */
[----:B------:R-:W-:-:S03]  /*d0d0*/  LEA.HI.X.SX32 R9, R9, R3, 0x1, P0 ;  /* 0x0000000309097211 */ /* 0x000fc600000f0eff */
[----:B------:R0:W-:Y:S04]  /*d0e0*/  STL [R1+0xbf0], R16 ;  /* 0x000bf01001007387 */ /* 0x0001e80000100800 */
[----:B------:R-:W-:Y:S01]  /*d0f0*/  STL [R1+0xbbc], R11 ;  /* 0x000bbc0b01007387 */ /* 0x000fe20000100800 */
[----:B0-----:R-:W-:-:S05]  /*d100*/  LEA R16, P6, R29, R2, 0x1 ;  /* 0x000000021d107211 */ /* 0x001fca00078c08ff */
[----:B------:R-:W-:Y:S04]  /*d110*/  STL [R1+0xbf8], R16 ;  /* 0x000bf81001007387 */ /* 0x000fe80000100800 */
[----:B------:R0:W-:Y:S04]  /*d120*/  STL [R1+0xbc4], R9 ;  /* 0x000bc40901007387 */ /* 0x0001e80000100800 */
[----:B0-----:R-:W4:Y:S01]  /*d130*/  LDL.LU R9, [R1+0x144] ;  /* 0x0001440001097983 */ /* 0x001f220000300800 */
[----:B------:R-:W-:Y:S02]  /*d140*/  LEA R11, P0, R8, R2, 0x1 ;  /* 0x00000002080b7211 */ /* 0x000fe400078008ff */
[----:B------:R-:W-:-:S03]  /*d150*/  LEA.HI.X.SX32 R16, R10, R3, 0x1, P1 ;  /* 0x000000030a107211 */ /* 0x000fc600008f0eff */
[----:B------:R0:W-:Y:S04]  /*d160*/  STL [R1+0xc00], R11 ;  /* 0x000c000b01007387 */ /* 0x0001e80000100800 */
[----:B------:R1:W-:Y:S01]  /*d170*/  STL [R1+0xbcc], R16 ;  /* 0x000bcc1001007387 */ /* 0x0003e20000100800 */
[----:B0-----:R-:W-:-:S03]  /*d180*/  IMAD.MOV.U32 R11, RZ, RZ, R23 ;  /* 0x000000ffff0b7224 */ /* 0x001fc600078e0017 */
[----:B------:R-:W4:Y:S01]  /*d190*/  LDL.LU R23, [R1+0x13c] ;  /* 0x00013c0001177983 */ /* 0x000f220000300800 */
[----:B-1----:R-:W-:Y:S01]  /*d1a0*/  LEA.HI.X.SX32 R16, R21, R3, 0x1, P2 ;  /* 0x0000000315107211 */ /* 0x002fe200010f0eff */
[----:B------:R-:W-:Y:S01]  /*d1b0*/  IMAD.MOV.U32 R10, RZ, RZ, R22 ;  /* 0x000000ffff0a7224 */ /* 0x000fe200078e0016 */
[----:B---3--:R-:W-:-:S05]  /*d1c0*/  LEA R17, P1, R7, R2, 0x1 ;  /* 0x0000000207117211 */ /* 0x008fca00078208ff */
[----:B------:R-:W-:Y:S04]  /*d1d0*/  STL [R1+0xc08], R17 ;  /* 0x000c081101007387 */ /* 0x000fe80000100800 */
[----:B------:R0:W-:Y:S04]  /*d1e0*/  STL [R1+0xbd4], R16 ;  /* 0x000bd41001007387 */ /* 0x0001e80000100800 */
[----:B------:R-:W3:Y:S01]  /*d1f0*/  LDL.LU R22, [R1+0x12c] ;  /* 0x00012c0001167983 */ /* 0x000ee20000300800 */
[----:B0-----:R-:W-:Y:S02]  /*d200*/  LEA.HI.X.SX32 R16, R20, R3, 0x1, P3 ;  /* 0x0000000314107211 */ /* 0x001fe400018f0eff */
[----:B-----5:R-:W-:-:S05]  /*d210*/  LEA R17, P2, R6, R2, 0x1 ;  /* 0x0000000206117211 */ /* 0x020fca00078408ff */
[----:B------:R0:W-:Y:S04]  /*d220*/  STL [R1+0xc10], R17 ;  /* 0x000c101101007387 */ /* 0x0001e80000100800 */
[----:B------:R1:W-:Y:S04]  /*d230*/  STL [R1+0xbdc], R16 ;  /* 0x000bdc1001007387 */ /* 0x0003e80000100800 */
[----:B------:R-:W5:Y:S01]  /*d240*/  LDL.LU R21, [R1+0x128] ;  /* 0x0001280001157983 */ /* 0x000f620000300800 */
[----:B0-----:R-:W-:Y:S02]  /*d250*/  LEA R17, P3, R5, R2, 0x1 ;  /* 0x0000000205117211 */ /* 0x001fe400078608ff */
[----:B-1----:R-:W-:-:S03]  /*d260*/  LEA.HI.X.SX32 R16, R25, R3, 0x1, P4 ;  /* 0x0000000319107211 */ /* 0x002fc600020f0eff */
[----:B------:R0:W-:Y:S04]  /*d270*/  STL [R1+0xc18], R17 ;  /* 0x000c181101007387 */ /* 0x0001e80000100800 */
[----:B------:R-:W5:Y:S04]  /*d280*/  LDL.LU R20, [R1+0x120] ;  /* 0x0001200001147983 */ /* 0x000f680000300800 */
[----:B------:R1:W-:Y:S04]  /*d290*/  STL [R1+0xbe4], R16 ;  /* 0x000be41001007387 */ /* 0x0003e80000100800 */
[----:B------:R-:W5:Y:S01]  /*d2a0*/  LDL.LU R25, [R1+0x11c] ;  /* 0x00011c0001197983 */ /* 0x000f620000300800 */
[----:B0-----:R-:W-:-:S02]  /*d2b0*/  LEA R17, P4, R4, R2, 0x1 ;  /* 0x0000000204117211 */ /* 0x001fc400078808ff */
[----:B-1----:R-:W-:-:S03]  /*d2c0*/  LEA.HI.X.SX32 R16, R28, R3, 0x1, P5 ;  /* 0x000000031c107211 */ /* 0x002fc600028f0eff */
[----:B------:R0:W-:Y:S04]  /*d2d0*/  STL [R1+0xc20], R17 ;  /* 0x000c201101007387 */ /* 0x0001e80000100800 */
[----:B------:R-:W5:Y:S01]  /*d2e0*/  LDL.LU R28, [R1+0x114] ;  /* 0x00011400011c7983 */ /* 0x000f620000300800 */
[----:B0-----:R-:W-:-:S03]  /*d2f0*/  LEA R17, P5, R24, R2, 0x1 ;  /* 0x0000000218117211 */ /* 0x001fc600078a08ff */
[----:B------:R0:W-:Y:S04]  /*d300*/  STL [R1+0xbec], R16 ;  /* 0x000bec1001007387 */ /* 0x0001e80000100800 */
[----:B------:R1:W-:Y:S01]  /*d310*/  STL [R1+0xc28], R17 ;  /* 0x000c281101007387 */ /* 0x0003e20000100800 */
[----:B0-----:R-:W-:-:S03]  /*d320*/  LEA.HI.X.SX32 R16, R29, R3, 0x1, P6 ;  /* 0x000000031d107211 */ /* 0x001fc600030f0eff */
[----:B------:R-:W5:Y:S01]  /*d330*/  LDL.LU R29, [R1+0x110] ;  /* 0x00011000011d7983 */ /* 0x000f620000300800 */
[----:B-1----:R-:W-:-:S03]  /*d340*/  LEA R17, P6, R15, R2, 0x1 ;  /* 0x000000020f117211 */ /* 0x002fc600078c08ff */
        /* <DEDUP_REMOVED lines=8> */
[----:B------:R-:W5:Y:S04]  /*d3d0*/  LDL.LU R7, [R1+0xf8] ;  /* 0x0000f80001077983 */ /* 0x000f680000300800 */
[----:B------:R0:W-:Y:S01]  /*d3e0*/  STL [R1+0xc04], R16 ;  /* 0x000c041001007387 */ /* 0x0001e20000100800 */
[-C--:B------:R-:W-:Y:S02]  /*d3f0*/  LEA.HI.X.SX32 R5, R5, R3.reuse, 0x1, P3 ;  /* 0x0000000305057211 */ /* 0x080fe400018f0eff */
[----:B--2---:R-:W-:Y:S02]  /*d400*/  LEA R17, P1, R27, R2, 0x1 ;  /* 0x000000021b117211 */ /* 0x004fe400078208ff */
[----:B0-----:R-:W-:-:S03]  /*d410*/  LEA.HI.X.SX32 R16, R6, R3, 0x1, P2 ;  /* 0x0000000306107211 */ /* 0x001fc600010f0eff */
[----:B------:R-:W-:Y:S04]  /*d420*/  STL [R1+0xc40], R17 ;  /* 0x000c401101007387 */ /* 0x000fe80000100800 */
[----:B------:R-:W-:Y:S01]  /*d430*/  STL [R1+0xc0c], R16 ;  /* 0x000c0c1001007387 */ /* 0x000fe20000100800 */
[----:B----4-:R-:W-:-:S05]  /*d440*/  LEA R6, P2, R14, R2, 0x1 ;  /* 0x000000020e067211 */ /* 0x010fca00078408ff */
[----:B------:R0:W-:Y:S04]  /*d450*/  STL [R1+0xc48], R6 ;  /* 0x000c480601007387 */ /* 0x0001e80000100800 */
[----:B0-----:R-:W2:Y:S04]  /*d460*/  LDL.LU R6, [R1+0xf4] ;  /* 0x0000f40001067983 */ /* 0x001ea80000300800 */
[----:B------:R0:W-:Y:S02]  /*d470*/  STL [R1+0xc14], R5 ;  /* 0x000c140501007387 */ /* 0x0001e40000100800 */
[----:B0-----:R-:W-:-:S05]  /*d480*/  LEA R5, P3, R9, R2, 0x1 ;  /* 0x0000000209057211 */ /* 0x001fca00078608ff */
[----:B------:R0:W-:Y:S04]  /*d490*/  STL [R1+0xc50], R5 ;  /* 0x000c500501007387 */ /* 0x0001e80000100800 */
[----:B0-----:R-:W4:Y:S01]  /*d4a0*/  LDL.LU R5, [R1+0xe4] ;  /* 0x0000e40001057983 */ /* 0x001f220000300800 */
[----:B------:R-:W-:Y:S02]  /*d4b0*/  LEA.HI.X.SX32 R4, R4, R3, 0x1, P4 ;  /* 0x0000000304047211 */ /* 0x000fe400020f0eff */
[----:B------:R-:W-:-:S03]  /*d4c0*/  LEA R16, P4, R23, R2, 0x1 ;  /* 0x0000000217107211 */ /* 0x000fc600078808ff */
[----:B------:R0:W-:Y:S01]  /*d4d0*/  STL [R1+0xc1c], R4 ;  /* 0x000c1c0401007387 */ /* 0x0001e20000100800 */
[----:B------:R-:W-:-:S03]  /*d4e0*/  LEA.HI.X.SX32 R17, R24, R3, 0x1, P5 ;  /* 0x0000000318117211 */ /* 0x000fc600028f0eff */
[----:B0-----:R-:W4:Y:S04]  /*d4f0*/  LDL.LU R4, [R1+0xe0] ;  /* 0x0000e00001047983 */ /* 0x001f280000300800 */
[----:B------:R-:W-:Y:S04]  /*d500*/  STL [R1+0xc58], R16 ;  /* 0x000c581001007387 */ /* 0x000fe80000100800 */
[----:B------:R0:W-:Y:S04]  /*d510*/  STL [R1+0xc24], R17 ;  /* 0x000c241101007387 */ /* 0x0001e80000100800 */
[----:B------:R-:W4:Y:S01]  /*d520*/  LDL.LU R24, [R1+0xdc] ;  /* 0x0000dc0001187983 */ /* 0x000f220000300800 */
[----:B0-----:R-:W-:-:S02]  /*d530*/  LEA.HI.X.SX32 R17, R15, R3, 0x1, P6 ;  /* 0x000000030f117211 */ /* 0x001fc400030f0eff */
[----:B------:R-:W-:Y:S02]  /*d540*/  LEA.HI.X.SX32 R15, R26, R3, 0x1, P0 ;  /* 0x000000031a0f7211 */ /* 0x000fe400000f0eff */
[----:B---3--:R-:W-:-:S05]  /*d550*/  LEA R16, P5, R22, R2, 0x1 ;  /* 0x0000000216107211 */ /* 0x008fca00078a08ff */
[----:B------:R5:W-:Y:S04]  /*d560*/  STL [R1+0xc60], R16 ;  /* 0x000c601001007387 */ /* 0x000be80000100800 */
[----:B------:R0:W-:Y:S04]  /*d570*/  STL [R1+0xc2c], R17 ;  /* 0x000c2c1101007387 */ /* 0x0001e80000100800 */
[----:B------:R-:W3:Y:S01]  /*d580*/  LDL.LU R26, [R1+0xd8] ;  /* 0x0000d800011a7983 */ /* 0x000ee20000300800 */
[----:B-----5:R-:W-:-:S05]  /*d590*/  LEA R16, P6, R21, R2, 0x1 ;  /* 0x0000000215107211 */ /* 0x020fca00078c08ff */
[----:B------:R1:W-:Y:S04]  /*d5a0*/  STL [R1+0xc68], R16 ;  /* 0x000c681001007387 */ /* 0x0003e80000100800 */
[----:B------:R5:W-:Y:S01]  /*d5b0*/  STL [R1+0xc34], R15 ;  /* 0x000c340f01007387 */ /* 0x000be20000100800 */
[----:B0-----:R-:W-:Y:S02]  /*d5c0*/  LEA R17, P0, R20, R2, 0x1 ;  /* 0x0000000214117211 */ /* 0x001fe400078008ff */
[----:B-1----:R-:W-:-:S03]  /*d5d0*/  LEA.HI.X.SX32 R16, R27, R3, 0x1, P1 ;  /* 0x000000031b107211 */ /* 0x002fc600008f0eff */
[----:B------:R-:W-:Y:S01]  /*d5e0*/  STL [R1+0xc70], R17 ;  /* 0x000c701101007387 */ /* 0x000fe20000100800 */
[----:B-----5:R-:W-:-:S03]  /*d5f0*/  LEA R15, P1, R25, R2, 0x1 ;  /* 0x00000002190f7211 */ /* 0x020fc600078208ff */
[----:B------:R-:W5:Y:S04]  /*d600*/  LDL.LU R27, [R1+0xd4] ;  /* 0x0000d400011b7983 */ /* 0x000f680000300800 */
[----:B------:R0:W-:Y:S04]  /*d610*/  STL [R1+0xc3c], R16 ;  /* 0x000c3c1001007387 */ /* 0x0001e80000100800 */
[----:B------:R1:W-:Y:S01]  /*d620*/  STL [R1+0xc78], R15 ;  /* 0x000c780f01007387 */ /* 0x0003e20000100800 */
[-C--:B0-----:R-:W-:Y:S02]  /*d630*/  LEA.HI.X.SX32 R16, R14, R3.reuse, 0x1, P2 ;  /* 0x000000030e107211 */ /* 0x081fe400010f0eff */
[----:B------:R-:W-:Y:S01]  /*d640*/  LEA R14, P2, R28, R2, 0x1 ;  /* 0x000000021c0e7211 */ /* 0x000fe200078408ff */
[----:B-1----:R-:W5:Y:S04]  /*d650*/  LDL.LU R15, [R1+0xd0] ;  /* 0x0000d000010f7983 */ /* 0x002f680000300800 */
[----:B------:R0:W-:Y:S04]  /*d660*/  STL [R1+0xc44], R16 ;  /* 0x000c441001007387 */ /* 0x0001e80000100800 */
[----:B------:R1:W-:Y:S01]  /*d670*/  STL [R1+0xc80], R14 ;  /* 0x000c800e01007387 */ /* 0x0003e20000100800 */
[----:B0-----:R-:W-:-:S02]  /*d680*/  LEA.HI.X.SX32 R16, R9, R3, 0x1, P3 ;  /* 0x0000000309107211 */ /* 0x001fc400018f0eff */
[----:B------:R-:W-:Y:S01]  /*d690*/  LEA R9, P3, R29, R2, 0x1 ;  /* 0x000000021d097211 */ /* 0x000fe200078608ff */
[----:B-1----:R-:W5:Y:S04]  /*d6a0*/  LDL.LU R14, [R1+0xcc] ;  /* 0x0000cc00010e7983 */ /* 0x002f680000300800 */
[----:B------:R0:W-:Y:S04]  /*d6b0*/  STL [R1+0xc4c], R16 ;  /* 0x000c4c1001007387 */ /* 0x0001e80000100800 */
[----:B------:R1:W-:Y:S01]  /*d6c0*/  STL [R1+0xc88], R9 ;  /* 0x000c880901007387 */ /* 0x0003e20000100800 */
[----:B0-----:R-:W-:-:S03]  /*d6d0*/  LEA.HI.X.SX32 R16, R23, R3, 0x1, P4 ;  /* 0x0000000317107211 */ /* 0x001fc600020f0eff */
[----:B------:R-:W5:Y:S01]  /*d6e0*/  LDL.LU R23, [R1+0xc8] ;  /* 0x0000c80001177983 */ /* 0x000f620000300800 */
[----:B------:R-:W-:Y:S02]  /*d6f0*/  LEA.HI.X.SX32 R17, R22, R3, 0x1, P5 ;  /* 0x0000000316117211 */ /* 0x000fe400028f0eff */
[-C--:B-1----:R-:W-:Y:S01]  /*d700*/  LEA R9, P4, R8, R2.reuse, 0x1 ;  /* 0x0000000208097211 */ /* 0x082fe200078808ff */
[----:B------:R0:W-:Y:S04]  /*d710*/  STL [R1+0xc54], R16 ;  /* 0x000c541001007387 */ /* 0x0001e80000100800 */
[----:B------:R1:W-:Y:S04]  /*d720*/  STL [R1+0xc90], R9 ;  /* 0x000c900901007387 */ /* 0x0003e80000100800 */
[----:B------:R1:W-:Y:S01]  /*d730*/  STL [R1+0xc5c], R17 ;  /* 0x000c5c1101007387 */ /* 0x0003e20000100800 */
[----:B0-----:R-:W-:-:S05]  /*d740*/  LEA R16, P5, R7, R2, 0x1 ;  /* 0x0000000207107211 */ /* 0x001fca00078a08ff */
[----:B------:R-:W-:Y:S04]  /*d750*/  STL [R1+0xc98], R16 ;  /* 0x000c981001007387 */ /* 0x000fe80000100800 */
[----:B------:R-:W5:Y:S01]  /*d760*/  LDL.LU R22, [R1+0xbc] ;  /* 0x0000bc0001167983 */ /* 0x000f620000300800 */
[-C--:B-1----:R-:W-:Y:S02]  /*d770*/  LEA.HI.X.SX32 R9, R21, R3.reuse, 0x1, P6 ;  /* 0x0000000315097211 */ /* 0x082fe400030f0eff */
[----:B------:R-:W-:-:S03]  /*d780*/  LEA.HI.X.SX32 R17, R20, R3, 0x1, P0 ;  /* 0x0000000314117211 */ /* 0x000fc600000f0eff */
[----:B------:R2:W-:Y:S02]  /*d790*/  STL [R1+0xc64], R9 ;  /* 0x000c640901007387 */ /* 0x0005e40000100800 */
[----:B--2---:R-:W-:-:S05]  /*d7a0*/  LEA R9, P6, R6, R2, 0x1 ;  /* 0x0000000206097211 */ /* 0x004fca00078c08ff */
[----:B------:R0:W-:Y:S04]  /*d7b0*/  STL [R1+0xca0], R9 ;  /* 0x000ca00901007387 */ /* 0x0001e80000100800 */
[----:B0-----:R-:W2:Y:S04]  /*d7c0*/  LDL.LU R9, [R1+0xb4] ;  /* 0x0000b40001097983 */ /* 0x001ea80000300800 */
[----:B------:R0:W-:Y:S01]  /*d7d0*/  STL [R1+0xc6c], R17 ;  /* 0x000c6c1101007387 */ /* 0x0001e20000100800 */
[----:B----4-:R-:W-:-:S05]  /*d7e0*/  LEA R16, P0, R5, R2, 0x1 ;  /* 0x0000000205107211 */ /* 0x010fca00078008ff */
[----:B------:R1:W-:Y:S04]  /*d7f0*/  STL [R1+0xca8], R16 ;  /* 0x000ca81001007387 */ /* 0x0003e80000100800 */
[----:B------:R-:W4:Y:S01]  /*d800*/  LDL.LU R21, [R1+0xac] ;  /* 0x0000ac0001157983 */ /* 0x000f220000300800 */
[----:B0-----:R-:W-:Y:S02]  /*d810*/  LEA.HI.X.SX32 R17, R25, R3, 0x1, P1 ;  /* 0x0000000319117211 */ /* 0x001fe400008f0eff */
[----:B-1----:R-:W-:-:S03]  /*d820*/  LEA R16, P1, R4, R2, 0x1 ;  /* 0x0000000204107211 */ /* 0x002fc600078208ff */
[----:B------:R0:W-:Y:S04]  /*d830*/  STL [R1+0xc74], R17 ;  /* 0x000c741101007387 */ /* 0x0001e80000100800 */
[----:B------:R1:W-:Y:S04]  /*d840*/  STL [R1+0xcb0], R16 ;  /* 0x000cb01001007387 */ /* 0x0003e80000100800 */
[----:B------:R-:W4:Y:S01]  /*d850*/  LDL.LU R20, [R1+0x90] ;  /* 0x0000900001147983 */ /* 0x000f220000300800 */
[----:B0-----:R-:W-:Y:S02]  /*d860*/  LEA.HI.X.SX32 R17, R28, R3, 0x1, P2 ;  /* 0x000000031c117211 */ /* 0x001fe400010f0eff */
[----:B-1----:R-:W-:-:S03]  /*d870*/  LEA R16, P2, R24, R2, 0x1 ;  /* 0x0000000218107211 */ /* 0x002fc600078408ff */
[----:B------:R-:W-:Y:S04]  /*d880*/  STL [R1+0xc7c], R17 ;  /* 0x000c7c1101007387 */ /* 0x000fe80000100800 */
[----:B------:R-:W4:Y:S04]  /*d890*/  LDL.LU R25, [R1+0x8c] ;  /* 0x00008c0001197983 */ /* 0x000f280000300800 */
[----:B------:R-:W4:Y:S04]  /*d8a0*/  LDL.LU R28, [R1+0x88] ;  /* 0x00008800011c7983 */ /* 0x000f280000300800 */
[----:B------:R0:W-:Y:S02]  /*d8b0*/  STL [R1+0xcb8], R16 ;  /* 0x000cb81001007387 */ /* 0x0001e40000100800 */
[----:B0-----:R-:W-:-:S02]  /*d8c0*/  LEA.HI.X.SX32 R16, R29, R3, 0x1, P3 ;  /* 0x000000031d107211 */ /* 0x001fc400018f0eff */
[----:B------:R-:W4:Y:S04]  /*d8d0*/  LDL.LU R29, [R1+0x84] ;  /* 0x00008400011d7983 */ /* 0x000f280000300800 */
[----:B------:R0:W-:Y:S02]  /*d8e0*/  STL [R1+0xc84], R16 ;  /* 0x000c841001007387 */ /* 0x0001e40000100800 */
[----:B0-----:R-:W-:Y:S02]  /*d8f0*/  LEA.HI.X.SX32 R16, R8, R3, 0x1, P4 ;  /* 0x0000000308107211 */ /* 0x001fe400020f0eff */
[----:B---3--:R-:W-:-:S05]  /*d900*/  LEA R17, P3, R26, R2, 0x1 ;  /* 0x000000021a117211 */ /* 0x008fca00078608ff */
[----:B------:R-:W-:Y:S04]  /*d910*/  STL [R1+0xcc0], R17 ;  /* 0x000cc01101007387 */ /* 0x000fe80000100800 */
[----:B------:R-:W3:Y:S04]  /*d920*/  LDL.LU R8, [R1+0x80] ;  /* 0x0000800001087983 */ /* 0x000ee80000300800 */
[----:B------:R0:W-:Y:S02]  /*d930*/  STL [R1+0xc8c], R16 ;  /* 0x000c8c1001007387 */ /* 0x0001e40000100800 */
[----:B0-----:R-:W-:-:S02]  /*d940*/  LEA.HI.X.SX32 R16, R7, R3, 0x1, P5 ;  /* 0x0000000307107211 */ /* 0x001fc400028f0eff */
[----:B------:R-:W3:Y:S01]  /*d950*/  LDL.LU R7, [R1+0x7c] ;  /* 0x00007c0001077983 */ /* 0x000ee20000300800 */
[----:B-----5:R-:W-:-:S05]  /*d960*/  LEA R17, P4, R27, R2, 0x1 ;  /* 0x000000021b117211 */ /* 0x020fca00078808ff */
        /* <DEDUP_REMOVED lines=9> */
[----:B------:R-:W5:Y:S04]  /*da00*/  LDL.LU R5, [R1+0x70] ;  /* 0x0000700001057983 */ /* 0x000f680000300800 */
[----:B------:R0:W-:Y:S04]  /*da10*/  STL [R1+0xcd8], R17 ;  /* 0x000cd81101007387 */ /* 0x0001e80000100800 */
[----:B------:R1:W-:Y:S01]  /*da20*/  STL [R1+0xca4], R16 ;  /* 0x000ca41001007387 */ /* 0x0003e20000100800 */
[----:B0-----:R-:W-:-:S02]  /*da30*/  LEA R17, P0, R23, R2, 0x1 ;  /* 0x0000000217117211 */ /* 0x001fc400078008ff */
[----:B-1----:R-:W-:-:S03]  /*da40*/  LEA.HI.X.SX32 R16, R4, R3, 0x1, P1 ;  /* 0x0000000304107211 */ /* 0x002fc600008f0eff */
[----:B------:R0:W-:Y:S04]  /*da50*/  STL [R1+0xce0], R17 ;  /* 0x000ce01101007387 */ /* 0x0001e80000100800 */
[----:B------:R-:W5:Y:S04]  /*da60*/  LDL.LU R4, [R1+0x6c] ;  /* 0x00006c0001047983 */ /* 0x000f680000300800 */
[----:B------:R1:W-:Y:S01]  /*da70*/  STL [R1+0xcac], R16 ;  /* 0x000cac1001007387 */ /* 0x0003e20000100800 */
[----:B0-----:R-:W-:Y:S02]  /*da80*/  LEA R17, P1, R22, R2, 0x1 ;  /* 0x0000000216117211 */ /* 0x001fe400078208ff */
[----:B-1----:R-:W-:-:S03]  /*da90*/  LEA.HI.X.SX32 R16, R24, R3, 0x1, P2 ;  /* 0x0000000318107211 */ /* 0x002fc600010f0eff */
[----:B------:R-:W-:Y:S04]  /*daa0*/  STL [R1+0xce8], R17 ;  /* 0x000ce81101007387 */ /* 0x000fe80000100800 */
[----:B------:R-:W5:Y:S04]  /*dab0*/  LDL.LU R24, [R1+0x64] ;  /* 0x0000640001187983 */ /* 0x000f680000300800 */
[----:B------:R0:W-:Y:S02]  /*dac0*/  STL [R1+0xcb4], R16 ;  /* 0x000cb41001007387 */ /* 0x0001e40000100800 */
[----:B0-----:R-:W-:-:S02]  /*dad0*/  LEA.HI.X.SX32 R16, R26, R3, 0x1, P3 ;  /* 0x000000031a107211 */ /* 0x001fc400018f0eff */
[----:B------:R-:W5:Y:S01]  /*dae0*/  LDL.LU R26, [R1+0x5c] ;  /* 0x00005c00011a7983 */ /* 0x000f620000300800 */
[----:B--2---:R-:W-:-:S05]  /*daf0*/  LEA R17, P2, R9, R2, 0x1 ;  /* 0x0000000209117211 */ /* 0x004fca00078408ff */
[----:B------:R0:W-:Y:S04]  /*db00*/  STL [R1+0xcf0], R17 ;  /* 0x000cf01101007387 */ /* 0x0001e80000100800 */
[----:B------:R1:W-:Y:S01]  /*db10*/  STL [R1+0xcbc], R16 ;  /* 0x000cbc1001007387 */ /* 0x0003e20000100800 */
[----:B0-----:R-:W-:Y:S02]  /*db20*/  LEA.HI.X.SX32 R17, R27, R3, 0x1, P4 ;  /* 0x000000031b117211 */ /* 0x001fe400020f0eff */
[----:B----4-:R-:W-:-:S05]  /*db30*/  LEA R18, P3, R21, R2, 0x1 ;  /* 0x0000000215127211 */ /* 0x010fca00078608ff */
[----:B------:R-:W-:Y:S04]  /*db40*/  STL [R1+0xcf8], R18 ;  /* 0x000cf81201007387 */ /* 0x000fe80000100800 */
[----:B------:R-:W2:Y:S01]  /*db50*/  LDL.LU R27, [R1+0x58] ;  /* 0x00005800011b7983 */ /* 0x000ea20000300800 */
[----:B------:R-:W-:Y:S02]  /*db60*/  LEA.HI.X.SX32 R15, R15, R3, 0x1, P5 ;  /* 0x000000030f0f7211 */ /* 0x000fe400028f0eff */
[-C--:B-1----:R-:W-:Y:S01]  /*db70*/  LEA R16, P4, R20, R2.reuse, 0x1 ;  /* 0x0000000214107211 */ /* 0x082fe200078808ff */
[----:B------:R0:W-:Y:S04]  /*db80*/  STL [R1+0xcc4], R17 ;  /* 0x000cc41101007387 */ /* 0x0001e80000100800 */
[----:B------:R1:W-:Y:S04]  /*db90*/  STL [R1+0xd00], R16 ;  /* 0x000d001001007387 */ /* 0x0003e80000100800 */
[----:B------:R4:W-:Y:S01]  /*dba0*/  STL [R1+0xccc], R15 ;  /* 0x000ccc0f01007387 */ /* 0x0009e20000100800 */
[----:B0-----:R-:W-:-:S02]  /*dbb0*/  LEA R17, P5, R25, R2, 0x1 ;  /* 0x0000000219117211 */ /* 0x001fc400078a08ff */
[----:B-1----:R-:W-:-:S03]  /*dbc0*/  LEA.HI.X.SX32 R16, R14, R3, 0x1, P6 ;  /* 0x000000030e107211 */ /* 0x002fc600030f0eff */
[----:B------:R-:W-:Y:S01]  /*dbd0*/  STL [R1+0xd08], R17 ;  /* 0x000d081101007387 */ /* 0x000fe20000100800 */
[----:B------:R-:W-:Y:S02]  /*dbe0*/  LEA.HI.X.SX32 R14, R23, R3, 0x1, P0 ;  /* 0x00000003170e7211 */ /* 0x000fe400000f0eff */
[-C--:B----4-:R-:W-:Y:S01]  /*dbf0*/  LEA R15, P6, R28, R2.reuse, 0x1 ;  /* 0x000000021c0f7211 */ /* 0x090fe200078c08ff */
[----:B------:R0:W-:Y:S04]  /*dc00*/  STL [R1+0xcd4], R16 ;  /* 0x000cd41001007387 */ /* 0x0001e80000100800 */
[----:B------:R-:W4:Y:S04]  /*dc10*/  LDL.LU R23, [R1+0x54] ;  /* 0x0000540001177983 */ /* 0x000f280000300800 */
[----:B------:R1:W-:Y:S01]  /*dc20*/  STL [R1+0xd10], R15 ;  /* 0x000d100f01007387 */ /* 0x0003e20000100800 */
[----:B0-----:R-:W-:-:S03]  /*dc30*/  LEA R16, P0, R29, R2, 0x1 ;  /* 0x000000021d107211 */ /* 0x001fc600078008ff */
[----:B------:R-:W-:Y:S01]  /*dc40*/  STL [R1+0xcdc], R14 ;  /* 0x000cdc0e01007387 */ /* 0x000fe20000100800 */
[----:B-1----:R-:W-:-:S03]  /*dc50*/  LEA.HI.X.SX32 R15, R22, R3, 0x1, P1 ;  /* 0x00000003160f7211 */ /* 0x002fc600008f0eff */
[----:B------:R-:W-:Y:S04]  /*dc60*/  STL [R1+0xd18], R16 ;  /* 0x000d181001007387 */ /* 0x000fe80000100800 */
[----:B------:R-:W4:Y:S04]  /*dc70*/  LDL.LU R22, [R1+0x44] ;  /* 0x0000440001167983 */ /* 0x000f280000300800 */
[----:B------:R0:W-:Y:S02]  /*dc80*/  STL [R1+0xce4], R15 ;  /* 0x000ce40f01007387 */ /* 0x0001e40000100800 */
[----:B0-----:R-:W-:-:S02]  /*dc90*/  LEA.HI.X.SX32 R15, R9, R3, 0x1, P2 ;  /* 0x00000003090f7211 */ /* 0x001fc400010f0eff */
[----:B------:R-:W-:Y:S02]  /*dca0*/  LEA.HI.X.SX32 R9, R21, R3, 0x1, P3 ;  /* 0x0000000315097211 */ /* 0x000fe400018f0eff */
[----:B---3--:R-:W-:-:S05]  /*dcb0*/  LEA R14, P1, R8, R2, 0x1 ;  /* 0x00000002080e7211 */ /* 0x008fca00078208ff */
[----:B------:R0:W-:Y:S04]  /*dcc0*/  STL [R1+0xd20], R14 ;  /* 0x000d200e01007387 */ /* 0x0001e80000100800 */
[----:B------:R-:W-:Y:S04]  /*dcd0*/  STL [R1+0xcec], R15 ;  /* 0x000cec0f01007387 */ /* 0x000fe80000100800 */
[----:B------:R-:W3:Y:S01]  /*dce0*/  LDL.LU R21, [R1+0x40] ;  /* 0x0000400001157983 */ /* 0x000ee20000300800 */
[----:B0-----:R-:W-:-:S05]  /*dcf0*/  LEA R14, P2, R7, R2, 0x1 ;  /* 0x00000002070e7211 */ /* 0x001fca00078408ff */
        /* <DEDUP_REMOVED lines=9> */
[----:B------:R0:W-:Y:S04]  /*dd90*/  STL [R1+0xd38], R14 ;  /* 0x000d380e01007387 */ /* 0x0001e80000100800 */
[----:B------:R1:W-:Y:S01]  /*dda0*/  STL [R1+0xd04], R9 ;  /* 0x000d040901007387 */ /* 0x0003e20000100800 */
        /* <DEDUP_REMOVED lines=9> */
[----:B------:R-:W5:Y:S04]  /*de40*/  LDL.LU R29, [R1+0x30] ;  /* 0x00003000011d7983 */ /* 0x000f680000300800 */
[----:B------:R1:W-:Y:S04]  /*de50*/  STL [R1+0xd14], R9 ;  /* 0x000d140901007387 */ /* 0x0003e80000100800 */
[----:B------:R-:W5:Y:S01]  /*de60*/  LDL.LU R19, [R1+0x2c] ;  /* 0x00002c0001137983 */ /* 0x000f620000300800 */
[----:B0-----:R-:W-:-:S05]  /*de70*/  LEA R14, P0, R26, R2, 0x1 ;  /* 0x000000021a0e7211 */ /* 0x001fca00078008ff */
[----:B------:R0:W-:Y:S01]  /*de80*/  STL [R1+0xd50], R14 ;  /* 0x000d500e01007387 */ /* 0x0001e20000100800 */
[----:B-1----:R-:W-:-:S03]  /*de90*/  LEA.HI.X.SX32 R9, R8, R3, 0x1, P1 ;  /* 0x0000000308097211 */ /* 0x002fc600008f0eff */
[----:B------:R-:W5:Y:S04]  /*dea0*/  LDL.LU R18, [R1+0x28] ;  /* 0x0000280001127983 */ /* 0x000f680000300800 */
[----:B------:R1:W-:Y:S04]  /*deb0*/  STL [R1+0xd1c], R9 ;  /* 0x000d1c0901007387 */ /* 0x0003e80000100800 */
[----:B------:R-:W5:Y:S01]  /*dec0*/  LDL.LU R17, [R1+0x24] ;  /* 0x0000240001117983 */ /* 0x000f620000300800 */
[----:B------:R-:W-:Y:S02]  /*ded0*/  LEA.HI.X.SX32 R7, R7, R3, 0x1, P2 ;  /* 0x0000000307077211 */ /* 0x000fe400010f0eff */
[----:B--2---:R-:W-:-:S05]  /*dee0*/  LEA R8, P1, R27, R2, 0x1 ;  /* 0x000000021b087211 */ /* 0x004fca00078208ff */
[----:B------:R-:W-:Y:S04]  /*def0*/  STL [R1+0xd58], R8 ;  /* 0x000d580801007387 */ /* 0x000fe80000100800 */
[----:B------:R-:W2:Y:S04]  /*df00*/  LDL.LU R16, [R1+0x20] ;  /* 0x0000200001107983 */ /* 0x000ea80000300800 */
[----:B------:R-:W2:Y:S04]  /*df10*/  LDL.LU R15, [R1+0x1c] ;  /* 0x00001c00010f7983 */ /* 0x000ea80000300800 */
[----:B------:R1:W-:Y:S04]  /*df20*/  STL [R1+0xd24], R7 ;  /* 0x000d240701007387 */ /* 0x0003e80000100800 */
[----:B0-----:R-:W2:Y:S04]  /*df30*/  LDL.LU R14, [R1+0x18] ;  /* 0x00001800010e7983 */ /* 0x001ea80000300800 */
[----:B-1----:R-:W2:Y:S01]  /*df40*/  LDL.LU R9, [R1+0x14] ;  /* 0x0000140001097983 */ /* 0x002ea20000300800 */
[----:B------:R-:W-:-:S02]  /*df50*/  LEA.HI.X.SX32 R7, R6, R3, 0x1, P3 ;  /* 0x0000000306077211 */ /* 0x000fc400018f0eff */
[----:B----4-:R-:W-:Y:S02]  /*df60*/  LEA R8, P2, R23, R2, 0x1 ;  /* 0x0000000217087211 */ /* 0x010fe400078408ff */
[----:B------:R-:W-:-:S03]  /*df70*/  LEA.HI.X.SX32 R5, R5, R3, 0x1, P4 ;  /* 0x0000000305057211 */ /* 0x000fc600020f0eff */
[----:B------:R0:W-:Y:S01]  /*df80*/  STL [R1+0xd60], R8 ;  /* 0x000d600801007387 */ /* 0x0001e20000100800 */
[----:B------:R-:W-:-:S03]  /*df90*/  LEA.HI.X.SX32 R4, R4, R3, 0x1, P5 ;  /* 0x0000000304047211 */ /* 0x000fc600028f0eff */
[----:B0-----:R-:W4:Y:S01]  /*dfa0*/  LDL.LU R8, [R1+0x10] ;  /* 0x0000100001087983 */ /* 0x001f220000300800 */
[----:B------:R-:W-:-:S03]  /*dfb0*/  LEA R6, P3, R22, R2, 0x1 ;  /* 0x0000000216067211 */ /* 0x000fc600078608ff */
[----:B------:R0:W-:Y:S04]  /*dfc0*/  STL [R1+0xd2c], R7 ;  /* 0x000d2c0701007387 */ /* 0x0001e80000100800 */
[----:B0-----:R-:W4:Y:S04]  /*dfd0*/  LDL.LU R7, [R1+0xc] ;  /* 0x00000c0001077983 */ /* 0x001f280000300800 */
[----:B------:R0:W-:Y:S04]  /*dfe0*/  STL [R1+0xd68], R6 ;  /* 0x000d680601007387 */ /* 0x0001e80000100800 */
[----:B0-----:R-:W4:Y:S04]  /*dff0*/  LDL.LU R6, [R1+0x8] ;  /* 0x0000080001067983 */ /* 0x001f280000300800 */
[----:B------:R3:W-:Y:S01]  /*e000*/  STL [R1+0xd34], R5 ;  /* 0x000d340501007387 */ /* 0x0007e20000100800 */
[----:B------:R-:W-:-:S02]  /*e010*/  LEA.HI.X.SX32 R24, R24, R3, 0x1, P6 ;  /* 0x0000000318187211 */ /* 0x000fc400030f0eff */
[-C--:B------:R-:W-:Y:S02]  /*e020*/  LEA.HI.X.SX32 R26, R26, R3.reuse, 0x1, P0 ;  /* 0x000000031a1a7211 */ /* 0x080fe400000f0eff */
[----:B------:R-:W-:Y:S02]  /*e030*/  LEA.HI.X.SX32 R27, R27, R3, 0x1, P1 ;  /* 0x000000031b1b7211 */ /* 0x000fe400008f0eff */
[----:B---3--:R-:W-:-:S05]  /*e040*/  LEA R5, P4, R21, R2, 0x1 ;  /* 0x0000000215057211 */ /* 0x008fca00078808ff */
[----:B------:R0:W-:Y:S04]  /*e050*/  STL [R1+0xd70], R5 ;  /* 0x000d700501007387 */ /* 0x0001e80000100800 */
[----:B0-----:R-:W3:Y:S04]  /*e060*/  LDL.LU R5, [R1+0x4] ;  /* 0x0000040001057983 */ /* 0x001ee80000300800 */
[----:B------:R0:W-:Y:S02]  /*e070*/  STL [R1+0xd3c], R4 ;  /* 0x000d3c0401007387 */ /* 0x0001e40000100800 */
[----:B0-----:R-:W-:-:S05]  /*e080*/  LEA R4, P5, R20, R2, 0x1 ;  /* 0x0000000214047211 */ /* 0x001fca00078a08ff */
[----:B------:R0:W-:Y:S04]  /*e090*/  STL [R1+0xd78], R4 ;  /* 0x000d780401007387 */ /* 0x0001e80000100800 */
[----:B0-----:R-:W3:Y:S04]  /*e0a0*/  LDL.LU R4, [R1] ;  /* 0x0000000001047983 */ /* 0x001ee80000300800 */
[----:B------:R5:W-:Y:S01]  /*e0b0*/  STL [R1+0xd44], R24 ;  /* 0x000d441801007387 */ /* 0x000be20000100800 */
[-C--:B------:R-:W-:Y:S02]  /*e0c0*/  LEA.HI.X.SX32 R23, R23, R3.reuse, 0x1, P2 ;  /* 0x0000000317177211 */ /* 0x080fe400010f0eff */
[----:B------:R-:W-:-:S02]  /*e0d0*/  LEA.HI.X.SX32 R22, R22, R3, 0x1, P3 ;  /* 0x0000000316167211 */ /* 0x000fc400018f0eff */
[----:B------:R-:W-:Y:S02]  /*e0e0*/  LEA.HI.X.SX32 R21, R21, R3, 0x1, P4 ;  /* 0x0000000315157211 */ /* 0x000fe400020f0eff */
[----:B-----5:R-:W-:-:S05]  /*e0f0*/  LEA R24, P6, R25, R2, 0x1 ;  /* 0x0000000219187211 */ /* 0x020fca00078c08ff */
[----:B------:R0:W-:Y:S04]  /*e100*/  STL [R1+0xd80], R24 ;  /* 0x000d801801007387 */ /* 0x0001e80000100800 */
[----:B0-----:R-:W5:Y:S04]  /*e110*/  LDL.LU R24, [R1+0xf14] ;  /* 0x000f140001187983 */ /* 0x001f680000300800 */
[----:B------:R0:W-:Y:S02]  /*e120*/  STL [R1+0xd4c], R26 ;  /* 0x000d4c1a01007387 */ /* 0x0001e40000100800 */
[----:B0-----:R-:W-:-:S05]  /*e130*/  LEA R26, P0, R28, R2, 0x1 ;  /* 0x000000021c1a7211 */ /* 0x001fca00078008ff */
        /* <DEDUP_REMOVED lines=12> */
[----:B------:R0:W-:Y:S01]  /*e200*/  STL [R1+0xda0], R22 ;  /* 0x000da01601007387 */ /* 0x0001e20000100800 */
[----:B------:R-:W-:-:S03]  /*e210*/  LEA.HI.X.SX32 R20, R20, R3, 0x1, P5 ;  /* 0x0000000314147211 */ /* 0x000fc600028f0eff */
[----:B0-----:R-:W5:Y:S04]  /*e220*/  LDL.LU R22, [R1+0xf04] ;  /* 0x000f040001167983 */ /* 0x001f680000300800 */
[----:B------:R0:W-:Y:S02]  /*e230*/  STL [R1+0xd6c], R21 ;  /* 0x000d6c1501007387 */ /* 0x0001e40000100800 */
[----:B0-----:R-:W-:-:S05]  /*e240*/  LEA R21, P4, R17, R2, 0x1 ;  /* 0x0000000211157211 */ /* 0x001fca00078808ff */
[----:B------:R0:W-:Y:S01]  /*e250*/  STL [R1+0xda8], R21 ;  /* 0x000da81501007387 */ /* 0x0001e20000100800 */
[----:B------:R-:W-:-:S03]  /*e260*/  LEA.HI.X.SX32 R25, R25, R3, 0x1, P6 ;  /* 0x0000000319197211 */ /* 0x000fc600030f0eff */
[----:B0-----:R-:W5:Y:S04]  /*e270*/  LDL.LU R21, [R1+0xf00] ;  /* 0x000f000001157983 */ /* 0x001f680000300800 */
[----:B------:R2:W-:Y:S02]  /*e280*/  STL [R1+0xd74], R20 ;  /* 0x000d741401007387 */ /* 0x0005e40000100800 */
[----:B--2---:R-:W-:-:S05]  /*e290*/  LEA R20, P5, R16, R2, 0x1 ;  /* 0x0000000210147211 */ /* 0x004fca00078a08ff */
[----:B------:R0:W-:Y:S01]  /*e2a0*/  STL [R1+0xdb0], R20 ;  /* 0x000db01401007387 */ /* 0x0001e20000100800 */
[----:B------:R-:W-:-:S03]  /*e2b0*/  LEA.HI.X.SX32 R28, R28, R3, 0x1, P0 ;  /* 0x000000031c1c7211 */ /* 0x000fc600000f0eff */
[----:B0-----:R-:W2:Y:S04]  /*e2c0*/  LDL.LU R20, [R1+0xefc] ;  /* 0x000efc0001147983 */ /* 0x001ea80000300800 */
[----:B------:R0:W-:Y:S02]  /*e2d0*/  STL [R1+0xd7c], R25 ;  /* 0x000d7c1901007387 */ /* 0x0001e40000100800 */
[----:B0-----:R-:W-:-:S05]  /*e2e0*/  LEA R25, P6, R15, R2, 0x1 ;  /* 0x000000020f197211 */ /* 0x001fca00078c08ff */
[----:B------:R0:W-:Y:S01]  /*e2f0*/  STL [R1+0xdb8], R25 ;  /* 0x000db81901007387 */ /* 0x0001e20000100800 */
[----:B------:R-:W-:-:S03]  /*e300*/  LEA.HI.X.SX32 R29, R29, R3, 0x1, P1 ;  /* 0x000000031d1d7211 */ /* 0x000fc600008f0eff */
[----:B0-----:R-:W5:Y:S04]  /*e310*/  LDL.LU R25, [R1+0xef8] ;  /* 0x000ef80001197983 */ /* 0x001f680000300800 */
[----:B------:R0:W-:Y:S02]  /*e320*/  STL [R1+0xd84], R28 ;  /* 0x000d841c01007387 */ /* 0x0001e40000100800 */
[----:B0-----:R-:W-:-:S05]  /*e330*/  LEA R28, P0, R14, R2, 0x1 ;  /* 0x000000020e1c7211 */ /* 0x001fca00078008ff */
[----:B------:R0:W-:Y:S04]  /*e340*/  STL [R1+0xdc0], R28 ;  /* 0x000dc01c01007387 */ /* 0x0001e80000100800 */
[----:B0-----:R-:W2:Y:S04]  /*e350*/  LDL.LU R28, [R1+0xef4] ;  /* 0x000ef400011c7983 */ /* 0x001ea80000300800 */
[----:B------:R0:W-:Y:S02]  /*e360*/  STL [R1+0xd8c], R29 ;  /* 0x000d8c1d01007387 */ /* 0x0001e40000100800 */
[----:B0-----:R-:W-:-:S05]  /*e370*/  LEA R29, P1, R9, R2, 0x1 ;  /* 0x00000002091d7211 */ /* 0x001fca00078208ff */
[----:B------:R0:W-:Y:S04]  /*e380*/  STL [R1+0xdc8], R29 ;  /* 0x000dc81d01007387 */ /* 0x0001e80000100800 */
[----:B0-----:R-:W2:Y:S01]  /*e390*/  LDL.LU R29, [R1+0xef0] ;  /* 0x000ef000011d7983 */ /* 0x001ea20000300800 */
[-C--:B------:R-:W-:Y:S02]  /*e3a0*/  LEA.HI.X.SX32 R19, R19, R3.reuse, 0x1, P2 ;  /* 0x0000000313137211 */ /* 0x080fe400010f0eff */
[----:B------:R-:W-:-:S03]  /*e3b0*/  LEA.HI.X.SX32 R18, R18, R3, 0x1, P3 ;  /* 0x0000000312127211 */ /* 0x000fc600018f0eff */
[----:B------:R4:W-:Y:S01]  /*e3c0*/  STL [R1+0xd94], R19 ;  /* 0x000d941301007387 */ /* 0x0009e20000100800 */
[----:B------:R-:W-:Y:S02]  /*e3d0*/  LEA.HI.X.SX32 R17, R17, R3, 0x1, P4 ;  /* 0x0000000311117211 */ /* 0x000fe400020f0eff */
[----:B----4-:R-:W-:-:S05]  /*e3e0*/  LEA R19, P2, R8, R2, 0x1 ;  /* 0x0000000208137211 */ /* 0x010fca00078408ff */
[----:B------:R0:W-:Y:S01]  /*e3f0*/  STL [R1+0xdd0], R19 ;  /* 0x000dd01301007387 */ /* 0x0001e20000100800 */
[----:B------:R-:W-:-:S03]  /*e400*/  LEA.HI.X.SX32 R16, R16, R3, 0x1, P5 ;  /* 0x0000000310107211 */ /* 0x000fc600028f0eff */
[----:B------:R1:W-:Y:S01]  /*e410*/  STL [R1+0xd9c], R18 ;  /* 0x000d9c1201007387 */ /* 0x0003e20000100800 */
[-C--:B0-----:R-:W-:Y:S02]  /*e420*/  LEA R19, P3, R7, R2.reuse, 0x1 ;  /* 0x0000000207137211 */ /* 0x081fe400078608ff */
[----:B-1----:R-:W-:-:S03]  /*e430*/  LEA R18, P4, R6, R2, 0x1 ;  /* 0x0000000206127211 */ /* 0x002fc600078808ff */
[----:B------:R-:W-:Y:S04]  /*e440*/  STL [R1+0xdd8], R19 ;  /* 0x000dd81301007387 */ /* 0x000fe80000100800 */
[----:B------:R3:W-:Y:S04]  /*e450*/  STL [R1+0xda4], R17 ;  /* 0x000da41101007387 */ /* 0x0007e80000100800 */
[----:B------:R-:W-:Y:S01]  /*e460*/  STL [R1+0xde0], R18 ;  /* 0x000de01201007387 */ /* 0x000fe20000100800 */
[----:B------:R-:W-:-:S03]  /*e470*/  LEA.HI.X.SX32 R14, R14, R3, 0x1, P0 ;  /* 0x000000030e0e7211 */ /* 0x000fc600000f0eff */
[----:B------:R0:W-:Y:S01]  /*e480*/  STL [R1+0xdac], R16 ;  /* 0x000dac1001007387 */ /* 0x0001e20000100800 */
[-C--:B---3--:R-:W-:Y:S02]  /*e490*/  LEA R17, P5, R5, R2.reuse, 0x1 ;  /* 0x0000000205117211 */ /* 0x088fe400078a08ff */
[-C--:B0-----:R-:W-:Y:S02]  /*e4a0*/  LEA.HI.X.SX32 R16, R15, R3.reuse, 0x1, P6 ;  /* 0x000000030f107211 */ /* 0x081fe400030f0eff */
[----:B------:R-:W-:Y:S01]  /*e4b0*/  LEA R15, P6, R4, R2, 0x1 ;  /* 0x00000002040f7211 */ /* 0x000fe200078c08ff */
[----:B------:R-:W-:Y:S04]  /*e4c0*/  STL [R1+0xde8], R17 ;  /* 0x000de81101007387 */ /* 0x000fe80000100800 */
[----:B------:R-:W-:Y:S04]  /*e4d0*/  STL [R1+0xdb4], R16 ;  /* 0x000db41001007387 */ /* 0x000fe80000100800 */
[----:B------:R0:W-:Y:S04]  /*e4e0*/  STL [R1+0xdf0], R15 ;  /* 0x000df00f01007387 */ /* 0x0001e80000100800 */
[----:B------:R2:W-:Y:S01]  /*e4f0*/  STL [R1+0xdbc], R14 ;  /* 0x000dbc0e01007387 */ /* 0x0005e20000100800 */
[----:B------:R-:W-:-:S02]  /*e500*/  LEA.HI.X.SX32 R7, R7, R3, 0x1, P3 ;  /* 0x0000000307077211 */ /* 0x000fc400018f0eff */
[-C--:B0-----:R-:W-:Y:S02]  /*e510*/  LEA.HI.X.SX32 R15, R9, R3.reuse, 0x1, P1 ;  /* 0x00000003090f7211 */ /* 0x081fe400008f0eff */
[-C--:B------:R-:W-:Y:S02]  /*e520*/  LEA.HI.X.SX32 R9, R8, R3.reuse, 0x1, P2 ;  /* 0x0000000308097211 */ /* 0x080fe400010f0eff */
[----:B------:R-:W-:Y:S01]  /*e530*/  LEA.HI.X.SX32 R4, R4, R3, 0x1, P6 ;  /* 0x0000000304047211 */ /* 0x000fe200030f0eff */
[----:B------:R-:W-:Y:S01]  /*e540*/  IMAD R0, R0, UR6, RZ ;  /* 0x0000000600007c24 */ /* 0x000fe2000f8e02ff */
[-C--:B-----5:R-:W-:Y:S02]  /*e550*/  LEA R8, P2, R25, R2.reuse, 0x1 ;  /* 0x0000000219087211 */ /* 0x0a0fe400078408ff */
[-C--:B--2---:R-:W-:Y:S02]  /*e560*/  LEA R14, P1, R28, R2.reuse, 0x1 ;  /* 0x000000021c0e7211 */ /* 0x084fe400078208ff */
[----:B------:R-:W-:-:S05]  /*e570*/  LEA R16, P0, R29, R2, 0x1 ;  /* 0x000000021d107211 */ /* 0x000fca00078008ff */
[----:B------:R-:W-:Y:S04]  /*e580*/  STL [R1+0xdf8], R16 ;  /* 0x000df81001007387 */ /* 0x000fe80000100800 */
[----:B------:R-:W-:Y:S04]  /*e590*/  STL [R1+0xdc4], R15 ;  /* 0x000dc40f01007387 */ /* 0x000fe80000100800 */
[----:B------:R-:W-:Y:S04]  /*e5a0*/  STL [R1+0xe00], R14 ;  /* 0x000e000e01007387 */ /* 0x000fe80000100800 */
[----:B------:R0:W-:Y:S04]  /*e5b0*/  STL [R1+0xdcc], R9 ;  /* 0x000dcc0901007387 */ /* 0x0001e80000100800 */
[----:B------:R1:W-:Y:S04]  /*e5c0*/  STL [R1+0xe08], R8 ;  /* 0x000e080801007387 */ /* 0x0003e80000100800 */
[----:B------:R2:W-:Y:S01]  /*e5d0*/  STL [R1+0xdd4], R7 ;  /* 0x000dd40701007387 */ /* 0x0005e20000100800 */
[----:B0-----:R-:W-:-:S02]  /*e5e0*/  LEA R9, P3, R20, R2, 0x1 ;  /* 0x0000000214097211 */ /* 0x001fc400078608ff */
[-C--:B-1----:R-:W-:Y:S02]  /*e5f0*/  LEA.HI.X.SX32 R8, R6, R3.reuse, 0x1, P4 ;  /* 0x0000000306087211 */ /* 0x082fe400020f0eff */
[----:B------:R-:W-:Y:S02]  /*e600*/  LEA.HI.X.SX32 R6, R5, R3, 0x1, P5 ;  /* 0x0000000305067211 */ /* 0x000fe400028f0eff */
[-C--:B--2---:R-:W-:Y:S01]  /*e610*/  LEA R7, P4, R21, R2.reuse, 0x1 ;  /* 0x0000000215077211 */ /* 0x084fe200078808ff */
[----:B------:R0:W-:Y:S01]  /*e620*/  STL [R1+0xe10], R9 ;  /* 0x000e100901007387 */ /* 0x0001e20000100800 */
[----:B------:R-:W-:-:S03]  /*e630*/  LEA R5, P5, R22, R2, 0x1 ;  /* 0x0000000216057211 */ /* 0x000fc600078a08ff */
[----:B------:R1:W-:Y:S04]  /*e640*/  STL [R1+0xddc], R8 ;  /* 0x000ddc0801007387 */ /* 0x0003e80000100800 */
[----:B------:R-:W-:Y:S01]  /*e650*/  STL [R1+0xe14], R7 ;  /* 0x000e140701007387 */ /* 0x000fe20000100800 */
[----:B0-----:R-:W0:Y:S03]  /*e660*/  LDC R9, c[0x0][0x238] ;  /* 0x00008e00ff097b82 */ /* 0x001e260000000800 */
[----:B------:R2:W-:Y:S04]  /*e670*/  STL [R1+0xde4], R6 ;  /* 0x000de40601007387 */ /* 0x0005e80000100800 */
[----:B------:R3:W-:Y:S01]  /*e680*/  STL [R1+0xe18], R5 ;  /* 0x000e180501007387 */ /* 0x0007e20000100800 */
[----:B-1----:R-:W1:Y:S03]  /*e690*/  LDC R8, c[0x0][0x238] ;  /* 0x00008e00ff087b82 */ /* 0x002e660000000800 */
[----:B------:R4:W-:Y:S01]  /*e6a0*/  STL [R1+0xdec], R4 ;  /* 0x000dec0401007387 */ /* 0x0009e20000100800 */
[----:B--2---:R-:W-:-:S02]  /*e6b0*/  LEA R6, P6, R23, R2, 0x1 ;  /* 0x0000000217067211 */ /* 0x004fc400078c08ff */
[----:B---3--:R-:W-:-:S03]  /*e6c0*/  LEA.HI.X.SX32 R5, R29, R3, 0x1, P0 ;  /* 0x000000031d057211 */ /* 0x008fc600000f0eff */
[----:B------:R2:W-:Y:S01]  /*e6d0*/  STL [R1+0xe1c], R6 ;  /* 0x000e1c0601007387 */ /* 0x0005e20000100800 */
[----:B----4-:R-:W-:-:S03]  /*e6e0*/  LEA R4, P0, R27, R2, 0x1 ;  /* 0x000000021b047211 */ /* 0x010fc600078008ff */
[----:B------:R3:W-:Y:S04]  /*e6f0*/  STL [R1+0xdf4], R5 ;  /* 0x000df40501007387 */ /* 0x0007e80000100800 */
[----:B------:R4:W-:Y:S01]  /*e700*/  STL [R1+0xe20], R4 ;  /* 0x000e200401007387 */ /* 0x0009e20000100800 */
[----:B--2---:R-:W-:Y:S02]  /*e710*/  LEA.HI.X.SX32 R6, R28, R3, 0x1, P1 ;  /* 0x000000031c067211 */ /* 0x004fe400008f0eff */
[----:B---3--:R-:W-:-:S03]  /*e720*/  LEA R5, P1, R26, R2, 0x1 ;  /* 0x000000021a057211 */ /* 0x008fc600078208ff */
[----:B------:R-:W-:Y:S01]  /*e730*/  STL [R1+0xdfc], R6 ;  /* 0x000dfc0601007387 */ /* 0x000fe20000100800 */
[----:B----4-:R-:W-:-:S03]  /*e740*/  LEA.HI.X.SX32 R4, R25, R3, 0x1, P2 ;  /* 0x0000000319047211 */ /* 0x010fc600010f0eff */
[----:B------:R-:W-:Y:S04]  /*e750*/  STL [R1+0xe24], R5 ;  /* 0x000e240501007387 */ /* 0x000fe80000100800 */
[----:B------:R2:W-:Y:S02]  /*e760*/  STL [R1+0xe04], R4 ;  /* 0x000e040401007387 */ /* 0x0005e40000100800 */
[----:B--2---:R-:W2:Y:S01]  /*e770*/  LDC R4, c[0x0][0x238] ;  /* 0x00008e00ff047b82 */ /* 0x004ea20000000800 */
[----:B------:R-:W-:Y:S02]  /*e780*/  LEA R6, P2, R24, R2, 0x1 ;  /* 0x0000000218067211 */ /* 0x000fe400078408ff */
[----:B------:R-:W-:-:S03]  /*e790*/  LEA.HI.X.SX32 R5, R20, R3, 0x1, P3 ;  /* 0x0000000314057211 */ /* 0x000fc600018f0eff */
[----:B------:R3:W-:Y:S04]  /*e7a0*/  STL [R1+0xe28], R6 ;  /* 0x000e280601007387 */ /* 0x0007e80000100800 */
[----:B------:R4:W-:Y:S01]  /*e7b0*/  STL [R1+0xe0c], R5 ;  /* 0x000e0c0501007387 */ /* 0x0009e20000100800 */
[----:B---3--:R-:W-:Y:S02]  /*e7c0*/  LEA R6, P3, R0, R2, 0x1 ;  /* 0x0000000200067211 */ /* 0x008fe400078608ff */
[-C--:B------:R-:W-:Y:S02]  /*e7d0*/  LEA.HI.X.SX32 R2, R22, R3.reuse, 0x1, P5 ;  /* 0x0000000316027211 */ /* 0x080fe400028f0eff */
[-C--:B----4-:R-:W-:Y:S01]  /*e7e0*/  LEA.HI.X.SX32 R5, R21, R3.reuse, 0x1, P4 ;  /* 0x0000000315057211 */ /* 0x090fe200020f0eff */
[----:B------:R2:W-:Y:S01]  /*e7f0*/  STL [R1+0xadc], R6 ;  /* 0x000adc0601007387 */ /* 0x0005e20000100800 */
[----:B------:R-:W-:-:S03]  /*e800*/  LEA.HI.X.SX32 R7, R27, R3, 0x1, P0 ;  /* 0x000000031b077211 */ /* 0x000fc600000f0eff */
[----:B------:R-:W-:Y:S04]  /*e810*/  STL [R1+0xac4], R5 ;  /* 0x000ac40501007387 */ /* 0x000fe80000100800 */
[----:B------:R3:W-:Y:S01]  /*e820*/  STL [R1+0xac8], R2 ;  /* 0x000ac80201007387 */ /* 0x0007e20000100800 */
[----:B--2---:R-:W-:Y:S01]  /*e830*/  IMAD R6, R4, 0x3f, RZ ;  /* 0x0000003f04067824 */ /* 0x004fe200078e02ff */
[-C--:B------:R-:W-:Y:S02]  /*e840*/  LEA.HI.X.SX32 R4, R23, R3.reuse, 0x1, P6 ;  /* 0x0000000317047211 */ /* 0x080fe400030f0eff */
[----:B---3--:R-:W-:-:S03]  /*e850*/  LEA.HI.X.SX32 R2, R26, R3, 0x1, P1 ;  /* 0x000000031a027211 */ /* 0x008fc600008f0eff */
[----:B------:R2:W-:Y:S01]  /*e860*/  STL [R1+0xacc], R4 ;  /* 0x000acc0401007387 */ /* 0x0005e20000100800 */
[----:B------:R-:W-:-:S03]  /*e870*/  LEA.HI.X.SX32 R0, R0, R3, 0x1, P3 ;  /* 0x0000000300007211 */ /* 0x000fc600018f0eff */
[----:B------:R-:W-:Y:S04]  /*e880*/  STL [R1+0xad0], R7 ;  /* 0x000ad00701007387 */ /* 0x000fe80000100800 */
[----:B------:R3:W-:Y:S01]  /*e890*/  STL [R1+0xad4], R2 ;  /* 0x000ad40201007387 */ /* 0x0007e20000100800 */
[----:B-1----:R-:W-:Y:S02]  /*e8a0*/  IMAD R8, R8, 0x3e, RZ ;  /* 0x0000003e08087824 */ /* 0x002fe400078e02ff */
[----:B--2---:R-:W-:Y:S01]  /*e8b0*/  IMAD.WIDE R4, R6, 0x2, R12 ;  /* 0x0000000206047825 */ /* 0x004fe200078e020c */
[----:B---3--:R-:W-:-:S03]  /*e8c0*/  LEA.HI.X.SX32 R2, R24, R3, 0x1, P2 ;  /* 0x0000000318027211 */ /* 0x008fc600010f0eff */
[----:B------:R-:W-:Y:S02]  /*e8d0*/  IMAD.WIDE R6, R6, 0x2, R10 ;  /* 0x0000000206067825 */ /* 0x000fe400078e020a */
[----:B------:R1:W-:Y:S04]  /*e8e0*/  STL [R1+0xad8], R2 ;  /* 0x000ad80201007387 */ /* 0x0003e80000100800 */
[----:B------:R-:W-:Y:S04]  /*e8f0*/  STL [R1+0x6d0], R0 ;  /* 0x0006d00001007387 */ /* 0x000fe80000100800 */
[----:B------:R-:W-:Y:S01]  /*e900*/  STL [R1+0x6d8], R4 ;  /* 0x0006d80401007387 */ /* 0x000fe20000100800 */
[----:B-1----:R-:W-:-:S03]  /*e910*/  IMAD.WIDE R2, R8, 0x2, R12 ;  /* 0x0000000208027825 */ /* 0x002fc600078e020c */
[----:B------:R1:W-:Y:S04]  /*e920*/  STL [R1+0x6d4], R5 ;  /* 0x0006d40501007387 */ /* 0x0003e80000100800 */
[----:B------:R0:W-:Y:S04]  /*e930*/  STL [R1+0x6e0], R6 ;  /* 0x0006e00601007387 */ /* 0x0001e80000100800 */
[----:B------:R-:W-:Y:S01]  /*e940*/  STL [R1+0x6dc], R7 ;  /* 0x0006dc0701007387 */ /* 0x000fe20000100800 */
[----:B-1----:R-:W-:-:S03]  /*e950*/  IMAD.WIDE R4, R8, 0x2, R10 ;  /* 0x0000000208047825 */ /* 0x002fc600078e020a */
[----:B------:R-:W-:Y:S01]  /*e960*/  STL [R1+0x6e8], R2 ;  /* 0x0006e80201007387 */ /* 0x000fe20000100800 */
[----:B0-----:R-:W-:-:S03]  /*e970*/  IMAD R6, R9, 0x3d, RZ ;  /* 0x0000003d09067824 */ /* 0x001fc600078e02ff */
[----:B------:R0:W-:Y:S01]  /*e980*/  STL [R1+0x6e4], R3 ;  /* 0x0006e40301007387 */ /* 0x0001e20000100800 */
[----:B------:R-:W-:-:S03]  /*e990*/  IMAD R0, R9, 0x3c, RZ ;  /* 0x0000003c09007824 */ /* 0x000fc600078e02ff */
[----:B------:R-:W-:Y:S01]  /*e9a0*/  STL [R1+0x6f0], R4 ;  /* 0x0006f00401007387 */ /* 0x000fe20000100800 */
[----:B0-----:R-:W-:-:S03]  /*e9b0*/  IMAD.WIDE R2, R6, 0x2, R12 ;  /* 0x0000000206027825 */ /* 0x001fc600078e020c */
[----:B------:R0:W-:Y:S01]  /*e9c0*/  STL [R1+0x6ec], R5 ;  /* 0x0006ec0501007387 */ /* 0x0001e20000100800 */
[----:B------:R-:W-:-:S03]  /*e9d0*/  IMAD.WIDE R6, R6, 0x2, R10 ;  /* 0x0000000206067825 */ /* 0x000fc600078e020a */
[----:B------:R-:W-:Y:S04]  /*e9e0*/  STL [R1+0x6f8], R2 ;  /* 0x0006f80201007387 */ /* 0x000fe80000100800 */
[----:B------:R1:W-:Y:S04]  /*e9f0*/  STL [R1+0x6f4], R3 ;  /* 0x0006f40301007387 */ /* 0x0003e80000100800 */
[----:B------:R2:W-:Y:S01]  /*ea00*/  STL [R1+0x700], R6 ;  /* 0x0007000601007387 */ /* 0x0005e20000100800 */
[----:B0-----:R-:W-:-:S04]  /*ea10*/  IMAD.WIDE R4, R0, 0x2, R10 ;  /* 0x0000000200047825 */ /* 0x001fc800078e020a */
[----:B-1----:R-:W-:Y:S01]  /*ea20*/  IMAD.WIDE R2, R0, 0x2, R12 ;  /* 0x0000000200027825 */ /* 0x002fe200078e020c */
[----:B------:R-:W-:Y:S03]  /*ea30*/  STL [R1+0x6fc], R7 ;  /* 0x0006fc0701007387 */ /* 0x000fe60000100800 */
[C---:B--2---:R-:W-:Y:S01]  /*ea40*/  IMAD R6, R9.reuse, 0x3b, RZ ;  /* 0x0000003b09067824 */ /* 0x044fe200078e02ff */
[----:B------:R-:W-:Y:S04]  /*ea50*/  STL [R1+0x708], R2 ;  /* 0x0007080201007387 */ /* 0x000fe80000100800 */
        /* <DEDUP_REMOVED lines=183> */
[----:B------:R-:W-:-:S03]  /*f5d0*/  IMAD.SHL.U32 R0, R9, 0x20, RZ ;  /* 0x0000002009007824 */ /* 0x000fc600078e00ff */
        /* <DEDUP_REMOVED lines=215> */
[----:B------:R1:W-:Y:S01]  /*10350*/  STL [R1+0xa94], R3 ;  /* 0x000a940301007387 */ /* 0x0003e20000100800 */
[----:B0-----:R-:W-:-:S03]  /*10360*/  IMAD.WIDE R4, R0, 0x2, R10 ;  /* 0x0000000200047825 */ /* 0x001fc600078e020a */
[----:B------:R-:W-:Y:S01]  /*10370*/  STL [R1+0xaa0], R6 ;  /* 0x000aa00601007387 */ /* 0x000fe20000100800 */
[----:B-1----:R-:W-:-:S03]  /*10380*/  IMAD.WIDE R2, R0, 0x2, R12 ;  /* 0x0000000200027825 */ /* 0x002fc600078e020c */
[----:B------:R0:W-:Y:S04]  /*10390*/  STL [R1+0xa9c], R7 ;  /* 0x000a9c0701007387 */ /* 0x0001e80000100800 */
[----:B------:R-:W-:Y:S04]  /*103a0*/  STL [R1+0xaa8], R2 ;  /* 0x000aa80201007387 */ /* 0x000fe80000100800 */
[----:B------:R1:W-:Y:S01]  /*103b0*/  STL [R1+0xaa4], R3 ;  /* 0x000aa40301007387 */ /* 0x0003e20000100800 */
[----:B0-----:R-:W-:-:S03]  /*103c0*/  IMAD.WIDE R6, R9, 0x2, R12 ;  /* 0x0000000209067825 */ /* 0x001fc600078e020c */
[----:B------:R-:W-:Y:S04]  /*103d0*/  STL [R1+0xab0], R4 ;  /* 0x000ab00401007387 */ /* 0x000fe80000100800 */
[----:B------:R-:W-:Y:S01]  /*103e0*/  STL [R1+0xaac], R5 ;  /* 0x000aac0501007387 */ /* 0x000fe20000100800 */
[----:B-1----:R-:W-:-:S03]  /*103f0*/  IMAD.WIDE R2, R9, 0x2, R10 ;  /* 0x0000000209027825 */ /* 0x002fc600078e020a */
[----:B------:R-:W-:Y:S01]  /*10400*/  STL [R1+0xab8], R6 ;  /* 0x000ab80601007387 */ /* 0x000fe20000100800 */
[----:B------:R-:W0:Y:S03]  /*10410*/  LDC R11, c[0x0][0x230] ;  /* 0x00008c00ff0b7b82 */ /* 0x000e260000000800 */
[----:B------:R-:W-:Y:S04]  /*10420*/  STL [R1+0xab4], R7 ;  /* 0x000ab40701007387 */ /* 0x000fe80000100800 */
[----:B------:R1:W-:Y:S04]  /*10430*/  STL [R1+0xac0], R2 ;  /* 0x000ac00201007387 */ /* 0x0003e80000100800 */
[----:B------:R2:W-:Y:S04]  /*10440*/  STL [R1+0xabc], R3 ;  /* 0x000abc0301007387 */ /* 0x0005e80000100800 */
[----:B------:R-:W-:Y:S04]  /*10450*/  STL [R1+0x6cc], RZ ;  /* 0x0006ccff01007387 */ /* 0x000fe80000100800 */
        /* <DEDUP_REMOVED lines=165> */
[----:B------:R-:W-:Y:S01]  /*10eb0*/  STL [R1+0x5d4], RZ ;  /* 0x0005d4ff01007387 */ /* 0x000fe20000100800 */
[----:B------:R-:W3:Y:S03]  /*10ec0*/  S2R R10, SR_TID.X ;  /* 0x00000000000a7919 */ /* 0x000ee60000002100 */
[----:B------:R-:W-:Y:S04]  /*10ed0*/  STL [R1+0x5d8], RZ ;  /* 0x0005d8ff01007387 */ /* 0x000fe80000100800 */
[----:B------:R-:W-:Y:S04]  /*10ee0*/  STL [R1+0x5dc], RZ ;  /* 0x0005dcff01007387 */ /* 0x000fe80000100800 */
[----:B------:R-:W-:Y:S04]  /*10ef0*/  STL [R1+0x560], RZ ;  /* 0x000560ff01007387 */ /* 0x000fe80000100800 */
[----:B------:R-:W-:Y:S04]  /*10f00*/  STL [R1+0x564], RZ ;  /* 0x000564ff01007387 */ /* 0x000fe80000100800 */
[----:B------:R-:W-:Y:S04]  /*10f10*/  STL [R1+0x568], RZ ;  /* 0x000568ff01007387 */ /* 0x000fe80000100800 */
[----:B------:R-:W-:Y:S04]  /*10f20*/  STL [R1+0x56c], RZ ;  /* 0x00056cff01007387 */ /* 0x000fe80000100800 */
[----:B------:R-:W-:Y:S01]  /*10f30*/  STL [R1+0x4f0], RZ ;  /* 0x0004f0ff01007387 */ /* 0x000fe20000100800 */
[----:B-1----:R-:W-:-:S03]  /*10f40*/  IMAD.SHL.U32 R2, R9, 0x40, RZ ;  /* 0x0000004009027824 */ /* 0x002fc600078e00ff */
[----:B------:R-:W-:Y:S04]  /*10f50*/  STL [R1+0x4f4], RZ ;  /* 0x0004f4ff01007387 */ /* 0x000fe80000100800 */
[----:B------:R-:W-:Y:S04]  /*10f60*/  STL [R1+0x4f8], RZ ;  /* 0x0004f8ff01007387 */ /* 0x000fe80000100800 */
[----:B------:R-:W-:Y:S04]  /*10f70*/  STL [R1+0x4fc], RZ ;  /* 0x0004fcff01007387 */ /* 0x000fe80000100800 */
[----:B------:R-:W-:Y:S04]  /*10f80*/  STL [R1+0x3f0], RZ ;  /* 0x0003f0ff01007387 */ /* 0x000fe80000100800 */
[----:B------:R-:W-:Y:S01]  /*10f90*/  STL [R1+0x3f4], RZ ;  /* 0x0003f4ff01007387 */ /* 0x000fe20000100800 */
[----:B------:R-:W1:Y:S03]  /*10fa0*/  S2R R9, SR_TID.X ;  /* 0x0000000000097919 */ /* 0x000e660000002100 */
[----:B------:R-:W-:Y:S04]  /*10fb0*/  STL [R1+0x3f8], RZ ;  /* 0x0003f8ff01007387 */ /* 0x000fe80000100800 */
[----:B------:R-:W-:Y:S01]  /*10fc0*/  STL [R1+0x3fc], RZ ;  /* 0x0003fcff01007387 */ /* 0x000fe20000100800 */
[----:B------:R-:W2:Y:S03]  /*10fd0*/  S2R R8, SR_TID.X ;  /* 0x0000000000087919 */ /* 0x000ea60000002100 */
        /* <DEDUP_REMOVED lines=15> */
[----:B---3--:R-:W-:-:S03]  /*110d0*/  LOP3.LUT R10, R10, 0x3f, RZ, 0xc0, !PT ;  /* 0x0000003f0a0a7812 */ /* 0x008fc600078ec0ff */
[----:B------:R-:W-:Y:S01]  /*110e0*/  STL [R1+0x66c], RZ ;  /* 0x00066cff01007387 */ /* 0x000fe20000100800 */
[----:B0-----:R-:W-:-:S03]  /*110f0*/  VIADD R11, R11, 0x3f ;  /* 0x0000003f0b0b7836 */ /* 0x001fc60000000000 */
[----:B------:R-:W-:Y:S04]  /*11100*/  STL [R1+0x5c0], RZ ;  /* 0x0005c0ff01007387 */ /* 0x000fe80000100800 */
[----:B------:R-:W-:Y:S04]  /*11110*/  STL [R1+0x5c4], RZ ;  /* 0x0005c4ff01007387 */ /* 0x000fe80000100800 */
[----:B------:R-:W-:Y:S04]  /*11120*/  STL [R1+0x5c8], RZ ;  /* 0x0005c8ff01007387 */ /* 0x000fe80000100800 */
[----:B------:R-:W-:Y:S01]  /*11130*/  STL [R1+0x5cc], RZ ;  /* 0x0005ccff01007387 */ /* 0x000fe20000100800 */
[----:B------:R-:W-:-:S03]  /*11140*/  IMAD.SHL.U32 R28, R10, 0x2, RZ ;  /* 0x000000020a1c7824 */ /* 0x000fc600078e00ff */
[----:B------:R-:W-:Y:S01]  /*11150*/  STL [R1+0x540], RZ ;  /* 0x000540ff01007387 */ /* 0x000fe20000100800 */
[----:B------:R-:W-:-:S03]  /*11160*/  SHF.R.S32.HI R10, RZ, 0x1f, R11 ;  /* 0x0000001fff0a7819 */ /* 0x000fc6000001140b */
[----:B------:R-:W-:Y:S04]  /*11170*/  STL [R1+0x544], RZ ;  /* 0x000544ff01007387 */ /* 0x000fe80000100800 */
[----:B------:R-:W-:Y:S04]  /*11180*/  STL [R1+0x548], RZ ;  /* 0x000548ff01007387 */ /* 0x000fe80000100800 */
[----:B------:R-:W-:Y:S04]  /*11190*/  STL [R1+0x54c], RZ ;  /* 0x00054cff01007387 */ /* 0x000fe80000100800 */
[----:B------:R-:W-:Y:S01]  /*111a0*/  STL [R1+0x4e0], RZ ;  /* 0x0004e0ff01007387 */ /* 0x000fe20000100800 */
[----:B------:R-:W-:-:S03]  /*111b0*/  LEA.HI R11, R10, R11, RZ, 0x6 ;  /* 0x0000000b0a0b7211 */ /* 0x000fc600078f30ff */
[----:B------:R-:W-:Y:S01]  /*111c0*/  STL [R1+0x4e4], RZ ;  /* 0x0004e4ff01007387 */ /* 0x000fe20000100800 */
[----:B-1----:R-:W-:-:S03]  /*111d0*/  LOP3.LUT R10, R9, 0x7, RZ, 0xc0, !PT ;  /* 0x00000007090a7812 */ /* 0x002fc600078ec0ff */
[----:B------:R-:W-:Y:S04]  /*111e0*/  STL [R1+0x4e8], RZ ;  /* 0x0004e8ff01007387 */ /* 0x000fe80000100800 */
[----:B------:R-:W-:Y:S04]  /*111f0*/  STL [R1+0x4ec], RZ ;  /* 0x0004ecff01007387 */ /* 0x000fe80000100800 */
[----:B------:R-:W-:Y:S01]  /*11200*/  STL [R1+0x370], RZ ;  /* 0x000370ff01007387 */ /* 0x000fe20000100800 */
[----:B--2---:R-:W-:-:S03]  /*11210*/  IMAD.SHL.U32 R3, R8, 0x20, RZ ;  /* 0x0000002008037824 */ /* 0x004fc600078e00ff */
[----:B------:R-:W-:Y:S04]  /*11220*/  STL [R1+0x374], RZ ;  /* 0x000374ff01007387 */ /* 0x000fe80000100800 */
[----:B------:R-:W-:Y:S01]  /*11230*/  STL [R1+0x378], RZ ;  /* 0x000378ff01007387 */ /* 0x000fe20000100800 */
[----:B------:R-:W-:-:S03]  /*11240*/  IMAD R10, R10, 0x90, RZ ;  /* 0x000000900a0a7824 */ /* 0x000fc600078e02ff */
[----:B------:R-:W-:Y:S01]  /*11250*/  STL [R1+0x37c], RZ ;  /* 0x00037cff01007387 */ /* 0x000fe20000100800 */
[----:B------:R-:W-:-:S03]  /*11260*/  IMAD.SHL.U32 R9, R9, 0x2, RZ ;  /* 0x0000000209097824 */ /* 0x000fc600078e00ff */
[----:B------:R-:W-:Y:S04]  /*11270*/  STL [R1+0x3c0], RZ ;  /* 0x0003c0ff01007387 */ /* 0x000fe80000100800 */
[----:B------:R-:W-:Y:S01]  /*11280*/  STL [R1+0x3c4], RZ ;  /* 0x0003c4ff01007387 */ /* 0x000fe20000100800 */
[----:B------:R-:W-:-:S03]  /*11290*/  LOP3.LUT R3, R3, 0x400, RZ, 0xc0, !PT ;  /* 0x0000040003037812 */ /* 0x000fc600078ec0ff */
[----:B------:R-:W-:Y:S04]  /*112a0*/  STL [R1+0x3c8], RZ ;  /* 0x0003c8ff01007387 */ /* 0x000fe80000100800 */
[----:B------:R-:W-:Y:S01]  /*112b0*/  STL [R1+0x3cc], RZ ;  /* 0x0003ccff01007387 */ /* 0x000fe20000100800 */
[----:B------:R-:W-:-:S03]  /*112c0*/  LOP3.LUT R9, R10, 0x30, R9, 0x78, !PT ;  /* 0x000000300a097812 */ /* 0x000fc600078e7809 */
[----:B------:R-:W-:Y:S04]  /*112d0*/  STL [R1+0x3b0], RZ ;  /* 0x0003b0ff01007387 */ /* 0x000fe80000100800 */
[----:B------:R-:W-:Y:S04]  /*112e0*/  STL [R1+0x3b4], RZ ;  /* 0x0003b4ff01007387 */ /* 0x000fe80000100800 */
[----:B------:R-:W-:Y:S04]  /*112f0*/  STL [R1+0x3b8], RZ ;  /* 0x0003b8ff01007387 */ /* 0x000fe80000100800 */
[----:B------:R-:W-:Y:S04]  /*11300*/  STL [R1+0x3bc], RZ ;  /* 0x0003bcff01007387 */ /* 0x000fe80000100800 */
[----:B------:R-:W-:Y:S04]  /*11310*/  STL [R1+0x360], RZ ;  /* 0x000360ff01007387 */ /* 0x000fe80000100800 */
[----:B------:R-:W-:Y:S04]  /*11320*/  STL [R1+0x364], RZ ;  /* 0x000364ff01007387 */ /* 0x000fe80000100800 */
[----:B------:R0:W-:Y:S04]  /*11330*/  STL [R1+0xeec], R3 ;  /* 0x000eec0301007387 */ /* 0x0001e80000100800 */
[----:B------:R1:W-:Y:S01]  /*11340*/  STL [R1+0x368], RZ ;  /* 0x000368ff01007387 */ /* 0x0003e20000100800 */
[----:B0-----:R-:W-:-:S03]  /*11350*/  LOP3.LUT R3, R9, R3, RZ, 0xfc, !PT ;  /* 0x0000000309037212 */ /* 0x001fc600078efcff */
[----:B------:R1:W-:Y:S04]  /*11360*/  STL [R1+0x36c], RZ ;  /* 0x00036cff01007387 */ /* 0x0003e80000100800 */
[----:B------:R1:W-:Y:S04]  /*11370*/  STL [R1+0x620], RZ ;  /* 0x000620ff01007387 */ /* 0x0003e80000100800 */
[----:B------:R1:W-:Y:S04]  /*11380*/  STL [R1+0x64c], R3 ;  /* 0x00064c0301007387 */ /* 0x0003e80000100800 */
[----:B------:R1:W-:Y:S04]  /*11390*/  STL [R1+0x624], RZ ;  /* 0x000624ff01007387 */ /* 0x0003e80000100800 */
[----:B------:R1:W-:Y:S04]  /*113a0*/  STL [R1+0x628], RZ ;  /* 0x000628ff01007387 */ /* 0x0003e80000100800 */
[----:B------:R1:W-:Y:S04]  /*113b0*/  STL [R1+0x62c], RZ ;  /* 0x00062cff01007387 */ /* 0x0003e80000100800 */
[----:B------:R1:W-:Y:S01]  /*113c0*/  STL [R1+0x550], RZ ;  /* 0x000550ff01007387 */ /* 0x0003e20000100800 */
[----:B------:R-:W-:-:S03]  /*113d0*/  LOP3.LUT R10, R8, 0x7, RZ, 0xc0, !PT ;  /* 0x00000007080a7812 */ /* 0x000fc600078ec0ff */
[----:B------:R1:W-:Y:S04]  /*113e0*/  STL [R1+0x554], RZ ;  /* 0x000554ff01007387 */ /* 0x0003e80000100800 */
[----:B------:R1:W-:Y:S04]  /*113f0*/  STL [R1+0x558], RZ ;  /* 0x000558ff01007387 */ /* 0x0003e80000100800 */
[----:B------:R1:W-:Y:S04]  /*11400*/  STL [R1+0x55c], RZ ;  /* 0x00055cff01007387 */ /* 0x0003e80000100800 */
[----:B------:R1:W-:Y:S01]  /*11410*/  STL [R1+0x4d0], RZ ;  /* 0x0004d0ff01007387 */ /* 0x0003e20000100800 */
[----:B------:R-:W-:-:S03]  /*11420*/  IMAD.SHL.U32 R9, R8, 0x80, RZ ;  /* 0x0000008008097824 */ /* 0x000fc600078e00ff */
[----:B------:R1:W-:Y:S01]  /*11430*/  STL [R1+0x4d4], RZ ;  /* 0x0004d4ff01007387 */ /* 0x0003e20000100800 */
[----:B------:R-:W-:-:S03]  /*11440*/  IMAD R10, R10, 0x110, RZ ;  /* 0x000001100a0a7824 */ /* 0x000fc600078e02ff */
[----:B------:R1:W-:Y:S01]  /*11450*/  STL [R1+0x4d8], RZ ;  /* 0x0004d8ff01007387 */ /* 0x0003e20000100800 */
[----:B------:R-:W-:-:S03]  /*11460*/  IMAD.SHL.U32 R8, R8, 0x2, RZ ;  /* 0x0000000208087824 */ /* 0x000fc600078e00ff */
[----:B------:R1:W-:Y:S04]  /*11470*/  STL [R1+0x4dc], RZ ;  /* 0x0004dcff01007387 */ /* 0x0003e80000100800 */
[----:B------:R1:W-:Y:S04]  /*11480*/  STL [R1+0x410], RZ ;  /* 0x000410ff01007387 */ /* 0x0003e80000100800 */
[----:B------:R1:W-:Y:S04]  /*11490*/  STL [R1+0x414], RZ ;  /* 0x000414ff01007387 */ /* 0x0003e80000100800 */
[----:B------:R1:W-:Y:S01]  /*114a0*/  STL [R1+0x418], RZ ;  /* 0x000418ff01007387 */ /* 0x0003e20000100800 */
[----:B------:R-:W-:-:S03]  /*114b0*/  SHF.R.S32.HI R0, RZ, 0x1f, R2 ;  /* 0x0000001fff007819 */ /* 0x000fc60000011402 */
[----:B------:R1:W-:Y:S01]  /*114c0*/  STL [R1+0x41c], RZ ;  /* 0x00041cff01007387 */ /* 0x0003e20000100800 */
[----:B------:R-:W-:-:S03]  /*114d0*/  LOP3.LUT R8, R10, 0x10, R8, 0x78, !PT ;  /* 0x000000100a087812 */ /* 0x000fc600078e7808 */
[----:B------:R1:W-:Y:S04]  /*114e0*/  STL [R1+0x420], RZ ;  /* 0x000420ff01007387 */ /* 0x0003e80000100800 */
[----:B------:R1:W-:Y:S04]  /*114f0*/  STL [R1+0x424], RZ ;  /* 0x000424ff01007387 */ /* 0x0003e80000100800 */
[----:B------:R1:W-:Y:S01]  /*11500*/  STL [R1+0x428], RZ ;  /* 0x000428ff01007387 */ /* 0x0003e20000100800 */
[----:B------:R-:W-:-:S03]  /*11510*/  SHF.L.U64.HI R0, R2, 0x1, R0 ;  /* 0x0000000102007819 */ /* 0x000fc60000010200 */
[----:B------:R1:W-:Y:S01]  /*11520*/  STL [R1+0x42c], RZ ;  /* 0x00042cff01007387 */ /* 0x0003e20000100800 */
[----:B------:R-:W-:-:S03]  /*11530*/  LOP3.LUT R8, R8, 0x800, R9, 0xf8, !PT ;  /* 0x0000080008087812 */ /* 0x000fc600078ef809 */
[----:B------:R1:W-:Y:S01]  /*11540*/  STL [R1+0x430], RZ ;  /* 0x000430ff01007387 */ /* 0x0003e20000100800 */
[----:B------:R-:W-:-:S03]  /*11550*/  LOP3.LUT R2, R28, 0x30, RZ, 0x3c, !PT ;  /* 0x000000301c027812 */ /* 0x000fc600078e3cff */
        /* <DEDUP_REMOVED lines=16> */
[----:B------:R-:W-:Y:S01]  /*11660*/  USHF.L.U32 UR5, UR5, 0x6, URZ ;  /* 0x0000000605057899 */ /* 0x000fe2000800063f */
[----:B------:R-:W-:-:S02]  /*11670*/  SHF.R.S32.HI R4, RZ, 0x6, R11 ;  /* 0x00000006ff047819 */ /* 0x000fc4000001140b */
[C---:B------:R-:W-:Y:S01]  /*11680*/  LOP3.LUT R5, R28.reuse, 0x10, RZ, 0x3c, !PT ;  /* 0x000000101c057812 */ /* 0x040fe200078e3cff */
[----:B------:R-:W-:Y:S01]  /*11690*/  USHF.R.S32.HI UR6, URZ, 0x1f, UR5 ;  /* 0x0000001f3f067899 */ /* 0x000fe20008011405 */
[C---:B------:R-:W-:Y:S02]  /*116a0*/  LOP3.LUT R4, R28.reuse, 0x20, RZ, 0x3c, !PT ;  /* 0x000000201c047812 */ /* 0x040fe400078e3cff */
[C---:B------:R-:W-:Y:S02]  /*116b0*/  LOP3.LUT R5, R28.reuse, 0x60, RZ, 0x3c, !PT ;  /* 0x000000601c057812 */ /* 0x040fe400078e3cff */
[----:B------:R-:W-:Y:S02]  /*116c0*/  LOP3.LUT R4, R28, 0x70, RZ, 0x3c, !PT ;  /* 0x000000701c047812 */ /* 0x000fe400078e3cff */
[C---:B------:R-:W-:Y:S02]  /*116d0*/  LOP3.LUT R5, R8.reuse, 0x40, RZ, 0x3c, !PT ;  /* 0x0000004008057812 */ /* 0x040fe400078e3cff */
[----:B------:R-:W-:Y:S01]  /*116e0*/  LOP3.LUT R4, R8, 0x60, RZ, 0x3c, !PT ;  /* 0x0000006008047812 */ /* 0x000fe200078e3cff */
[----:B------:R-:W-:-:S02]  /*116f0*/  USHF.L.U32 UR7, UR5, 0x1, URZ ;  /* 0x0000000105077899 */ /* 0x000fc4000800063f */
[----:B-1----:R-:W-:-:S12]  /*11700*/  USHF.L.U64.HI UR6, UR5, 0x1, UR6 ;  /* 0x0000000105067899 */ /* 0x002fd80008010206 */
.L_x_2:
[----:B------:R-:W2:Y:S01]  /*11710*/  LDL.64 R4, [R1+0x640] ;  /* 0x0006400001047983 */ /* 0x000ea20000100a00 */
[----:B------:R-:W0:Y:S03]  /*11720*/  LDC R2, c[0x0][0x230] ;  /* 0x00008c00ff027b82 */ /* 0x000e260000000800 */
[----:B--2---:R1:W-:Y:S04]  /*11730*/  STL [R1+0x22e4], R5 ;  /* 0x0022e40501007387 */ /* 0x0043e80000100800 */
[----:B-1----:R-:W0:Y:S04]  /*11740*/  LDL R5, [R1+0x6cc] ;  /* 0x0006cc0001057983 */ /* 0x002e280000100800 */
[----:B------:R-:W-:Y:S04]  /*11750*/  STL [R1+0x2228], R22 ;  /* 0x0022281601007387 */ /* 0x000fe80000100800 */
        /* <DEDUP_REMOVED lines=22> */
[----:B------:R1:W-:Y:S04]  /*118c0*/  STL [R1+0x22e0], R22 ;  /* 0x0022e01601007387 */ /* 0x0003e80000100800 */
        /* <DEDUP_REMOVED lines=48> */
[----:B-----5:R-:W-:Y:S04]  /*11bd0*/  STL [R1+0x21c0], R20 ;  /* 0x0021c01401007387 */ /* 0x020fe80000100800 */
[----:B------:R-:W-:Y:S04]  /*11be0*/  STL [R1+0x21a8], R9 ;  /* 0x0021a80901007387 */ /* 0x000fe80000100800 */
[----:B------:R-:W-:Y:S01]  /*11bf0*/  STL [R1+0x21ac], R9 ;  /* 0x0021ac0901007387 */ /* 0x000fe20000100800 */
[----:B0-----:R-:W-:-:S03]  /*11c00*/  IMAD R2, R5, -0x40, R2 ;  /* 0xffffffc005027824 */ /* 0x001fc600078e0202 */
        /* <DEDUP_REMOVED lines=39> */
[----:B------:R-:W3:Y:S01]  /*11e80*/  LDL.LU R5, [R1+0x22e4] ;  /* 0x0022e40001057983 */ /* 0x000ee20000300800 */
[----:B------:R-:W-:-:S02]  /*11e90*/  ISETP.GT.AND P0, PT, R2, RZ, PT ;  /* 0x000000ff0200720c */ /* 0x000fc40003f04270 */
[----:B-1----:R-:W-:Y:S02]  /*11ea0*/  PRMT R22, RZ, 0x7610, R22 ;  /* 0x00007610ff167816 */ /* 0x002fe40000000016 */
[----:B--2---:R-:W-:Y:S02]  /*11eb0*/  PRMT R23, RZ, 0x7610, R23 ;  /* 0x00007610ff177816 */ /* 0x004fe40000000017 */
[----:B------:R-:W-:-:S07]  /*11ec0*/  ISETP.GT.AND P1, PT, R2, 0x1, PT ;  /* 0x000000010200780c */ /* 0x000fce0003f24270 */
[----:B---3--:R-:W2:Y:S04]  /*11ed0*/  @P0 LDG.E.U16 R22, desc[UR8][R4.64] ;  /* 0x0000000804160981 */ /* 0x008ea8000c1e1500 */
[----:B--2---:R0:W-:Y:S04]  /*11ee0*/  STL [R1+0x20], R22 ;  /* 0x0000201601007387 */ /* 0x0041e80000100800 */
[----:B0-----:R-:W2:Y:S04]  /*11ef0*/  LDL.LU R22, [R1+0x22e0] ;  /* 0x0022e00001167983 */ /* 0x001ea80000300800 */
[----:B------:R-:W3:Y:S01]  /*11f00*/  LDL.64 R4, [R1+0x638] ;  /* 0x0006380001047983 */ /* 0x000ee20000100a00 */
[----:B------:R-:W-:-:S02]  /*11f10*/  ISETP.GT.AND P2, PT, R2, 0x2, PT ;  /* 0x000000020200780c */ /* 0x000fc40003f44270 */
[----:B--2---:R-:W-:Y:S01]  /*11f20*/  PRMT R22, RZ, 0x7610, R22 ;  /* 0x00007610ff167816 */ /* 0x004fe20000000016 */
[----:B---3--:R-:W2:Y:S04]  /*11f30*/  @P0 LDG.E.U16 R23, desc[UR8][R4.64] ;  /* 0x0000000804170981 */ /* 0x008ea8000c1e1500 */
[----:B--2---:R0:W-:Y:S04]  /*11f40*/  STL [R1+0x24], R23 ;  /* 0x0000241701007387 */ /* 0x0041e80000100800 */
[----:B0-----:R-:W2:Y:S04]  /*11f50*/  LDL.LU R23, [R1+0x22dc] ;  /* 0x0022dc0001177983 */ /* 0x001ea80000300800 */
[----:B------:R-:W3:Y:S04]  /*11f60*/  LDL R4, [R1+0xabc] ;  /* 0x000abc0001047983 */ /* 0x000ee80000100800 */
[----:B------:R-:W3:Y:S01]  /*11f70*/  LDL R5, [R1+0xac0] ;  /* 0x000ac00001057983 */ /* 0x000ee20000100800 */
[----:B--2---:R-:W-:-:S02]  /*11f80*/  PRMT R23, RZ, 0x7610, R23 ;  /* 0x00007610ff177816 */ /* 0x004fc40000000017 */
[----:B---3--:R-:W-:-:S04]  /*11f90*/  @P1 LOP3.LUT R5, R5, R4, RZ, 0x3c, !PT ;  /* 0x0000000405051212 */ /* 0x008fc800078e3cff */
[----:B------:R-:W-:-:S04]  /*11fa0*/  @P1 LOP3.LUT R4, R5, R4, RZ, 0x3c, !PT ;  /* 0x0000000405041212 */ /* 0x000fc800078e3cff */
[----:B------:R-:W-:-:S05]  /*11fb0*/  @P1 LOP3.LUT R5, R5, R4, RZ, 0x3c, !PT ;  /* 0x0000000405051212 */ /* 0x000fca00078e3cff */
[----:B------:R-:W2:Y:S04]  /*11fc0*/  @P1 LDG.E.U16 R22, desc[UR8][R4.64] ;  /* 0x0000000804161981 */ /* 0x000ea8000c1e1500 */
[----:B--2---:R0:W-:Y:S04]  /*11fd0*/  STL [R1+0x30], R22 ;  /* 0x0000301601007387 */ /* 0x0041e80000100800 */
[----:B0-----:R-:W2:Y:S04]  /*11fe0*/  LDL.LU R22, [R1+0x22d8] ;  /* 0x0022d80001167983 */ /* 0x001ea80000300800 */
[----:B------:R-:W3:Y:S04]  /*11ff0*/  LDL R4, [R1+0xab4] ;  /* 0x000ab40001047983 */ /* 0x000ee80000100800 */
[----:B------:R-:W3:Y:S01]  /*12000*/  LDL R5, [R1+0xab8] ;  /* 0x000ab80001057983 */ /* 0x000ee20000100800 */
[----:B------:R-:W-:-:S02]  /*12010*/  ISETP.GT.AND P0, PT, R2, 0x3, PT ;  /* 0x000000030200780c */ /* 0x000fc40003f04270 */
[----:B--2---:R-:W-:Y:S02]  /*12020*/  PRMT R22, RZ, 0x7610, R22 ;  /* 0x00007610ff167816 */ /* 0x004fe40000000016 */
        /* <DEDUP_REMOVED lines=279> */
[----:B--2---:R0:W-:Y:S04]  /*131a0*/  STL [R1], R22 ;  /* 0x0000001601007387 */ /* 0x0041e80000100800 */
        /* <DEDUP_REMOVED lines=151> */
[----:B------:R-:W3:Y:S04]  /*13b20*/  LDL R4, [R1+0x944] ;  /* 0x0009440001047983 */ /* 0x000ee80000100800 */
[----:B------:R-:W3:Y:S01]  /*13b30*/  LDL R5, [R1+0x948] ;  /* 0x0009480001057983 */ /* 0x000ee20000100800 */
[----:B------:R-:W-:Y:S02]  /*13b40*/  PRMT R16, RZ, 0x7610, R16 ;  /* 0x00007610ff107816 */ /* 0x000fe40000000010 */
[----:B------:R-:W-:-:S02]  /*13b50*/  PRMT R17, RZ, 0x7610, R17 ;  /* 0x00007610ff117816 */ /* 0x000fc40000000011 */
[----:B------:R-:W-:Y:S01]  /*13b60*/  ISETP.GT.AND P2, PT, R2, 0x1a, PT ;  /* 0x0000001a0200780c */ /* 0x000fe20003f44270 */
[----:B--2---:R-:W-:Y:S01]  /*13b70*/  STL [R1+0x2134], R22 ;  /* 0x0021341601007387 */ /* 0x004fe20000100800 */
[----:B---3--:R-:W-:-:S04]  /*13b80*/  @P0 LOP3.LUT R5, R5, R4, RZ, 0x3c, !PT ;  /* 0x0000000405050212 */ /* 0x008fc800078e3cff */
[----:B------:R-:W-:-:S04]  /*13b90*/  @P0 LOP3.LUT R4, R5, R4, RZ, 0x3c, !PT ;  /* 0x0000000405040212 */ /* 0x000fc800078e3cff */
[----:B------:R-:W-:-:S05]  /*13ba0*/  @P0 LOP3.LUT R5, R5, R4, RZ, 0x3c, !PT ;  /* 0x0000000405050212 */ /* 0x000fca00078e3cff */
[----:B------:R-:W2:Y:S04]  /*13bb0*/  @P0 LDG.E.U16 R23, desc[UR8][R4.64] ;  /* 0x0000000804170981 */ /* 0x000ea8000c1e1500 */
[----:B------:R-:W3:Y:S04]  /*13bc0*/  LDL R4, [R1+0x93c] ;  /* 0x00093c0001047983 */ /* 0x000ee80000100800 */
[----:B------:R-:W3:Y:S04]  /*13bd0*/  LDL R5, [R1+0x940] ;  /* 0x0009400001057983 */ /* 0x000ee80000100800 */
[----:B--2---:R-:W-:Y:S01]  /*13be0*/  STL [R1+0x2138], R23 ;  /* 0x0021381701007387 */ /* 0x004fe20000100800 */
        /* <DEDUP_REMOVED lines=94> */
[----:B------:R-:W-:-:S02]  /*141d0*/  PRMT R24, RZ, 0x7610, R24 ;  /* 0x00007610ff187816 */ /* 0x000fc40000000018 */
[----:B------:R-:W-:Y:S02]  /*141e0*/  PRMT R26, RZ, 0x7610, R26 ;  /* 0x00007610ff1a7816 */ /* 0x000fe4000000001a */
[----:B------:R-:W-:Y:S02]  /*141f0*/  ISETP.GT.AND P2, PT, R2, 0x20, PT ;  /* 0x000000200200780c */ /* 0x000fe40003f44270 */
        /* <DEDUP_REMOVED lines=8> */
[----:B------:R-:W3:Y:S02]  /*14280*/  LDL R5, [R1+0x8e8] ;  /* 0x0008e80001057983 */ /* 0x000ee40000100800 */
[----:B---3--:R-:W-:-:S04]  /*14290*/  @P0 LOP3.LUT R5, R5, R4, RZ, 0x3c, !PT ;  /* 0x0000000405050212 */ /* 0x008fc800078e3cff */
[----:B------:R-:W-:-:S04]  /*142a0*/  @P0 LOP3.LUT R4, R5, R4, RZ, 0x3c, !PT ;  /* 0x0000000405040212 */ /* 0x000fc800078e3cff */
[----:B------:R-:W-:-:S05]  /*142b0*/  @P0 LOP3.LUT R5, R5, R4, RZ, 0x3c, !PT ;  /* 0x0000000405050212 */ /* 0x000fca00078e3cff */
[----:B------:R-:W3:Y:S04]  /*142c0*/  @P0 LDG.E.U16 R17, desc[UR8][R4.64] ;  /* 0x0000000804110981 */ /* 0x000ee8000c1e1500 */
[----:B---3--:R0:W-:Y:S04]  /*142d0*/  STL [R1+0x19c], R17 ;  /* 0x00019c1101007387 */ /* 0x0081e80000100800 */
[----:B0-----:R-:W3:Y:S04]  /*142e0*/  LDL.LU R17, [R1+0x21f4] ;  /* 0x0021f40001117983 */ /* 0x001ee80000300800 */
[----:B------:R-:W4:Y:S04]  /*142f0*/  LDL R4, [R1+0x8dc] ;  /* 0x0008dc0001047983 */ /* 0x000f280000100800 */
[----:B------:R-:W4:Y:S01]  /*14300*/  LDL R5, [R1+0x8e0] ;  /* 0x0008e00001057983 */ /* 0x000f220000100800 */
[----:B--2---:R-:W-:-:S02]  /*14310*/  PRMT R16, RZ, 0x7610, R16 ;  /* 0x00007610ff107816 */ /* 0x004fc40000000010 */
[----:B------:R-:W-:Y:S02]  /*14320*/  ISETP.GT.AND P0, PT, R2, 0x21, PT ;  /* 0x000000210200780c */ /* 0x000fe40003f04270 */
[----:B----4-:R-:W-:-:S04]  /*14330*/  @P1 LOP3.LUT R5, R5, R4, RZ, 0x3c, !PT ;  /* 0x0000000405051212 */ /* 0x010fc800078e3cff */
[----:B------:R-:W-:-:S04]  /*14340*/  @P1 LOP3.LUT R4, R5, R4, RZ, 0x3c, !PT ;  /* 0x0000000405041212 */ /* 0x000fc800078e3cff */
[----:B------:R-:W-:-:S05]  /*14350*/  @P1 LOP3.LUT R5, R5, R4, RZ, 0x3c, !PT ;  /* 0x0000000405051212 */ /* 0x000fca00078e3cff */
[----:B------:R-:W2:Y:S04]  /*14360*/  @P1 LDG.E.U16 R24, desc[UR8][R4.64] ;  /* 0x0000000804181981 */ /* 0x000ea8000c1e1500 */
[----:B--2---:R0:W-:Y:S04]  /*14370*/  STL [R1+0x198], R24 ;  /* 0x0001981801007387 */ /* 0x0041e80000100800 */
[----:B0-----:R-:W2:Y:S04]  /*14380*/  LDL.LU R24, [R1+0x21f0] ;  /* 0x0021f00001187983 */ /* 0x001ea80000300800 */
[----:B------:R-:W4:Y:S04]  /*14390*/  LDL R4, [R1+0x8d4] ;  /* 0x0008d40001047983 */ /* 0x000f280000100800 */
[----:B------:R-:W4:Y:S02]  /*143a0*/  LDL R5, [R1+0x8d8] ;  /* 0x0008d80001057983 */ /* 0x000f240000100800 */
[----:B----4-:R-:W-:-:S04]  /*143b0*/  @P1 LOP3.LUT R5, R5, R4, RZ, 0x3c, !PT ;  /* 0x0000000405051212 */ /* 0x010fc800078e3cff */
[----:B------:R-:W-:-:S04]  /*143c0*/  @P1 LOP3.LUT R4, R5, R4, RZ, 0x3c, !PT ;  /* 0x0000000405041212 */ /* 0x000fc800078e3cff */
[----:B------:R-:W-:-:S05]  /*143d0*/  @P1 LOP3.LUT R5, R5, R4, RZ, 0x3c, !PT ;  /* 0x0000000405051212 */ /* 0x000fca00078e3cff */
[----:B------:R-:W4:Y:S04]  /*143e0*/  @P1 LDG.E.U16 R26, desc[UR8][R4.64] ;  /* 0x00000008041a1981 */ /* 0x000f28000c1e1500 */
[----:B----4-:R0:W-:Y:S04]  /*143f0*/  STL [R1+0x190], R26 ;  /* 0x0001901a01007387 */ /* 0x0101e80000100800 */
[----:B0-----:R-:W4:Y:S04]  /*14400*/  LDL.LU R26, [R1+0x21ec] ;  /* 0x0021ec00011a7983 */ /* 0x001f280000300800 */
[----:B------:R-:W2:Y:S04]  /*14410*/  LDL R4, [R1+0x8cc] ;  /* 0x0008cc0001047983 */ /* 0x000ea80000100800 */
[----:B------:R-:W2:Y:S01]  /*14420*/  LDL R5, [R1+0x8d0] ;  /* 0x0008d00001057983 */ /* 0x000ea20000100800 */
[----:B---3--:R-:W-:-:S02]  /*14430*/  PRMT R17, RZ, 0x7610, R17 ;  /* 0x00007610ff117816 */ /* 0x008fc40000000011 */
[----:B--2---:R-:W-:-:S04]  /*14440*/  @P2 LOP3.LUT R5, R5, R4, RZ, 0x3c, !PT ;  /* 0x0000000405052212 */ /* 0x004fc800078e3cff */
[----:B------:R-:W-:-:S04]  /*14450*/  @P2 LOP3.LUT R4, R5, R4, RZ, 0x3c, !PT ;  /* 0x0000000405042212 */ /* 0x000fc800078e3cff */
[----:B------:R-:W-:-:S05]  /*14460*/  @P2 LOP3.LUT R5, R5, R4, RZ, 0x3c, !PT ;  /* 0x0000000405052212 */ /* 0x000fca00078e3cff */
[----:B------:R-:W2:Y:S04]  /*14470*/  @P2 LDG.E.U16 R16, desc[UR8][R4.64] ;  /* 0x0000000804102981 */ /* 0x000ea8000c1e1500 */
[----:B------:R-:W3:Y:S04]  /*14480*/  LDL R4, [R1+0x8c4] ;  /* 0x0008c40001047983 */ /* 0x000ee80000100800 */
[----:B------:R-:W3:Y:S01]  /*14490*/  LDL R5, [R1+0x8c8] ;  /* 0x0008c80001057983 */ /* 0x000ee20000100800 */
[----:B------:R-:W-:Y:S02]  /*144a0*/  PRMT R24, RZ, 0x7610, R24 ;  /* 0x00007610ff187816 */ /* 0x000fe40000000018 */
[----:B------:R-:W-:Y:S01]  /*144b0*/  ISETP.GT.AND P1, PT, R2, 0x22, PT ;  /* 0x000000220200780c */ /* 0x000fe20003f24270 */
[----:B--2---:R-:W-:Y:S01]  /*144c0*/  STL [R1+0x213c], R16 ;  /* 0x00213c1001007387 */ /* 0x004fe20000100800 */
[----:B---3--:R-:W-:-:S04]  /*144d0*/  @P2 LOP3.LUT R5, R5, R4, RZ, 0x3c, !PT ;  /* 0x0000000405052212 */ /* 0x008fc800078e3cff */
[----:B------:R-:W-:-:S04]  /*144e0*/  @P2 LOP3.LUT R4, R5, R4, RZ, 0x3c, !PT ;  /* 0x0000000405042212 */ /* 0x000fc800078e3cff */
[----:B------:R-:W-:-:S05]  /*144f0*/  @P2 LOP3.LUT R5, R5, R4, RZ, 0x3c, !PT ;  /* 0x0000000405052212 */ /* 0x000fca00078e3cff */
[----:B------:R-:W2:Y:S04]  /*14500*/  @P2 LDG.E.U16 R17, desc[UR8][R4.64] ;  /* 0x0000000804112981 */ /* 0x000ea8000c1e1500 */
[----:B------:R-:W3:Y:S04]  /*14510*/  LDL R4, [R1+0x8bc] ;  /* 0x0008bc0001047983 */ /* 0x000ee80000100800 */
[----:B------:R-:W3:Y:S01]  /*14520*/  LDL R5, [R1+0x8c0] ;  /* 0x0008c00001057983 */ /* 0x000ee20000100800 */
[----:B----4-:R-:W-:-:S03]  /*14530*/  PRMT R26, RZ, 0x7610, R26 ;  /* 0x00007610ff1a7816 */ /* 0x010fc6000000001a */
[----:B--2---:R-:W-:Y:S01]  /*14540*/  STL [R1+0x2140], R17 ;  /* 0x0021401101007387 */ /* 0x004fe20000100800 */
        /* <DEDUP_REMOVED lines=9> */
[----:B--2---:R-:W-:Y:S04]  /*145e0*/  STL [R1+0x20fc], R24 ;  /* 0x0020fc1801007387 */ /* 0x004fe80000100800 */
[----:B------:R-:W-:Y:S01]  /*145f0*/  STL [R1+0x2144], R24 ;  /* 0x0021441801007387 */ /* 0x000fe20000100800 */
[----:B---3--:R-:W-:-:S04]  /*14600*/  @P0 LOP3.LUT R5, R5, R4, RZ, 0x3c, !PT ;  /* 0x0000000405050212 */ /* 0x008fc800078e3cff */
        /* <DEDUP_REMOVED lines=30> */
[----:B------:R-:W4:Y:S04]  /*147f0*/  LDL R4, [R1+0x894] ;  /* 0x0008940001047983 */ /* 0x000f280000100800 */
[----:B------:R-:W4:Y:S01]  /*14800*/  LDL R5, [R1+0x898] ;  /* 0x0008980001057983 */ /* 0x000f220000100800 */
[----:B---3--:R-:W-:-:S03]  /*14810*/  PRMT R13, RZ, 0x7610, R13 ;  /* 0x00007610ff0d7816 */ /* 0x008fc6000000000d */
[----:B--2---:R-:W-:Y:S01]  /*14820*/  STL [R1+0x20e4], R0 ;  /* 0x0020e40001007387 */ /* 0x004fe20000100800 */
[----:B----4-:R-:W-:-:S04]  /*14830*/  @P2 LOP3.LUT R5, R5, R4, RZ, 0x3c, !PT ;  /* 0x0000000405052212 */ /* 0x010fc800078e3cff */
        /* <DEDUP_REMOVED lines=62> */
[----:B------:R-:W-:-:S02]  /*14c20*/  PRMT R18, RZ, 0x7610, R18 ;  /* 0x00007610ff127816 */ /* 0x000fc40000000012 */
        /* <DEDUP_REMOVED lines=8> */
[----:B------:R-:W-:-:S02]  /*14cb0*/  PRMT R20, RZ, 0x7610, R20 ;  /* 0x00007610ff147816 */ /* 0x000fc40000000014 */
[----:B------:R-:W-:Y:S02]  /*14cc0*/  ISETP.GT.AND P1, PT, R2, 0x28, PT ;  /* 0x000000280200780c */ /* 0x000fe40003f24270 */
[----:B--2---:R-:W-:-:S04]  /*14cd0*/  @P0 LOP3.LUT R5, R5, R4, RZ, 0x3c, !PT ;  /* 0x0000000405050212 */ /* 0x004fc800078e3cff */
        /* <DEDUP_REMOVED lines=8> */
[----:B---3--:R-:W-:-:S04]  /*14d60*/  @P1 LOP3.LUT R5, R5, R4, RZ, 0x3c, !PT ;  /* 0x0000000405051212 */ /* 0x008fc800078e3cff */
[----:B------:R-:W-:-:S04]  /*14d70*/  @P1 LOP3.LUT R4, R5, R4, RZ, 0x3c, !PT ;  /* 0x0000000405041212 */ /* 0x000fc800078e3cff */
[----:B------:R-:W-:-:S05]  /*14d80*/  @P1 LOP3.LUT R5, R5, R4, RZ, 0x3c, !PT ;  /* 0x0000000405051212 */ /* 0x000fca00078e3cff */
[----:B------:R-:W3:Y:S04]  /*14d90*/  @P1 LDG.E.U16 R13, desc[UR8][R4.64] ;  /* 0x00000008040d1981 */ /* 0x000ee8000c1e1500 */
[----:B------:R-:W4:Y:S04]  /*14da0*/  LDL R4, [R1+0x844] ;  /* 0x0008440001047983 */ /* 0x000f280000100800 */
[----:B------:R-:W4:Y:S01]  /*14db0*/  LDL R5, [R1+0x848] ;  /* 0x0008480001057983 */ /* 0x000f220000100800 */
[----:B------:R-:W-:Y:S02]  /*14dc0*/  PRMT R12, RZ, 0x7610, R12 ;  /* 0x00007610ff0c7816 */ /* 0x000fe4000000000c */
[----:B------:R-:W-:Y:S01]  /*14dd0*/  ISETP.GT.AND P0, PT, R2, 0x29, PT ;  /* 0x000000290200780c */ /* 0x000fe20003f04270 */
[----:B---3--:R-:W-:Y:S01]  /*14de0*/  STL [R1+0x2148], R13 ;  /* 0x0021480d01007387 */ /* 0x008fe20000100800 */
[----:B----4-:R-:W-:-:S04]  /*14df0*/  @P1 LOP3.LUT R5, R5, R4, RZ, 0x3c, !PT ;  /* 0x0000000405051212 */ /* 0x010fc800078e3cff */
[----:B------:R-:W-:-:S04]  /*14e00*/  @P1 LOP3.LUT R4, R5, R4, RZ, 0x3c, !PT ;  /* 0x0000000405041212 */ /* 0x000fc800078e3cff */
[----:B------:R-:W-:-:S05]  /*14e10*/  @P1 LOP3.LUT R5, R5, R4, RZ, 0x3c, !PT ;  /* 0x0000000405051212 */ /* 0x000fca00078e3cff */
[----:B------:R0:W3:Y:S04]  /*14e20*/  @P1 LDG.E.U16 R12, desc[UR8][R4.64] ;  /* 0x00000008040c1981 */ /* 0x0000e8000c1e1500 */
[----:B------:R-:W0:Y:S04]  /*14e30*/  LDL R4, [R1+0x83c] ;  /* 0x00083c0001047983 */ /* 0x000e280000100800 */
[----:B------:R-:W0:Y:S01]  /*14e40*/  LDL R5, [R1+0x840] ;  /* 0x0008400001057983 */ /* 0x000e220000100800 */
[----:B------:R-:W-:Y:S02]  /*14e50*/  PRMT R18, RZ, 0x7610, R18 ;  /* 0x00007610ff127816 */ /* 0x000fe40000000012 */
[----:B0-----:R-:W-:-:S04]  /*14e60*/  @P0 LOP3.LUT R5, R5, R4, RZ, 0x3c, !PT ;  /* 0x0000000405050212 */ /* 0x001fc800078e3cff */
[----:B------:R-:W-:-:S04]  /*14e70*/  @P0 LOP3.LUT R4, R5, R4, RZ, 0x3c, !PT ;  /* 0x0000000405040212 */ /* 0x000fc800078e3cff */
[----:B------:R-:W-:-:S05]  /*14e80*/  @P0 LOP3.LUT R5, R5, R4, RZ, 0x3c, !PT ;  /* 0x0000000405050212 */ /* 0x000fca00078e3cff */
[----:B------:R-:W4:Y:S04]  /*14e90*/  @P0 LDG.E.U16 R18, desc[UR8][R4.64] ;  /* 0x0000000804120981 */ /* 0x000f28000c1e1500 */
[----:B------:R-:W3:Y:S04]  /*14ea0*/  LDL R4, [R1+0x834] ;  /* 0x0008340001047983 */ /* 0x000ee80000100800 */
[----:B------:R-:W3:Y:S01]  /*14eb0*/  LDL R5, [R1+0x838] ;  /* 0x0008380001057983 */ /* 0x000ee20000100800 */
[----:B--2---:R-:W-:Y:S02]  /*14ec0*/  PRMT R20, RZ, 0x7610, R20 ;  /* 0x00007610ff147816 */ /* 0x004fe40000000014 */
[----:B------:R-:W-:Y:S01]  /*14ed0*/  ISETP.GT.AND P1, PT, R2, 0x2a, PT ;  /* 0x0000002a0200780c */ /* 0x000fe20003f24270 */
[----:B----4-:R-:W-:Y:S04]  /*14ee0*/  STL [R1+0x20f8], R18 ;  /* 0x0020f81201007387 */ /* 0x010fe80000100800 */
[----:B------:R-:W-:Y:S04]  /*14ef0*/  STL [R1+0x2104], R18 ;  /* 0x0021041201007387 */ /* 0x000fe80000100800 */
[----:B------:R-:W-:Y:S01]  /*14f00*/  STL [R1+0x2108], R18 ;  /* 0x0021081201007387 */ /* 0x000fe20000100800 */
[----:B---3--:R-:W-:-:S04]  /*14f10*/  @P0 LOP3.LUT R5, R5, R4, RZ, 0x3c, !PT ;  /* 0x0000000405050212 */ /* 0x008fc800078e3cff */
[----:B------:R-:W-:-:S04]  /*14f20*/  @P0 LOP3.LUT R4, R5, R4, RZ, 0x3c, !PT ;  /* 0x0000000405040212 */ /* 0x000fc800078e3cff */
[----:B------:R-:W-:-:S05]  /*14f30*/  @P0 LOP3.LUT R5, R5, R4, RZ, 0x3c, !PT ;  /* 0x0000000405050212 */ /* 0x000fca00078e3cff */
[----:B------:R-:W2:Y:S04]  /*14f40*/  @P0 LDG.E.U16 R20, desc[UR8][R4.64] ;  /* 0x0000000804140981 */ /* 0x000ea8000c1e1500 */
[----:B------:R-:W3:Y:S04]  /*14f50*/  LDL R4, [R1+0x82c] ;  /* 0x00082c0001047983 */ /* 0x000ee80000100800 */
[----:B------:R-:W3:Y:S01]  /*14f60*/  LDL R5, [R1+0x830] ;  /* 0x0008300001057983 */ /* 0x000ee20000100800 */
[----:B------:R-:W-:-:S03]  /*14f70*/  PRMT R9, RZ, 0x7610, R9 ;  /* 0x00007610ff097816 */ /* 0x000fc60000000009 */
[----:B--2---:R-:W-:Y:S04]  /*14f80*/  STL [R1+0x20f4], R20 ;  /* 0x0020f41401007387 */ /* 0x004fe80000100800 */
[----:B------:R-:W-:Y:S04]  /*14f90*/  STL [R1+0x210c], R20 ;  /* 0x00210c1401007387 */ /* 0x000fe80000100800 */
[----:B------:R-:W-:Y:S01]  /*14fa0*/  STL [R1+0x2110], R20 ;  /* 0x0021101401007387 */ /* 0x000fe20000100800 */
        /* <DEDUP_REMOVED lines=9> */
[----:B------:R-:W-:Y:S02]  /*15040*/  ISETP.GT.AND P0, PT, R2, 0x2b, PT ;  /* 0x0000002b0200780c */ /* 0x000fe40003f04270 */
[----:B---3--:R-:W-:-:S04]  /*15050*/  @P1 LOP3.LUT R5, R5, R4, RZ, 0x3c, !PT ;  /* 0x0000000405051212 */ /* 0x008fc800078e3cff */
[----:B------:R-:W-:-:S04]  /*15060*/  @P1 LOP3.LUT R4, R5, R4, RZ, 0x3c, !PT ;  /* 0x0000000405041212 */ /* 0x000fc800078e3cff */
[----:B------:R-:W-:-:S05]  /*15070*/  @P1 LOP3.LUT R5, R5, R4, RZ, 0x3c, !PT ;  /* 0x0000000405051212 */ /* 0x000fca00078e3cff */
[----:B------:R-:W3:Y:S04]  /*15080*/  @P1 LDG.E.U16 R0, desc[UR8][R4.64] ;  /* 0x0000000804001981 */ /* 0x000ee8000c1e1500 */
[----:B------:R-:W4:Y:S04]  /*15090*/  LDL R4, [R1+0x81c] ;  /* 0x00081c0001047983 */ /* 0x000f280000100800 */
[----:B------:R-:W4:Y:S01]  /*150a0*/  LDL R5, [R1+0x820] ;  /* 0x0008200001057983 */ /* 0x000f220000100800 */
[----:B--2---:R-:W-:-:S03]  /*150b0*/  PRMT R9, RZ, 0x7610, R9 ;  /* 0x00007610ff097816 */ /* 0x004fc60000000009 */
[----:B---3--:R-:W-:Y:S04]  /*150c0*/  STL [R1+0x20e8], R0 ;  /* 0x0020e80001007387 */ /* 0x008fe80000100800 */
[----:B------:R-:W-:Y:S04]  /*150d0*/  STL [R1+0x20ec], R0 ;  /* 0x0020ec0001007387 */ /* 0x000fe80000100800 */
[----:B------:R-:W-:Y:S04]  /*150e0*/  STL [R1+0x20f0], R0 ;  /* 0x0020f00001007387 */ /* 0x000fe80000100800 */
[----:B------:R-:W-:Y:S01]  /*150f0*/  STL [R1+0x2114], R0 ;  /* 0x0021140001007387 */ /* 0x000fe20000100800 */
[----:B----4-:R-:W-:-:S03]  /*15100*/  @P0 LOP3.LUT R5, R5, R4, RZ, 0x3c, !PT ;  /* 0x0000000405050212 */ /* 0x010fc600078e3cff */
[----:B------:R-:W-:Y:S01]  /*15110*/  STL [R1+0x2118], R0 ;  /* 0x0021180001007387 */ /* 0x000fe20000100800 */
        /* <DEDUP_REMOVED lines=84> */
[----:B------:R-:W-:Y:S02]  /*15660*/  ISETP.GT.AND P1, PT, R2, 0x30, PT ;  /* 0x000000300200780c */ /* 0x000fe40003f24270 */
        /* <DEDUP_REMOVED lines=9> */
[----:B--2---:R-:W-:-:S04]  /*15700*/  @P1 LOP3.LUT R5, R5, R4, RZ, 0x3c, !PT ;  /* 0x0000000405051212 */ /* 0x004fc800078e3cff */
[----:B------:R-:W-:-:S04]  /*15710*/  @P1 LOP3.LUT R4, R5, R4, RZ, 0x3c, !PT ;  /* 0x0000000405041212 */ /* 0x000fc800078e3cff */
[----:B------:R-:W-:-:S05]  /*15720*/  @P1 LOP3.LUT R5, R5, R4, RZ, 0x3c, !PT ;  /* 0x0000000405051212 */ /* 0x000fca00078e3cff */
[----:B------:R0:W2:Y:S04]  /*15730*/  @P1 LDG.E.U16 R9, desc[UR8][R4.64] ;  /* 0x0000000804091981 */ /* 0x0000a8000c1e1500 */
[----:B------:R-:W0:Y:S04]  /*15740*/  LDL R4, [R1+0x7c4] ;  /* 0x0007c40001047983 */ /* 0x000e280000100800 */
[----:B------:R-:W0:Y:S01]  /*15750*/  LDL R5, [R1+0x7c8] ;  /* 0x0007c80001057983 */ /* 0x000e220000100800 */
[----:B------:R-:W-:Y:S02]  /*15760*/  PRMT R8, RZ, 0x7610, R8 ;  /* 0x00007610ff087816 */ /* 0x000fe40000000008 */
[----:B------:R-:W-:-:S02]  /*15770*/  ISETP.GT.AND P0, PT, R2, 0x31, PT ;  /* 0x000000310200780c */ /* 0x000fc40003f04270 */
[----:B0-----:R-:W-:-:S04]  /*15780*/  @P1 LOP3.LUT R5, R5, R4, RZ, 0x3c, !PT ;  /* 0x0000000405051212 */ /* 0x001fc800078e3cff */
[----:B------:R-:W-:-:S04]  /*15790*/  @P1 LOP3.LUT R4, R5, R4, RZ, 0x3c, !PT ;  /* 0x0000000405041212 */ /* 0x000fc800078e3cff */
[----:B------:R-:W-:-:S05]  /*157a0*/  @P1 LOP3.LUT R5, R5, R4, RZ, 0x3c, !PT ;  /* 0x0000000405051212 */ /* 0x000fca00078e3cff */
[----:B------:R0:W2:Y:S04]  /*157b0*/  @P1 LDG.E.U16 R8, desc[UR8][R4.64] ;  /* 0x0000000804081981 */ /* 0x0000a8000c1e1500 */
[----:B------:R-:W0:Y:S04]  /*157c0*/  LDL R4, [R1+0x7bc] ;  /* 0x0007bc0001047983 */ /* 0x000e280000100800 */
[----:B------:R-:W0:Y:S01]  /*157d0*/  LDL R5, [R1+0x7c0] ;  /* 0x0007c00001057983 */ /* 0x000e220000100800 */
[----:B------:R-:W-:Y:S02]  /*157e0*/  PRMT R14, RZ, 0x7610, R14 ;  /* 0x00007610ff0e7816 */ /* 0x000fe4000000000e */
[----:B0-----:R-:W-:-:S04]  /*157f0*/  @P0 LOP3.LUT R5, R5, R4, RZ, 0x3c, !PT ;  /* 0x0000000405050212 */ /* 0x001fc800078e3cff */
[----:B------:R-:W-:-:S04]  /*15800*/  @P0 LOP3.LUT R4, R5, R4, RZ, 0x3c, !PT ;  /* 0x0000000405040212 */ /* 0x000fc800078e3cff */
[----:B------:R-:W-:-:S05]  /*15810*/  @P0 LOP3.LUT R5, R5, R4, RZ, 0x3c, !PT ;  /* 0x0000000405050212 */ /* 0x000fca00078e3cff */
[----:B------:R-:W3:Y:S04]  /*15820*/  @P0 LDG.E.U16 R14, desc[UR8][R4.64] ;  /* 0x00000008040e0981 */ /* 0x000ee8000c1e1500 */
[----:B------:R-:W4:Y:S04]  /*15830*/  LDL R4, [R1+0x7b4] ;  /* 0x0007b40001047983 */ /* 0x000f280000100800 */
[----:B------:R-:W4:Y:S01]  /*15840*/  LDL R5, [R1+0x7b8] ;  /* 0x0007b80001057983 */ /* 0x000f220000100800 */
[----:B------:R-:W-:Y:S02]  /*15850*/  PRMT R15, RZ, 0x7610, R15 ;  /* 0x00007610ff0f7816 */ /* 0x000fe4000000000f */
[----:B------:R-:W-:Y:S01]  /*15860*/  ISETP.GT.AND P1, PT, R2, 0x32, PT ;  /* 0x000000320200780c */ /* 0x000fe20003f24270 */
[----:B---3--:R-:W-:Y:S04]  /*15870*/  STL [R1+0x211c], R14 ;  /* 0x00211c0e01007387 */ /* 0x008fe80000100800 */
[----:B------:R-:W-:Y:S01]  /*15880*/  STL [R1+0x2120], R14 ;  /* 0x0021200e01007387 */ /* 0x000fe20000100800 */
[----:B----4-:R-:W-:-:S04]  /*15890*/  @P0 LOP3.LUT R5, R5, R4, RZ, 0x3c, !PT ;  /* 0x0000000405050212 */ /* 0x010fc800078e3cff */
[----:B------:R-:W-:-:S04]  /*158a0*/  @P0 LOP3.LUT R4, R5, R4, RZ, 0x3c, !PT ;  /* 0x0000000405040212 */ /* 0x000fc800078e3cff */
[----:B------:R-:W-:-:S05]  /*158b0*/  @P0 LOP3.LUT R5, R5, R4, RZ, 0x3c, !PT ;  /* 0x0000000405050212 */ /* 0x000fca00078e3cff */
[----:B------:R-:W3:Y:S04]  /*158c0*/  @P0 LDG.E.U16 R15, desc[UR8][R4.64] ;  /* 0x00000008040f0981 */ /* 0x000ee8000c1e1500 */
[----:B------:R-:W4:Y:S04]  /*158d0*/  LDL R4, [R1+0x7ac] ;  /* 0x0007ac0001047983 */ /* 0x000f280000100800 */
[----:B------:R-:W4:Y:S01]  /*158e0*/  LDL R5, [R1+0x7b0] ;  /* 0x0007b00001057983 */ /* 0x000f220000100800 */
[----:B------:R-:W-:-:S03]  /*158f0*/  PRMT R25, RZ, 0x7610, R25 ;  /* 0x00007610ff197816 */ /* 0x000fc60000000019 */
        /* <DEDUP_REMOVED lines=23> */
[----:B----4-:R0:W-:Y:S04]  /*15a70*/  STL [R1+0xfc], R7 ;  /* 0x0000fc0701007387 */ /* 0x0101e80000100800 */
[----:B0-----:R-:W4:Y:S04]  /*15a80*/  LDL.LU R7, [R1+0x2190] ;  /* 0x0021900001077983 */ /* 0x001f280000300800 */
[----:B------:R-:W2:Y:S04]  /*15a90*/  LDL R4, [R1+0x794] ;  /* 0x0007940001047983 */ /* 0x000ea80000100800 */
[----:B------:R-:W2:Y:S01]  /*15aa0*/  LDL R5, [R1+0x798] ;  /* 0x0007980001057983 */ /* 0x000ea20000100800 */
[----:B------:R-:W-:-:S02]  /*15ab0*/  ISETP.GT.AND P1, PT, R2, 0x34, PT ;  /* 0x000000340200780c */ /* 0x000fc40003f24270 */
[----:B----4-:R-:W-:Y:S02]  /*15ac0*/  PRMT R7, RZ, 0x7610, R7 ;  /* 0x00007610ff077816 */ /* 0x010fe40000000007 */
[----:B--2---:R-:W-:-:S04]  /*15ad0*/  @P0 LOP3.LUT R5, R5, R4, RZ, 0x3c, !PT ;  /* 0x0000000405050212 */ /* 0x004fc800078e3cff */
[----:B------:R-:W-:-:S04]  /*15ae0*/  @P0 LOP3.LUT R4, R5, R4, RZ, 0x3c, !PT ;  /* 0x0000000405040212 */ /* 0x000fc800078e3cff */
[----:B------:R-:W-:-:S05]  /*15af0*/  @P0 LOP3.LUT R5, R5, R4, RZ, 0x3c, !PT ;  /* 0x0000000405050212 */ /* 0x000fca00078e3cff */
[----:B------:R-:W2:Y:S04]  /*15b00*/  @P0 LDG.E.U16 R7, desc[UR8][R4.64] ;  /* 0x0000000804070981 */ /* 0x000ea8000c1e1500 */
[----:B--2---:R0:W-:Y:S04]  /*15b10*/  STL [R1+0x100], R7 ;  /* 0x0001000701007387 */ /* 0x0041e80000100800 */
[----:B0-----:R-:W2:Y:S04]  /*15b20*/  LDL.LU R7, [R1+0x218c] ;  /* 0x00218c0001077983 */ /* 0x001ea80000300800 */
[----:B------:R-:W4:Y:S04]  /*15b30*/  LDL R4, [R1+0x78c] ;  /* 0x00078c0001047983 */ /* 0x000f280000100800 */
[----:B------:R-:W4:Y:S01]  /*15b40*/  LDL R5, [R1+0x790] ;  /* 0x0007900001057983 */ /* 0x000f220000100800 */
[----:B--2---:R-:W-:-:S02]  /*15b50*/  PRMT R7, RZ, 0x7610, R7 ;  /* 0x00007610ff077816 */ /* 0x004fc40000000007 */
[----:B----4-:R-:W-:-:S04]  /*15b60*/  @P1 LOP3.LUT R5, R5, R4, RZ, 0x3c, !PT ;  /* 0x0000000405051212 */ /* 0x010fc800078e3cff */
[----:B------:R-:W-:-:S04]  /*15b70*/  @P1 LOP3.LUT R4, R5, R4, RZ, 0x3c, !PT ;  /* 0x0000000405041212 */ /* 0x000fc800078e3cff */
[----:B------:R-:W-:-:S05]  /*15b80*/  @P1 LOP3.LUT R5, R5, R4, RZ, 0x3c, !PT ;  /* 0x0000000405051212 */ /* 0x000fca00078e3cff */
[----:B------:R-:W2:Y:S04]  /*15b90*/  @P1 LDG.E.U16 R7, desc[UR8][R4.64] ;  /* 0x0000000804071981 */ /* 0x000ea8000c1e1500 */
[----:B--2---:R0:W-:Y:S04]  /*15ba0*/  STL [R1+0x108], R7 ;  /* 0x0001080701007387 */ /* 0x0041e80000100800 */
[----:B0-----:R-:W2:Y:S04]  /*15bb0*/  LDL.LU R7, [R1+0x2188] ;  /* 0x0021880001077983 */ /* 0x001ea80000300800 */
        /* <DEDUP_REMOVED lines=10> */
[----:B------:R-:W3:Y:S04]  /*15c60*/  LDL R4, [R1+0x74c] ;  /* 0x00074c0001047983 */ /* 0x000ee80000100800 */
[----:B------:R-:W3:Y:S01]  /*15c70*/  LDL R5, [R1+0x750] ;  /* 0x0007500001057983 */ /* 0x000ee20000100800 */
[----:B--2---:R-:W-:-:S02]  /*15c80*/  PRMT R7, RZ, 0x7610, R7 ;  /* 0x00007610ff077816 */ /* 0x004fc40000000007 */
[----:B---3--:R-:W-:-:S04]  /*15c90*/  @P2 LOP3.LUT R5, R5, R4, RZ, 0x3c, !PT ;  /* 0x0000000405052212 */ /* 0x008fc800078e3cff */
[----:B------:R-:W-:-:S04]  /*15ca0*/  @P2 LOP3.LUT R4, R5, R4, RZ, 0x3c, !PT ;  /* 0x0000000405042212 */ /* 0x000fc800078e3cff */
[----:B------:R-:W-:-:S05]  /*15cb0*/  @P2 LOP3.LUT R5, R5, R4, RZ, 0x3c, !PT ;  /* 0x0000000405052212 */ /* 0x000fca00078e3cff */
[----:B------:R0:W2:Y:S04]  /*15cc0*/  @P2 LDG.E.U16 R7, desc[UR8][R4.64] ;  /* 0x0000000804072981 */ /* 0x0000a8000c1e1500 */
[----:B------:R-:W0:Y:S04]  /*15cd0*/  LDL R4, [R1+0x744] ;  /* 0x0007440001047983 */ /* 0x000e280000100800 */
[----:B------:R-:W0:Y:S01]  /*15ce0*/  LDL R5, [R1+0x748] ;  /* 0x0007480001057983 */ /* 0x000e220000100800 */
[----:B----4-:R-:W-:Y:S02]  /*15cf0*/  PRMT R6, RZ, 0x7610, R6 ;  /* 0x00007610ff067816 */ /* 0x010fe40000000006 */
[----:B------:R-:W-:-:S02]  /*15d00*/  ISETP.GT.AND P0, PT, R2, 0x35, PT ;  /* 0x000000350200780c */ /* 0x000fc40003f04270 */
[----:B0-----:R-:W-:-:S04]  /*15d10*/  @P2 LOP3.LUT R5, R5, R4, RZ, 0x3c, !PT ;  /* 0x0000000405052212 */ /* 0x001fc800078e3cff */
        /* <DEDUP_REMOVED lines=41> */
[----:B------:R-:W2:Y:S04]  /*15fb0*/  LDL R4, [R1+0x75c] ;  /* 0x00075c0001047983 */ /* 0x000ea80000100800 */
[----:B------:R-:W2:Y:S01]  /*15fc0*/  LDL R5, [R1+0x760] ;  /* 0x0007600001057983 */ /* 0x000ea20000100800 */
[----:B------:R-:W-:-:S02]  /*15fd0*/  PRMT R21, RZ, 0x7610, R21 ;  /* 0x00007610ff157816 */ /* 0x000fc40000000015 */
        /* <DEDUP_REMOVED lines=19> */
[----:B---3--:R-:W-:-:S04]  /*16110*/  @P1 LOP3.LUT R5, R5, R4, RZ, 0x3c, !PT ;  /* 0x0000000405051212 */ /* 0x008fc800078e3cff */
[----:B------:R-:W-:-:S04]  /*16120*/  @P1 LOP3.LUT R4, R5, R4, RZ, 0x3c, !PT ;  /* 0x0000000405041212 */ /* 0x000fc800078e3cff */
[----:B------:R-:W-:-:S05]  /*16130*/  @P1 LOP3.LUT R5, R5, R4, RZ, 0x3c, !PT ;  /* 0x0000000405051212 */ /* 0x000fca00078e3cff */
[----:B------:R0:W3:Y:S04]  /*16140*/  @P1 LDG.E.U16 R10, desc[UR8][R4.64] ;  /* 0x00000008040a1981 */ /* 0x0000e8000c1e1500 */
[----:B------:R-:W0:Y:S04]  /*16150*/  LDL R4, [R1+0x734] ;  /* 0x0007340001047983 */ /* 0x000e280000100800 */
[----:B------:R-:W0:Y:S01]  /*16160*/  LDL R5, [R1+0x738] ;  /* 0x0007380001057983 */ /* 0x000e220000100800 */
[----:B------:R-:W-:Y:S02]  /*16170*/  PRMT R11, RZ, 0x7610, R11 ;  /* 0x00007610ff0b7816 */ /* 0x000fe4000000000b */
        /* <DEDUP_REMOVED lines=11> */
[----:B------:R0:W3:Y:S04]  /*16230*/  @P0 LDG.E.U16 R19, desc[UR8][R4.64] ;  /* 0x0000000804130981 */ /* 0x0000e8000c1e1500 */
[----:B------:R-:W0:Y:S04]  /*16240*/  LDL R4, [R1+0x724] ;  /* 0x0007240001047983 */ /* 0x000e280000100800 */
[----:B------:R-:W0:Y:S01]  /*16250*/  LDL R5, [R1+0x728] ;  /* 0x0007280001057983 */ /* 0x000e220000100800 */
[----:B--2---:R-:W-:Y:S02]  /*16260*/  PRMT R21, RZ, 0x7610, R21 ;  /* 0x00007610ff157816 */ /* 0x004fe40000000015 */
[----:B------:R-:W-:-:S02]  /*16270*/  ISETP.GT.AND P1, PT, R2, 0x3b, PT ;  /* 0x0000003b0200780c */ /* 0x000fc40003f24270 */
[----:B0-----:R-:W-:-:S04]  /*16280*/  @P0 LOP3.LUT R5, R5, R4, RZ, 0x3c, !PT ;  /* 0x0000000405050212 */ /* 0x001fc800078e3cff */
[----:B------:R-:W-:-:S04]  /*16290*/  @P0 LOP3.LUT R4, R5, R4, RZ, 0x3c, !PT ;  /* 0x0000000405040212 */ /* 0x000fc800078e3cff */
[----:B------:R-:W-:-:S05]  /*162a0*/  @P0 LOP3.LUT R5, R5, R4, RZ, 0x3c, !PT ;  /* 0x0000000405050212 */ /* 0x000fca00078e3cff */
[----:B------:R0:W2:Y:S04]  /*162b0*/  @P0 LDG.E.U16 R21, desc[UR8][R4.64] ;  /* 0x0000000804150981 */ /* 0x0000a8000c1e1500 */
[----:B------:R-:W0:Y:S04]  /*162c0*/  LDL R4, [R1+0x71c] ;  /* 0x00071c0001047983 */ /* 0x000e280000100800 */
[----:B------:R-:W0:Y:S01]  /*162d0*/  LDL R5, [R1+0x720] ;  /* 0x0007200001057983 */ /* 0x000e220000100800 */
[----:B----4-:R-:W-:Y:S02]  /*162e0*/  PRMT R29, RZ, 0x7610, R29 ;  /* 0x00007610ff1d7816 */ /* 0x010fe4000000001d */
[----:B0-----:R-:W-:-:S04]  /*162f0*/  @P1 LOP3.LUT R5, R5, R4, RZ, 0x3c, !PT ;  /* 0x0000000405051212 */ /* 0x001fc800078e3cff */
[----:B------:R-:W-:-:S04]  /*16300*/  @P1 LOP3.LUT R4, R5, R4, RZ, 0x3c, !PT ;  /* 0x0000000405041212 */ /* 0x000fc800078e3cff */
[----:B------:R-:W-:-:S05]  /*16310*/  @P1 LOP3.LUT R5, R5, R4, RZ, 0x3c, !PT ;  /* 0x0000000405051212 */ /* 0x000fca00078e3cff */
[----:B------:R0:W4:Y:S04]  /*16320*/  @P1 LDG.E.U16 R29, desc[UR8][R4.64] ;  /* 0x00000008041d1981 */ /* 0x000128000c1e1500 */
[----:B------:R-:W0:Y:S04]  /*16330*/  LDL R4, [R1+0x714] ;  /* 0x0007140001047983 */ /* 0x000e280000100800 */
[----:B------:R-:W0:Y:S01]  /*16340*/  LDL R5, [R1+0x718] ;  /* 0x0007180001057983 */ /* 0x000e220000100800 */
[----:B------:R-:W-:Y:S02]  /*16350*/  PRMT R3, RZ, 0x7610, R3 ;  /* 0x00007610ff037816 */ /* 0x000fe40000000003 */
[----:B------:R-:W-:-:S02]  /*16360*/  ISETP.GT.AND P0, PT, R2, 0x3c, PT ;  /* 0x0000003c0200780c */ /* 0x000fc40003f04270 */
[----:B0-----:R-:W-:-:S04]  /*16370*/  @P1 LOP3.LUT R5, R5, R4, RZ, 0x3c, !PT ;  /* 0x0000000405051212 */ /* 0x001fc800078e3cff */
[----:B------:R-:W-:-:S04]  /*16380*/  @P1 LOP3.LUT R4, R5, R4, RZ, 0x3c, !PT ;  /* 0x0000000405041212 */ /* 0x000fc800078e3cff */
[----:B------:R-:W-:-:S05]  /*16390*/  @P1 LOP3.LUT R5, R5, R4, RZ, 0x3c, !PT ;  /* 0x0000000405051212 */ /* 0x000fca00078e3cff */
[----:B------:R-:W3:Y:S04]  /*163a0*/  @P1 LDG.E.U16 R3, desc[UR8][R4.64] ;  /* 0x0000000804031981 */ /* 0x000ee8000c1e1500 */
[----:B---3--:R0:W-:Y:S04]  /*163b0*/  STL [R1+0xd8], R3 ;  /* 0x0000d80301007387 */ /* 0x0081e80000100800 */
[----:B0-----:R-:W3:Y:S04]  /*163c0*/  LDL.LU R3, [R1+0x2168] ;  /* 0x0021680001037983 */ /* 0x001ee80000300800 */
[----:B------:R-:W2:Y:S04]  /*163d0*/  LDL R4, [R1+0x70c] ;  /* 0x00070c0001047983 */ /* 0x000ea80000100800 */
[----:B------:R-:W2:Y:S01]  /*163e0*/  LDL R5, [R1+0x710] ;  /* 0x0007100001057983 */ /* 0x000ea20000100800 */
[----:B---3--:R-:W-:-:S02]  /*163f0*/  PRMT R3, RZ, 0x7610, R3 ;  /* 0x00007610ff037816 */ /* 0x008fc40000000003 */
        /* <DEDUP_REMOVED lines=14> */
[----:B------:R-:W3:Y:S04]  /*164e0*/  LDL R4, [R1+0x6fc] ;  /* 0x0006fc0001047983 */ /* 0x000ee80000100800 */
[----:B------:R-:W3:Y:S01]  /*164f0*/  LDL R5, [R1+0x700] ;  /* 0x0007000001057983 */ /* 0x000ee20000100800 */
[----:B------:R-:W-:-:S03]  /*16500*/  PRMT R28, RZ, 0x7610, R28 ;  /* 0x00007610ff1c7816 */ /* 0x000fc6000000001c */
[----:B--2---:R0:W-:Y:S04]  /*16510*/  STL [R1+0xd0], R3 ;  /* 0x0000d00301007387 */ /* 0x0041e80000100800 */
[----:B0-----:R-:W2:Y:S01]  /*16520*/  LDL R3, [R1+0x6e0] ;  /* 0x0006e00001037983 */ /* 0x001ea20000100800 */
        /* <DEDUP_REMOVED lines=8> */
[----:B------:R-:W-:-:S02]  /*165b0*/  ISETP.GT.AND P0, PT, R2, 0x3e, PT ;  /* 0x0000003e0200780c */ /* 0x000fc40003f04270 */
[----:B---3--:R-:W-:Y:S02]  /*165c0*/  PRMT R28, RZ, 0x7610, R28 ;  /* 0x00007610ff1c7816 */ /* 0x008fe4000000001c */
[----:B----4-:R-:W-:-:S04]  /*165d0*/  @P1 LOP3.LUT R5, R5, R4, RZ, 0x3c, !PT ;  /* 0x0000000405051212 */ /* 0x010fc800078e3cff */
        /* <DEDUP_REMOVED lines=13> */
[----:B------:R-:W4:Y:S04]  /*166b0*/  LDL R4, [R1+0x6e4] ;  /* 0x0006e40001047983 */ /* 0x000f280000100800 */
[----:B------:R-:W4:Y:S01]  /*166c0*/  LDL R5, [R1+0x6e8] ;  /* 0x0006e80001057983 */ /* 0x000f220000100800 */
[----:B---3--:R-:W-:Y:S01]  /*166d0*/  PRMT R28, RZ, 0x7610, R28 ;  /* 0x00007610ff1c7816 */ /* 0x008fe2000000001c */
[----:B0-----:R-:W0:Y:S01]  /*166e0*/  S2R R26, SR_TID.X ;  /* 0x00000000001a7919 */ /* 0x001e220000002100 */
[----:B----4-:R-:W-:-:S04]  /*166f0*/  @P0 LOP3.LUT R5, R5, R4, RZ, 0x3c, !PT ;  /* 0x0000000405050212 */ /* 0x010fc800078e3cff */
[----:B------:R-:W-:-:S04]  /*16700*/  @P0 LOP3.LUT R4, R5, R4, RZ, 0x3c, !PT ;  /* 0x0000000405040212 */ /* 0x000fc800078e3cff */
[----:B------:R-:W-:-:S05]  /*16710*/  @P0 LOP3.LUT R5, R5, R4, RZ, 0x3c, !PT ;  /* 0x0000000405050212 */ /* 0x000fca00078e3cff */
[----:B------:R-:W3:Y:S01]  /*16720*/  @P0 LDG.E.U16 R28, desc[UR8][R4.64] ;  /* 0x00000008041c0981 */ /* 0x000ee2000c1e1500 */
[----:B0-----:R-:W-:Y:S02]  /*16730*/  LOP3.LUT R26, R26, 0x3f, RZ, 0xc0, !PT ;  /* 0x0000003f1a1a7812 */ /* 0x001fe400078ec0ff */
[----:B------:R-:W-:Y:S02]  /*16740*/  ISETP.GT.AND P1, PT, R2, 0x3f, PT ;  /* 0x0000003f0200780c */ /* 0x000fe40003f24270 */
[----:B------:R-:W-:Y:S01]  /*16750*/  ISETP.GE.AND P0, PT, R26, R2, PT ;  /* 0x000000021a00720c */ /* 0x000fe20003f06270 */
[----:B---3--:R0:W-:Y:S04]  /*16760*/  STL [R1+0xc0], R28 ;  /* 0x0000c01c01007387 */ /* 0x0081e80000100800 */
[----:B0-----:R-:W3:Y:S04]  /*16770*/  LDL.LU R28, [R1+0x2158] ;  /* 0x00215800011c7983 */ /* 0x001ee80000300800 */
[----:B------:R-:W2:Y:S02]  /*16780*/  LDL R2, [R1+0x6dc] ;  /* 0x0006dc0001027983 */ /* 0x000ea40000100800 */
[----:B--2---:R-:W-:-:S04]  /*16790*/  @P1 LOP3.LUT R3, R3, R2, RZ, 0x3c, !PT ;  /* 0x0000000203031212 */ /* 0x004fc800078e3cff */
[C---:B------:R-:W-:Y:S02]  /*167a0*/  @P1 LOP3.LUT R2, R3.reuse, R2, RZ, 0x3c, !PT ;  /* 0x0000000203021212 */ /* 0x040fe400078e3cff */
[----:B---3--:R-:W-:Y:S02]  /*167b0*/  PRMT R28, RZ, 0x7610, R28 ;  /* 0x00007610ff1c7816 */ /* 0x008fe4000000001c */
        /* <DEDUP_REMOVED lines=13> */
[----:B------:R-:W-:Y:S01]  /*16890*/  PRMT R24, RZ, 0x7610, R24 ;  /* 0x00007610ff187816 */ /* 0x000fe20000000018 */
[----:B------:R-:W-:Y:S06]  /*168a0*/  BAR.SYNC.DEFER_BLOCKING 0x0 ;  /* 0x0000000000007b1d */ /* 0x000fec0000010000 */
[----:B---3--:R0:W-:Y:S04]  /*168b0*/  STL [R1+0xb8], R13 ;  /* 0x0000b80d01007387 */ /* 0x0081e80000100800 */
[----:B0-----:R-:W3:Y:S01]  /*168c0*/  LDL.LU R13, [R1+0x20] ;  /* 0x00002000010d7983 */ /* 0x001ee20000300800 */
[----:B----4-:R-:W-:-:S04]  /*168d0*/  @!P0 LOP3.LUT R3, R3, R2, RZ, 0x3c, !PT ;  /* 0x0000000203038212 */ /* 0x010fc800078e3cff */
[----:B------:R-:W-:-:S04]  /*168e0*/  @!P0 LOP3.LUT R2, R3, R2, RZ, 0x3c, !PT ;  /* 0x0000000203028212 */ /* 0x000fc800078e3cff */
[----:B------:R-:W-:-:S05]  /*168f0*/  @!P0 LOP3.LUT R3, R3, R2, RZ, 0x3c, !PT ;  /* 0x0000000203038212 */ /* 0x000fca00078e3cff */
[----:B------:R-:W4:Y:S04]  /*16900*/  @!P0 LDG.E.U16 R24, desc[UR8][R2.64] ;  /* 0x0000000802188981 */ /* 0x000f28000c1e1500 */
[----:B------:R-:W2:Y:S04]  /*16910*/  LDL R2, [R1+0xe0c] ;  /* 0x000e0c0001027983 */ /* 0x000ea80000100800 */
[----:B------:R-:W2:Y:S01]  /*16920*/  LDL R3, [R1+0xe10] ;  /* 0x000e100001037983 */ /* 0x000ea20000100800 */
[----:B------:R-:W-:-:S03]  /*16930*/  PRMT R17, RZ, 0x7610, R17 ;  /* 0x00007610ff117816 */ /* 0x000fc60000000011 */
[----:B----4-:R0:W-:Y:S04]  /*16940*/  STL [R1+0xb4], R24 ;  /* 0x0000b41801007387 */ /* 0x0101e80000100800 */
[----:B0-----:R-:W4:Y:S01]  /*16950*/  LDL.LU R24, [R1+0x24] ;  /* 0x0000240001187983 */ /* 0x001f220000300800 */
[----:B--2---:R-:W-:-:S04]  /*16960*/  @!P0 LOP3.LUT R3, R3, R2, RZ, 0x3c, !PT ;  /* 0x0000000203038212 */ /* 0x004fc800078e3cff */
[----:B------:R-:W-:-:S04]  /*16970*/  @!P0 LOP3.LUT R2, R3, R2, RZ, 0x3c, !PT ;  /* 0x0000000203028212 */ /* 0x000fc800078e3cff */
[----:B------:R-:W-:-:S05]  /*16980*/  @!P0 LOP3.LUT R3, R3, R2, RZ, 0x3c, !PT ;  /* 0x0000000203038212 */ /* 0x000fca00078e3cff */
[----:B------:R-:W2:Y:S04]  /*16990*/  @!P0 LDG.E.U16 R17, desc[UR8][R2.64] ;  /* 0x0000000802118981 */ /* 0x000ea8000c1e1500 */
[----:B------:R-:W3:Y:S04]  /*169a0*/  LDL R2, [R1+0xdcc] ;  /* 0x000dcc0001027983 */ /* 0x000ee80000100800 */
[----:B------:R-:W3:Y:S01]  /*169b0*/  LDL R3, [R1+0xdd0] ;  /* 0x000dd00001037983 */ /* 0x000ee20000100800 */
[----:B------:R-:W-:-:S03]  /*169c0*/  PRMT R16, RZ, 0x7610, R16 ;  /* 0x00007610ff107816 */ /* 0x000fc60000000010 */
[----:B--2---:R0:W-:Y:S04]  /*169d0*/  STL [R1+0xb0], R17 ;  /* 0x0000b01101007387 */ /* 0x0041e80000100800 */
[----:B0-----:R-:W2:Y:S01]  /*169e0*/  LDL.LU R17, [R1+0x10] ;  /* 0x0000100001117983 */ /* 0x001ea20000300800 */
[----:B---3--:R-:W-:-:S04]  /*169f0*/  @!P0 LOP3.LUT R3, R3, R2, RZ, 0x3c, !PT ;  /* 0x0000000203038212 */ /* 0x008fc800078e3cff */
[----:B------:R-:W-:-:S04]  /*16a00*/  @!P0 LOP3.LUT R2, R3, R2, RZ, 0x3c, !PT ;  /* 0x0000000203028212 */ /* 0x000fc800078e3cff */
[----:B------:R-:W-:-:S05]  /*16a10*/  @!P0 LOP3.LUT R3, R3, R2, RZ, 0x3c, !PT ;  /* 0x0000000203038212 */ /* 0x000fca00078e3cff */
[----:B------:R-:W3:Y:S04]  /*16a20*/  @!P0 LDG.E.U16 R16, desc[UR8][R2.64] ;  /* 0x0000000802108981 */ /* 0x000ee8000c1e1500 */
[----:B------:R-:W4:Y:S04]  /*16a30*/  LDL R2, [R1+0xd8c] ;  /* 0x000d8c0001027983 */ /* 0x000f280000100800 */
[----:B------:R-:W4:Y:S01]  /*16a40*/  LDL R3, [R1+0xd90] ;  /* 0x000d900001037983 */ /* 0x000f220000100800 */
[----:B------:R-:W-:-:S03]  /*16a50*/  PRMT R23, RZ, 0x7610, R23 ;  /* 0x00007610ff177816 */ /* 0x000fc60000000017 */
        /* <DEDUP_REMOVED lines=10> */
[----:B0-----:R-:W4:Y:S01]  /*16b00*/  LDL.LU R23, [R1] ;  /* 0x0000000001177983 */ /* 0x001f220000300800 */
[----:B--2---:R-:W-:-:S04]  /*16b10*/  @!P0 LOP3.LUT R3, R3, R2, RZ, 0x3c, !PT ;  /* 0x0000000203038212 */ /* 0x004fc800078e3cff */
[----:B------:R-:W-:-:S04]  /*16b20*/  @!P0 LOP3.LUT R2, R3, R2, RZ, 0x3c, !PT ;  /* 0x0000000203028212 */ /* 0x000fc800078e3cff */
[----:B------:R-:W-:-:S05]  /*16b30*/  @!P0 LOP3.LUT R3, R3, R2, RZ, 0x3c, !PT ;  /* 0x0000000203038212 */ /* 0x000fca00078e3cff */
[----:B------:R0:W2:Y:S04]  /*16b40*/  @!P0 LDG.E.U16 R22, desc[UR8][R2.64] ;  /* 0x0000000802168981 */ /* 0x0000a8000c1e1500 */
[----:B------:R-:W0:Y:S04]  /*16b50*/  LDL R2, [R1+0xd0c] ;  /* 0x000d0c0001027983 */ /* 0x000e280000100800 */
[----:B------:R-:W0:Y:S01]  /*16b60*/  LDL R3, [R1+0xd10] ;  /* 0x000d100001037983 */ /* 0x000e220000100800 */
[----:B------:R-:W-:Y:S02]  /*16b70*/  PRMT R28, RZ, 0x7610, R28 ;  /* 0x00007610ff1c7816 */ /* 0x000fe4000000001c */
[----:B0-----:R-:W-:-:S04]  /*16b80*/  @!P0 LOP3.LUT R3, R3, R2, RZ, 0x3c, !PT ;  /* 0x0000000203038212 */ /* 0x001fc800078e3cff */
[----:B------:R-:W-:-:S04]  /*16b90*/  @!P0 LOP3.LUT R2, R3, R2, RZ, 0x3c, !PT ;  /* 0x0000000203028212 */ /* 0x000fc800078e3cff */
[----:B------:R-:W-:-:S05]  /*16ba0*/  @!P0 LOP3.LUT R3, R3, R2, RZ, 0x3c, !PT ;  /* 0x0000000203038212 */ /* 0x000fca00078e3cff */
[----:B------:R-:W3:Y:S04]  /*16bb0*/  @!P0 LDG.E.U16 R28, desc[UR8][R2.64] ;  /* 0x00000008021c8981 */ /* 0x000ee8000c1e1500 */
[----:B--2---:R0:W-:Y:S04]  /*16bc0*/  STL [R1+0xa4], R22 ;  /* 0x0000a41601007387 */ /* 0x0041e80000100800 */
[----:B0-----:R-:W2:Y:S04]  /*16bd0*/  LDL.LU R22, [R1+0x4] ;  /* 0x0000040001167983 */ /* 0x001ea80000300800 */
[----:B---3--:R0:W-:Y:S04]  /*16be0*/  STL [R1+0xa0], R28 ;  /* 0x0000a01c01007387 */ /* 0x0081e80000100800 */
[----:B0-----:R-:W3:Y:S04]  /*16bf0*/  LDL.LU R28, [R1+0x2150] ;  /* 0x00215000011c7983 */ /* 0x001ee80000300800 */
[----:B------:R-:W4:Y:S04]  /*16c00*/  LDL R2, [R1+0xccc] ;  /* 0x000ccc0001027983 */ /* 0x000f280000100800 */
[----:B------:R-:W4:Y:S01]  /*16c10*/  LDL R3, [R1+0xcd0] ;  /* 0x000cd00001037983 */ /* 0x000f220000100800 */
[----:B---3--:R-:W-:-:S02]  /*16c20*/  PRMT R28, RZ, 0x7610, R28 ;  /* 0x00007610ff1c7816 */ /* 0x008fc4000000001c */
[----:B----4-:R-:W-:-:S04]  /*16c30*/  @!P0 LOP3.LUT R3, R3, R2, RZ, 0x3c, !PT ;  /* 0x0000000203038212 */ /* 0x010fc800078e3cff */
[----:B------:R-:W-:-:S04]  /*16c40*/  @!P0 LOP3.LUT R2, R3, R2, RZ, 0x3c, !PT ;  /* 0x0000000203028212 */ /* 0x000fc800078e3cff */
[----:B------:R-:W-:-:S05]  /*16c50*/  @!P0 LOP3.LUT R3, R3, R2, RZ, 0x3c, !PT ;  /* 0x0000000203038212 */ /* 0x000fca00078e3cff */
[----:B------:R-:W3:Y:S04]  /*16c60*/  @!P0 LDG.E.U16 R28, desc[UR8][R2.64] ;  /* 0x00000008021c8981 */ /* 0x000ee8000c1e1500 */
        /* <DEDUP_REMOVED lines=10> */
[----:B------:R-:W3:Y:S04]  /*16d10*/  LDL R2, [R1+0xc4c] ;  /* 0x000c4c0001027983 */ /* 0x000ee80000100800 */
[----:B------:R-:W3:Y:S01]  /*16d20*/  LDL R3, [R1+0xc50] ;  /* 0x000c500001037983 */ /* 0x000ee20000100800 */
[----:B0-----:R-:W0:Y:S02]  /*16d30*/  S2R R28, SR_TID.X ;  /* 0x00000000001c7919 */ /* 0x001e240000002100 */
[----:B0-----:R-:W-:-:S05]  /*16d40*/  LOP3.LUT R28, R28, 0x3f, RZ, 0xc0, !PT ;  /* 0x0000003f1c1c7812 */ /* 0x001fca00078ec0ff */
[----:B------:R-:W-:-:S05]  /*16d50*/  IMAD.SHL.U32 R28, R28, 0x2, RZ ;  /* 0x000000021c1c7824 */ /* 0x000fca00078e00ff */
[----:B------:R0:W-:Y:S02]  /*16d60*/  STS.U16 [R28+UR4], R13 ;  /* 0x0000000d1c007988 */ /* 0x0001e40008000404 */
[----:B0-----:R-:W-:Y:S02]  /*16d70*/  PRMT R28, RZ, 0x7610, R28 ;  /* 0x00007610ff1c7816 */ /* 0x001fe4000000001c */
[----:B------:R-:W4:Y:S01]  /*16d80*/  LDL.LU R13, [R1+0x2148] ;  /* 0x00214800010d7983 */ /* 0x000f220000300800 */
[----:B---3--:R-:W-:-:S04]  /*16d90*/  @!P0 LOP3.LUT R3, R3, R2, RZ, 0x3c, !PT ;  /* 0x0000000203038212 */ /* 0x008fc800078e3cff */
        /* <DEDUP_REMOVED lines=9> */
[----:B------:R0:W-:Y:S02]  /*16e30*/  STS.U16 [R28+UR4+0x80], R24 ;  /* 0x000080181c007988 */ /* 0x0001e40008000404 */
        /* <DEDUP_REMOVED lines=51> */
[----:B--2---:R0:W-:Y:S02]  /*17170*/  STS.U16 [R28+UR4+0x1080], R22 ;  /* 0x001080161c007988 */ /* 0x0041e40008000404 */
[----:B0-----:R-:W-:Y:S02]  /*17180*/  PRMT R28, RZ, 0x7610, R28 ;  /* 0x00007610ff1c7816 */ /* 0x001fe4000000001c */
[----:B------:R-:W2:Y:S01]  /*17190*/  LDL.LU R22, [R1+0x2134] ;  /* 0x0021340001167983 */ /* 0x000ea20000300800 */
        /* <DEDUP_REMOVED lines=12> */
[----:B---3--:R-:W-:-:S04]  /*17260*/  @!P0 LOP3.LUT R3, R3, R2, RZ, 0x3c, !PT ;  /* 0x0000000203038212 */ /* 0x008fc800078e3cff */
[----:B------:R-:W-:-:S04]  /*17270*/  @!P0 LOP3.LUT R2, R3, R2, RZ, 0x3c, !PT ;  /* 0x0000000203028212 */ /* 0x000fc800078e3cff */
[----:B------:R-:W-:-:S05]  /*17280*/  @!P0 LOP3.LUT R3, R3, R2, RZ, 0x3c, !PT ;  /* 0x0000000203038212 */ /* 0x000fca00078e3cff */
[----:B------:R-:W2:Y:S04]  /*17290*/  @!P0 LDG.E.U16 R28, desc[UR8][R2.64] ;  /* 0x00000008021c8981 */ /* 0x000ea8000c1e1500 */
[----:B--2---:R0:W-:Y:S04]  /*172a0*/  STL [R1+0x7c], R28 ;  /* 0x00007c1c01007387 */ /* 0x0041e80000100800 */
[----:B------:R-:W2:Y:S04]  /*172b0*/  LDL R2, [R1+0xe5c] ;  /* 0x000e5c0001027983 */ /* 0x000ea80000100800 */
[----:B------:R-:W2:Y:S01]  /*172c0*/  LDL R3, [R1+0xe98] ;  /* 0x000e980001037983 */ /* 0x000ea20000100800 */
[----:B0-----:R-:W0:Y:S02]  /*172d0*/  S2R R28, SR_TID.X ;  /* 0x00000000001c7919 */ /* 0x001e240000002100 */
[----:B0-----:R-:W-:-:S05]  /*172e0*/  LOP3.LUT R28, R28, 0x3f, RZ, 0xc0, !PT ;  /* 0x0000003f1c1c7812 */ /* 0x001fca00078ec0ff */
[----:B------:R-:W-:-:S05]  /*172f0*/  IMAD.SHL.U32 R28, R28, 0x2, RZ ;  /* 0x000000021c1c7824 */ /* 0x000fca00078e00ff */
[----:B----4-:R0:W-:Y:S02]  /*17300*/  STS.U16 [R28+UR4+0x1880], R23 ;  /* 0x001880171c007988 */ /* 0x0101e40008000404 */
[----:B0-----:R-:W-:Y:S02]  /*17310*/  PRMT R28, RZ, 0x7610, R28 ;  /* 0x00007610ff1c7816 */ /* 0x001fe4000000001c */
[----:B--2---:R-:W-:-:S04]  /*17320*/  @!P0 LOP3.LUT R3, R3, R2, RZ, 0x3c, !PT ;  /* 0x0000000203038212 */ /* 0x004fc800078e3cff */
[----:B------:R-:W-:-:S04]  /*17330*/  @!P0 LOP3.LUT R2, R3, R2, RZ, 0x3c, !PT ;  /* 0x0000000203028212 */ /* 0x000fc800078e3cff */
[----:B------:R-:W-:-:S05]  /*17340*/  @!P0 LOP3.LUT R3, R3, R2, RZ, 0x3c, !PT ;  /* 0x0000000203038212 */ /* 0x000fca00078e3cff */
[----:B------:R-:W2:Y:S04]  /*17350*/  @!P0 LDG.E.U16 R28, desc[UR8][R2.64] ;  /* 0x00000008021c8981 */ /* 0x000ea8000c1e1500 */
[----:B--2---:R0:W-:Y:S04]  /*17360*/  STL [R1+0x78], R28 ;  /* 0x0000781c01007387 */ /* 0x0041e80000100800 */
[----:B------:R-:W2:Y:S04]  /*17370*/  LDL R2, [R1+0x6d0] ;  /* 0x0006d00001027983 */ /* 0x000ea80000100800 */
[----:B------:R-:W2:Y:S01]  /*17380*/  LDL R3, [R1+0xadc] ;  /* 0x000adc0001037983 */ /* 0x000ea20000100800 */
[----:B------:R-:W-:Y:S01]  /*17390*/  PRMT R14, RZ, 0x7610, R14 ;  /* 0x00007610ff0e7816 */ /* 0x000fe2000000000e */
[----:B0-----:R-:W0:Y:S01]  /*173a0*/  S2R R28, SR_TID.X ;  /* 0x00000000001c7919 */ /* 0x001e220000002100 */
[----:B--2---:R-:W-:-:S04]  /*173b0*/  @!P0 LOP3.LUT R3, R3, R2, RZ, 0x3c, !PT ;  /* 0x0000000203038212 */ /* 0x004fc800078e3cff */
[----:B------:R-:W-:-:S04]  /*173c0*/  @!P0 LOP3.LUT R2, R3, R2, RZ, 0x3c, !PT ;  /* 0x0000000203028212 */ /* 0x000fc800078e3cff */
[----:B------:R-:W-:-:S05]  /*173d0*/  @!P0 LOP3.LUT R3, R3, R2, RZ, 0x3c, !PT ;  /* 0x0000000203038212 */ /* 0x000fca00078e3cff */
[----:B------:R1:W2:Y:S04]  /*173e0*/  @!P0 LDG.E.U16 R14, desc[UR8][R2.64] ;  /* 0x00000008020e8981 */ /* 0x0002a8000c1e1500 */
[----:B------:R-:W1:Y:S04]  /*173f0*/  LDL R2, [R1+0xe04] ;  /* 0x000e040001027983 */ /* 0x000e680000100800 */
[----:B------:R-:W1:Y:S01]  /*17400*/  LDL R3, [R1+0xe08] ;  /* 0x000e080001037983 */ /* 0x000e620000100800 */
[----:B0-----:R-:W-:-:S05]  /*17410*/  LOP3.LUT R28, R28, 0x3f, RZ, 0xc0, !PT ;  /* 0x0000003f1c1c7812 */ /* 0x001fca00078ec0ff */
[----:B------:R-:W-:-:S05]  /*17420*/  IMAD.SHL.U32 R28, R28, 0x2, RZ ;  /* 0x000000021c1c7824 */ /* 0x000fca00078e00ff */
[----:B------:R-:W-:Y:S04]  /*17430*/  STS.U16 [R28+UR4+0x2000], R16 ;  /* 0x002000101c007988 */ /* 0x000fe80008000404 */
[----:B------:R0:W-:Y:S02]  /*17440*/  STS.U16 [R28+UR4+0x2080], R17 ;  /* 0x002080111c007988 */ /* 0x0001e40008000404 */
[----:B0-----:R-:W-:Y:S02]  /*17450*/  PRMT R28, RZ, 0x7610, R28 ;  /* 0x00007610ff1c7816 */ /* 0x001fe4000000001c */
[----:B-1----:R-:W-:-:S04]  /*17460*/  @!P0 LOP3.LUT R3, R3, R2, RZ, 0x3c, !PT ;  /* 0x0000000203038212 */ /* 0x002fc800078e3cff */
[----:B------:R-:W-:-:S04]  /*17470*/  @!P0 LOP3.LUT R2, R3, R2, RZ, 0x3c, !PT ;  /* 0x0000000203028212 */ /* 0x000fc800078e3cff */
[----:B------:R-:W-:-:S05]  /*17480*/  @!P0 LOP3.LUT R3, R3, R2, RZ, 0x3c, !PT ;  /* 0x0000000203038212 */ /* 0x000fca00078e3cff */
[----:B------:R-:W3:Y:S04]  /*17490*/  @!P0 LDG.E.U16 R28, desc[UR8][R2.64] ;  /* 0x00000008021c8981 */ /* 0x000ee8000c1e1500 */
[----:B--2---:R0:W-:Y:S04]  /*174a0*/  STL [R1+0x74], R14 ;  /* 0x0000740e01007387 */ /* 0x0041e80000100800 */
[----:B0-----:R-:W2:Y:S04]  /*174b0*/  LDL R14, [R1+0xd48] ;  /* 0x000d4800010e7983 */ /* 0x001ea80000100800 */
[----:B---3--:R-:W-:Y:S04]  /*174c0*/  STL [R1+0x70], R28 ;  /* 0x0000701c01007387 */ /* 0x008fe80000100800 */
[----:B------:R-:W3:Y:S04]  /*174d0*/  LDL R2, [R1+0xdc4] ;  /* 0x000dc40001027983 */ /* 0x000ee80000100800 */
[----:B------:R-:W3:Y:S01]  /*174e0*/  LDL R3, [R1+0xdc8] ;  /* 0x000dc80001037983 */ /* 0x000ee20000100800 */
[----:B------:R-:W-:-:S02]  /*174f0*/  PRMT R24, RZ, 0x7610, R24 ;  /* 0x00007610ff187816 */ /* 0x000fc40000000018 */
        /* <DEDUP_REMOVED lines=12> */
[----:B------:R2:W4:Y:S04]  /*175c0*/  @!P0 LDG.E.U16 R15, desc[UR8][R2.64] ;  /* 0x00000008020f8981 */ /* 0x000528000c1e1500 */
[----:B------:R-:W3:Y:S01]  /*175d0*/  LDL R3, [R1+0xd44] ;  /* 0x000d440001037983 */ /* 0x000ee20000100800 */
[----:B------:R-:W-:Y:S01]  /*175e0*/  PRMT R0, RZ, 0x7610, R0 ;  /* 0x00007610ff007816 */ /* 0x000fe20000000000 */
[----:B--2---:R-:W-:Y:S02]  /*175f0*/  @!P0 IMAD.MOV.U32 R2, RZ, RZ, R14 ;  /* 0x000000ffff028224 */ /* 0x004fe400078e000e */
[----:B----4-:R0:W-:Y:S04]  /*17600*/  STL [R1+0x68], R15 ;  /* 0x0000680f01007387 */ /* 0x0101e80000100800 */
[----:B0-----:R-:W2:Y:S04]  /*17610*/  LDL.LU R15, [R1+0x34] ;  /* 0x00003400010f7983 */ /* 0x001ea80000300800 */
[----:B------:R-:W4:Y:S04]  /*17620*/  LDL.LU R14, [R1+0x28] ;  /* 0x00002800010e7983 */ /* 0x000f280000300800 */
[----:B---3--:R-:W3:Y:S04]  /*17630*/  @!P0 LDG.E.U16 R0, desc[UR8][R2.64] ;  /* 0x0000000802008981 */ /* 0x008ee8000c1e1500 */
[----:B------:R-:W2:Y:S04]  /*17640*/  LDL R2, [R1+0xd04] ;  /* 0x000d040001027983 */ /* 0x000ea80000100800 */
[----:B------:R-:W2:Y:S01]  /*17650*/  LDL R3, [R1+0xd08] ;  /* 0x000d080001037983 */ /* 0x000ea20000100800 */
[----:B------:R-:W-:-:S03]  /*17660*/  PRMT R20, RZ, 0x7610, R20 ;  /* 0x00007610ff147816 */ /* 0x000fc60000000014 */
[----:B---3--:R0:W-:Y:S04]  /*17670*/  STL [R1+0x64], R0 ;  /* 0x0000640001007387 */ /* 0x0081e80000100800 */
[----:B0-----:R-:W3:Y:S01]  /*17680*/  LDL.LU R0, [R1+0x2c] ;  /* 0x00002c0001007983 */ /* 0x001ee20000300800 */
[----:B--2---:R-:W-:-:S04]  /*17690*/  @!P0 LOP3.LUT R3, R3, R2, RZ, 0x3c, !PT ;  /* 0x0000000203038212 */ /* 0x004fc800078e3cff */
[----:B------:R-:W-:-:S04]  /*176a0*/  @!P0 LOP3.LUT R2, R3, R2, RZ, 0x3c, !PT ;  /* 0x0000000203028212 */ /* 0x000fc800078e3cff */
[----:B------:R-:W-:-:S05]  /*176b0*/  @!P0 LOP3.LUT R3, R3, R2, RZ, 0x3c, !PT ;  /* 0x0000000203038212 */ /* 0x000fca00078e3cff */
[----:B------:R-:W2:Y:S04]  /*176c0*/  @!P0 LDG.E.U16 R20, desc[UR8][R2.64] ;  /* 0x0000000802148981 */ /* 0x000ea8000c1e1500 */
[----:B------:R-:W4:Y:S04]  /*176d0*/  LDL R2, [R1+0xcc4] ;  /* 0x000cc40001027983 */ /* 0x000f280000100800 */
[----:B------:R-:W4:Y:S01]  /*176e0*/  LDL R3, [R1+0xcc8] ;  /* 0x000cc80001037983 */ /* 0x000f220000100800 */
[----:B------:R-:W-:-:S03]  /*176f0*/  PRMT R18, RZ, 0x7610, R18 ;  /* 0x00007610ff127816 */ /* 0x000fc60000000012 */
[----:B--2---:R0:W-:Y:S04]  /*17700*/  STL [R1+0x60], R20 ;  /* 0x0000601401007387 */ /* 0x0041e80000100800 */
[----:B0-----:R-:W2:Y:S01]  /*17710*/  LDL.LU R20, [R1+0x18] ;  /* 0x0000180001147983 */ /* 0x001ea20000300800 */
[----:B----4-:R-:W-:-:S04]  /*17720*/  @!P0 LOP3.LUT R3, R3, R2, RZ, 0x3c, !PT ;  /* 0x0000000203038212 */ /* 0x010fc800078e3cff */
[----:B------:R-:W-:-:S04]  /*17730*/  @!P0 LOP3.LUT R2, R3, R2, RZ, 0x3c, !PT ;  /* 0x0000000203028212 */ /* 0x000fc800078e3cff */
[----:B------:R-:W-:-:S05]  /*17740*/  @!P0 LOP3.LUT R3, R3, R2, RZ, 0x3c, !PT ;  /* 0x0000000203038212 */ /* 0x000fca00078e3cff */
[----:B------:R0:W4:Y:S04]  /*17750*/  @!P0 LDG.E.U16 R18, desc[UR8][R2.64] ;  /* 0x0000000802128981 */ /* 0x000128000c1e1500 */
[----:B------:R-:W0:Y:S04]  /*17760*/  LDL R2, [R1+0xc84] ;  /* 0x000c840001027983 */ /* 0x000e280000100800 */
[----:B------:R-:W0:Y:S01]  /*17770*/  LDL R3, [R1+0xc88] ;  /* 0x000c880001037983 */ /* 0x000e220000100800 */
[----:B------:R-:W-:Y:S01]  /*17780*/  PRMT R25, RZ, 0x7610, R25 ;  /* 0x00007610ff197816 */ /* 0x000fe20000000019 */
[----:B------:R-:W1:Y:S01]  /*17790*/  S2R R28, SR_TID.X ;  /* 0x00000000001c7919 */ /* 0x000e620000002100 */
[----:B0-----:R-:W-:-:S04]  /*177a0*/  @!P0 LOP3.LUT R3, R3, R2, RZ, 0x3c, !PT ;  /* 0x0000000203038212 */ /* 0x001fc800078e3cff */
[----:B------:R-:W-:-:S04]  /*177b0*/  @!P0 LOP3.LUT R2, R3, R2, RZ, 0x3c, !PT ;  /* 0x0000000203028212 */ /* 0x000fc800078e3cff */
[----:B------:R-:W-:-:S05]  /*177c0*/  @!P0 LOP3.LUT R3, R3, R2, RZ, 0x3c, !PT ;  /* 0x0000000203038212 */ /* 0x000fca00078e3cff */
[----:B------:R-:W3:Y:S01]  /*177d0*/  @!P0 LDG.E.U16 R25, desc[UR8][R2.64] ;  /* 0x0000000802198981 */ /* 0x000ee2000c1e1500 */
[----:B-1----:R-:W-:-:S05]  /*177e0*/  LOP3.LUT R28, R28, 0x3f, RZ, 0xc0, !PT ;  /* 0x0000003f1c1c7812 */ /* 0x002fca00078ec0ff */
[----:B------:R-:W-:Y:S01]  /*177f0*/  IMAD.SHL.U32 R28, R28, 0x2, RZ ;  /* 0x000000021c1c7824 */ /* 0x000fe200078e00ff */
[----:B----4-:R0:W-:Y:S04]  /*17800*/  STL [R1+0x5c], R18 ;  /* 0x00005c1201007387 */ /* 0x0101e80000100800 */
[----:B------:R-:W-:Y:S04]  /*17810*/  STS.U16 [R28+UR4+0x2800], R13 ;  /* 0x0028000d1c007988 */ /* 0x000fe80008000404 */
[----:B------:R-:W-:Y:S04]  /*17820*/  STS.U16 [R28+UR4+0x2880], R12 ;  /* 0x0028800c1c007988 */ /* 0x000fe80008000404 */
[----:B------:R-:W-:Y:S04]  /*17830*/  STS.U16 [R28+UR4+0x3000], R9 ;  /* 0x003000091c007988 */ /* 0x000fe80008000404 */
[----:B------:R-:W-:Y:S04]  /*17840*/  STS.U16 [R28+UR4+0x3080], R8 ;  /* 0x003080081c007988 */ /* 0x000fe80008000404 */
[----:B------:R-:W-:Y:S04]  /*17850*/  STS.U16 [R28+UR4+0x3800], R7 ;  /* 0x003800071c007988 */ /* 0x000fe80008000404 */
[----:B------:R1:W-:Y:S04]  /*17860*/  STS.U16 [R28+UR4+0x3880], R6 ;  /* 0x003880061c007988 */ /* 0x0003e80008000404 */
[----:B0-----:R-:W4:Y:S01]  /*17870*/  LDL.LU R18, [R1+0x1c] ;  /* 0x00001c0001127983 */ /* 0x001f220000300800 */
[----:B-1----:R-:W-:-:S03]  /*17880*/  IMAD.SHL.U32 R28, R26, 0x2, RZ ;  /* 0x000000021a1c7824 */ /* 0x002fc600078e00ff */
[----:B------:R-:W4:Y:S04]  /*17890*/  LDL.LU R26, [R1+0x8] ;  /* 0x00000800011a7983 */ /* 0x000f280000300800 */
[----:B---3--:R0:W-:Y:S04]  /*178a0*/  STL [R1+0x58], R25 ;  /* 0x0000581901007387 */ /* 0x0081e80000100800 */
[----:B0-----:R-:W3:Y:S04]  /*178b0*/  LDL.LU R25, [R1+0x2130] ;  /* 0x0021300001197983 */ /* 0x001ee80000300800 */
[----:B------:R-:W2:Y:S04]  /*178c0*/  LDL R2, [R1+0xc44] ;  /* 0x000c440001027983 */ /* 0x000ea80000100800 */
[----:B------:R-:W2:Y:S01]  /*178d0*/  LDL R3, [R1+0xc48] ;  /* 0x000c480001037983 */ /* 0x000ea20000100800 */
[----:B---3--:R-:W-:-:S02]  /*178e0*/  PRMT R25, RZ, 0x7610, R25 ;  /* 0x00007610ff197816 */ /* 0x008fc40000000019 */
[----:B--2---:R-:W-:-:S04]  /*178f0*/  @!P0 LOP3.LUT R3, R3, R2, RZ, 0x3c, !PT ;  /* 0x0000000203038212 */ /* 0x004fc800078e3cff */
[----:B------:R-:W-:-:S04]  /*17900*/  @!P0 LOP3.LUT R2, R3, R2, RZ, 0x3c, !PT ;  /* 0x0000000203028212 */ /* 0x000fc800078e3cff */
[----:B------:R-:W-:-:S05]  /*17910*/  @!P0 LOP3.LUT R3, R3, R2, RZ, 0x3c, !PT ;  /* 0x0000000203038212 */ /* 0x000fca00078e3cff */
[----:B------:R-:W2:Y:S01]  /*17920*/  @!P0 LDG.E.U16 R25, desc[UR8][R2.64] ;  /* 0x0000000802198981 */ /* 0x000ea2000c1e1500 */
[----:B------:R-:W-:-:S05]  /*17930*/  LOP3.LUT R28, R28, 0x10, RZ, 0x3c, !PT ;  /* 0x000000101c1c7812 */ /* 0x000fca00078e3cff */
[----:B------:R0:W-:Y:S04]  /*17940*/  STS.U16 [R28+UR4+0x100], R24 ;  /* 0x000100181c007988 */ /* 0x0001e80008000404 */
[----:B0-----:R-:W3:Y:S04]  /*17950*/  LDL.LU R24, [R1+0xc] ;  /* 0x00000c0001187983 */ /* 0x001ee80000300800 */
[----:B------:R-:W-:Y:S04]  /*17960*/  STS.U16 [R28+UR4+0x180], R15 ;  /* 0x0001800f1c007988 */ /* 0x000fe80008000404 */
[----:B--2---:R0:W-:Y:S04]  /*17970*/  STL [R1+0x54], R25 ;  /* 0x0000541901007387 */ /* 0x0041e80000100800 */
[----:B0-----:R-:W2:Y:S04]  /*17980*/  LDL.LU R25, [R1+0x212c] ;  /* 0x00212c0001197983 */ /* 0x001ea80000300800 */
[----:B------:R-:W4:Y:S04]  /*17990*/  LDL R2, [R1+0xc04] ;  /* 0x000c040001027983 */ /* 0x000f280000100800 */
[----:B------:R-:W4:Y:S04]  /*179a0*/  LDL R3, [R1+0xc08] ;  /* 0x000c080001037983 */ /* 0x000f280000100800 */
[----:B------:R-:W3:Y:S01]  /*179b0*/  LDL.LU R15, [R1+0x2128] ;  /* 0x00212800010f7983 */ /* 0x000ee20000300800 */
[----:B----4-:R-:W-:-:S04]  /*179c0*/  @!P0 LOP3.LUT R3, R3, R2, RZ, 0x3c, !PT ;  /* 0x0000000203038212 */ /* 0x010fc800078e3cff */
[C---:B------:R-:W-:Y:S02]  /*179d0*/  @!P0 LOP3.LUT R2, R3.reuse, R2, RZ, 0x3c, !PT ;  /* 0x0000000203028212 */ /* 0x040fe400078e3cff */
[----:B---3--:R-:W-:Y:S02]  /*179e0*/  PRMT R15, RZ, 0x7610, R15 ;  /* 0x00007610ff0f7816 */ /* 0x008fe4000000000f */
[----:B------:R-:W-:-:S05]  /*179f0*/  @!P0 LOP3.LUT R3, R3, R2, RZ, 0x3c, !PT ;  /* 0x0000000203038212 */ /* 0x000fca00078e3cff */
[----:B------:R-:W3:Y:S04]  /*17a00*/  @!P0 LDG.E.U16 R15, desc[UR8][R2.64] ;  /* 0x00000008020f8981 */ /* 0x000ee8000c1e1500 */
[----:B------:R-:W-:Y:S04]  /*17a10*/  STS.U16 [R28+UR4+0x900], R14 ;  /* 0x0009000e1c007988 */ /* 0x000fe80008000404 */
[----:B---3--:R0:W-:Y:S04]  /*17a20*/  STL [R1+0x50], R15 ;  /* 0x0000500f01007387 */ /* 0x0081e80000100800 */
[----:B0-----:R-:W3:Y:S04]  /*17a30*/  LDL.LU R15, [R1+0x2124] ;  /* 0x00212400010f7983 */ /* 0x001ee80000300800 */
[----:B------:R-:W4:Y:S04]  /*17a40*/  LDL R2, [R1+0xbc4] ;  /* 0x000bc40001027983 */ /* 0x000f280000100800 */
[----:B------:R-:W4:Y:S04]  /*17a50*/  LDL R3, [R1+0xbc8] ;  /* 0x000bc80001037983 */ /* 0x000f280000100800 */
[----:B------:R-:W2:Y:S01]  /*17a60*/  LDL.LU R14, [R1+0x2120] ;  /* 0x00212000010e7983 */ /* 0x000ea20000300800 */
[----:B----4-:R-:W-:-:S04]  /*17a70*/  @!P0 LOP3.LUT R3, R3, R2, RZ, 0x3c, !PT ;  /* 0x0000000203038212 */ /* 0x010fc800078e3cff */
[C---:B------:R-:W-:Y:S02]  /*17a80*/  @!P0 LOP3.LUT R2, R3.reuse, R2, RZ, 0x3c, !PT ;  /* 0x0000000203028212 */ /* 0x040fe400078e3cff */
[----:B--2---:R-:W-:Y:S02]  /*17a90*/  PRMT R14, RZ, 0x7610, R14 ;  /* 0x00007610ff0e7816 */ /* 0x004fe4000000000e */
[----:B------:R-:W-:-:S05]  /*17aa0*/  @!P0 LOP3.LUT R3, R3, R2, RZ, 0x3c, !PT ;  /* 0x0000000203038212 */ /* 0x000fca00078e3cff */
[----:B------:R-:W2:Y:S04]  /*17ab0*/  @!P0 LDG.E.U16 R14, desc[UR8][R2.64] ;  /* 0x00000008020e8981 */ /* 0x000ea8000c1e1500 */
        /* <DEDUP_REMOVED lines=33> */
[----:B---3--:R0:W-:Y:S04]  /*17cd0*/  STL [R1+0x40], R18 ;  /* 0x0000401201007387 */ /* 0x0081e80000100800 */
[----:B0-----:R-:W3:Y:S04]  /*17ce0*/  LDL.LU R18, [R1+0x2104] ;  /* 0x0021040001127983 */ /* 0x001ee80000300800 */
[----:B------:R-:W4:Y:S04]  /*17cf0*/  LDL R2, [R1+0xae0] ;  /* 0x000ae00001027983 */ /* 0x000f280000100800 */
[----:B------:R-:W4:Y:S01]  /*17d00*/  LDL R3, [R1+0xe60] ;  /* 0x000e600001037983 */ /* 0x000f220000100800 */
[----:B------:R-:W-:-:S03]  /*17d10*/  PRMT R5, RZ, 0x7610, R5 ;  /* 0x00007610ff057816 */ /* 0x000fc60000000005 */
[----:B------:R0:W-:Y:S04]  /*17d20*/  STS.U16 [R28+UR4+0x1900], R26 ;  /* 0x0019001a1c007988 */ /* 0x0001e80008000404 */
[----:B0-----:R-:W2:Y:S01]  /*17d30*/  LDL.LU R26, [R1+0x2100] ;  /* 0x00210000011a7983 */ /* 0x001ea20000300800 */
[----:B----4-:R-:W-:-:S04]  /*17d40*/  @!P0 LOP3.LUT R3, R3, R2, RZ, 0x3c, !PT ;  /* 0x0000000203038212 */ /* 0x010fc800078e3cff */
[----:B------:R-:W-:-:S04]  /*17d50*/  @!P0 LOP3.LUT R2, R3, R2, RZ, 0x3c, !PT ;  /* 0x0000000203028212 */ /* 0x000fc800078e3cff */
[----:B------:R-:W-:-:S05]  /*17d60*/  @!P0 LOP3.LUT R3, R3, R2, RZ, 0x3c, !PT ;  /* 0x0000000203038212 */ /* 0x000fca00078e3cff */
[----:B------:R-:W4:Y:S04]  /*17d70*/  @!P0 LDG.E.U16 R5, desc[UR8][R2.64] ;  /* 0x0000000802058981 */ /* 0x000f28000c1e1500 */
[----:B------:R-:W3:Y:S04]  /*17d80*/  LDL R2, [R1+0xe64] ;  /* 0x000e640001027983 */ /* 0x000ee80000100800 */
[----:B------:R-:W3:Y:S01]  /*17d90*/  LDL R3, [R1+0xea0] ;  /* 0x000ea00001037983 */ /* 0x000ee20000100800 */
[----:B------:R-:W-:-:S03]  /*17da0*/  PRMT R9, RZ, 0x7610, R9 ;  /* 0x00007610ff097816 */ /* 0x000fc60000000009 */
[----:B------:R-:W-:Y:S04]  /*17db0*/  STS.U16 [R28+UR4+0x1980], R24 ;  /* 0x001980181c007988 */ /* 0x000fe80008000404 */
[----:B----4-:R0:W-:Y:S04]  /*17dc0*/  STL [R1+0x3c], R5 ;  /* 0x00003c0501007387 */ /* 0x0101e80000100800 */
[----:B0-----:R-:W4:Y:S01]  /*17dd0*/  LDL R5, [R1+0xdc0] ;  /* 0x000dc00001057983 */ /* 0x001f220000100800 */
[----:B---3--:R-:W-:-:S03]  /*17de0*/  @!P0 LOP3.LUT R3, R3, R2, RZ, 0x3c, !PT ;  /* 0x0000000203038212 */ /* 0x008fc600078e3cff */
[----:B------:R-:W3:Y:S01]  /*17df0*/  LDL.LU R24, [R1+0x20fc] ;  /* 0x0020fc0001187983 */ /* 0x000ee20000300800 */
[----:B------:R-:W-:-:S04]  /*17e00*/  @!P0 LOP3.LUT R2, R3, R2, RZ, 0x3c, !PT ;  /* 0x0000000203028212 */ /* 0x000fc800078e3cff */
[----:B------:R-:W-:-:S05]  /*17e10*/  @!P0 LOP3.LUT R3, R3, R2, RZ, 0x3c, !PT ;  /* 0x0000000203038212 */ /* 0x000fca00078e3cff */
[----:B------:R-:W2:Y:S04]  /*17e20*/  @!P0 LDG.E.U16 R9, desc[UR8][R2.64] ;  /* 0x0000000802098981 */ /* 0x000ea8000c1e1500 */
[----:B------:R-:W4:Y:S04]  /*17e30*/  LDL R2, [R1+0xad8] ;  /* 0x000ad80001027983 */ /* 0x000f280000100800 */
[----:B------:R-:W4:Y:S01]  /*17e40*/  LDL R3, [R1+0xe28] ;  /* 0x000e280001037983 */ /* 0x000f220000100800 */
[----:B------:R-:W-:-:S03]  /*17e50*/  PRMT R13, RZ, 0x7610, R13 ;  /* 0x00007610ff0d7816 */ /* 0x000fc6000000000d */
[----:B--2---:R0:W-:Y:S01]  /*17e60*/  STL [R1+0x38], R9 ;  /* 0x0000380901007387 */ /* 0x0041e20000100800 */
[----:B------:R-:W-:-:S03]  /*17e70*/  PRMT R18, RZ, 0x7610, R18 ;  /* 0x00007610ff127816 */ /* 0x000fc60000000012 */
[----:B0-----:R-:W2:Y:S01]  /*17e80*/  LDL R9, [R1+0xd80] ;  /* 0x000d800001097983 */ /* 0x001ea20000100800 */
[----:B----4-:R-:W-:-:S04]  /*17e90*/  @!P0 LOP3.LUT R3, R3, R2, RZ, 0x3c, !PT ;  /* 0x0000000203038212 */ /* 0x010fc800078e3cff */
[----:B------:R-:W-:-:S04]  /*17ea0*/  @!P0 LOP3.LUT R2, R3, R2, RZ, 0x3c, !PT ;  /* 0x0000000203028212 */ /* 0x000fc800078e3cff */
[----:B------:R-:W-:-:S05]  /*17eb0*/  @!P0 LOP3.LUT R3, R3, R2, RZ, 0x3c, !PT ;  /* 0x0000000203038212 */ /* 0x000fca00078e3cff */
[----:B------:R0:W4:Y:S04]  /*17ec0*/  @!P0 LDG.E.U16 R13, desc[UR8][R2.64] ;  /* 0x00000008020d8981 */ /* 0x000128000c1e1500 */
[----:B------:R-:W0:Y:S04]  /*17ed0*/  LDL R2, [R1+0xdfc] ;  /* 0x000dfc0001027983 */ /* 0x000e280000100800 */
[----:B------:R-:W0:Y:S02]  /*17ee0*/  LDL R3, [R1+0xe00] ;  /* 0x000e000001037983 */ /* 0x000e240000100800 */
[----:B0-----:R-:W-:-:S04]  /*17ef0*/  @!P0 LOP3.LUT R3, R3, R2, RZ, 0x3c, !PT ;  /* 0x0000000203038212 */ /* 0x001fc800078e3cff */
[----:B------:R-:W-:-:S04]  /*17f00*/  @!P0 LOP3.LUT R2, R3, R2, RZ, 0x3c, !PT ;  /* 0x0000000203028212 */ /* 0x000fc800078e3cff */
[----:B------:R-:W-:-:S05]  /*17f10*/  @!P0 LOP3.LUT R3, R3, R2, RZ, 0x3c, !PT ;  /* 0x0000000203038212 */ /* 0x000fca00078e3cff */
[----:B------:R-:W3:Y:S04]  /*17f20*/  @!P0 LDG.E.U16 R18, desc[UR8][R2.64] ;  /* 0x0000000802128981 */ /* 0x000ee8000c1e1500 */
[----:B----4-:R0:W-:Y:S04]  /*17f30*/  STL [R1+0x34], R13 ;  /* 0x0000340d01007387 */ /* 0x0101e80000100800 */
[----:B0-----:R-:W4:Y:S04]  /*17f40*/  LDL R13, [R1+0xd40] ;  /* 0x000d4000010d7983 */ /* 0x001f280000100800 */
[----:B---3--:R0:W-:Y:S04]  /*17f50*/  STL [R1+0x30], R18 ;  /* 0x0000301201007387 */ /* 0x0081e80000100800 */
[----:B0-----:R-:W3:Y:S04]  /*17f60*/  LDL.LU R18, [R1+0x20f8] ;  /* 0x0020f80001127983 */ /* 0x001ee80000300800 */
[----:B------:R-:W2:Y:S01]  /*17f70*/  LDL R3, [R1+0xdbc] ;  /* 0x000dbc0001037983 */ /* 0x000ea20000100800 */
[----:B------:R-:W-:Y:S01]  /*17f80*/  PRMT R20, RZ, 0x7610, R20 ;  /* 0x00007610ff147816 */ /* 0x000fe20000000014 */
[----:B------:R-:W-:-:S02]  /*17f90*/  @!P0 IMAD.MOV.U32 R2, RZ, RZ, R5 ;  /* 0x000000ffff028224 */ /* 0x000fc400078e0005 */
[----:B------:R-:W4:Y:S04]  /*17fa0*/  LDL.LU R5, [R1+0x1cc] ;  /* 0x0001cc0001057983 */ /* 0x000f280000300800 */
[----:B--2---:R-:W2:Y:S01]  /*17fb0*/  @!P0 LDG.E.U16 R20, desc[UR8][R2.64] ;  /* 0x0000000802148981 */ /* 0x004ea2000c1e1500 */
[----:B------:R-:W-:-:S03]  /*17fc0*/  PRMT R0, RZ, 0x7610, R0 ;  /* 0x00007610ff007816 */ /* 0x000fc60000000000 */
[----:B--2---:R0:W-:Y:S04]  /*17fd0*/  STL [R1+0x2c], R20 ;  /* 0x00002c1401007387 */ /* 0x0041e80000100800 */
[----:B0-----:R-:W2:Y:S04]  /*17fe0*/  LDL.LU R20, [R1+0x20f4] ;  /* 0x0020f40001147983 */ /* 0x001ea80000300800 */
[----:B------:R-:W3:Y:S01]  /*17ff0*/  LDL R3, [R1+0xd7c] ;  /* 0x000d7c0001037983 */ /* 0x000ee20000100800 */
[----:B------:R-:W-:-:S03]  /*18000*/  @!P0 IMAD.MOV.U32 R2, RZ, RZ, R9 ;  /* 0x000000ffff028224 */ /* 0x000fc600078e0009 */
[----:B------:R-:W2:Y:S04]  /*18010*/  LDL.LU R9, [R1+0x1d0] ;  /* 0x0001d00001097983 */ /* 0x000ea80000300800 */
[----:B---3--:R-:W3:Y:S04]  /*18020*/  @!P0 LDG.E.U16 R0, desc[UR8][R2.64] ;  /* 0x0000000802008981 */ /* 0x008ee8000c1e1500 */
[----:B------:R-:W-:Y:S04]  /*18030*/  STS.U16 [R28+UR4+0x2100], R24 ;  /* 0x002100181c007988 */ /* 0x000fe80008000404 */
[----:B------:R-:W-:Y:S04]  /*18040*/  STS.U16 [R28+UR4+0x2180], R26 ;  /* 0x0021801a1c007988 */ /* 0x000fe80008000404 */
[----:B---3--:R0:W-:Y:S04]  /*18050*/  STL [R1+0x28], R0 ;  /* 0x0000280001007387 */ /* 0x0081e80000100800 */
[----:B0-----:R-:W3:Y:S04]  /*18060*/  LDL.LU R0, [R1+0x20f0] ;  /* 0x0020f00001007983 */ /* 0x001ee80000300800 */
[----:B------:R-:W3:Y:S04]  /*18070*/  LDL R3, [R1+0xd3c] ;  /* 0x000d3c0001037983 */ /* 0x000ee80000100800 */
[----:B------:R-:W-:Y:S01]  /*18080*/  STS.U16 [R28+UR4+0x2900], R18 ;  /* 0x002900121c007988 */ /* 0x000fe20008000404 */
[----:B----4-:R-:W-:-:S03]  /*18090*/  @!P0 IMAD.MOV.U32 R2, RZ, RZ, R13 ;  /* 0x000000ffff028224 */ /* 0x010fc600078e000d */
[----:B--2---:R-:W-:Y:S04]  /*180a0*/  STS.U16 [R28+UR4+0x2980], R20 ;  /* 0x002980141c007988 */ /* 0x004fe80008000404 */
[----:B------:R0:W-:Y:S04]  /*180b0*/  STS.U16 [R28+UR4+0x3100], R14 ;  /* 0x0031000e1c007988 */ /* 0x0001e80008000404 */
[----:B------:R-:W2:Y:S01]  /*180c0*/  LDL R13, [R1+0xc80] ;  /* 0x000c8000010d7983 */ /* 0x000ea20000100800 */
[----:B0-----:R-:W-:-:S03]  /*180d0*/  PRMT R14, RZ, 0x7610, R14 ;  /* 0x00007610ff0e7816 */ /* 0x001fc6000000000e */
[----:B------:R0:W-:Y:S02]  /*180e0*/  STS.U16 [R28+UR4+0x3180], R15 ;  /* 0x0031800f1c007988 */ /* 0x0001e40008000404 */
[----:B0-----:R-:W0:Y:S02]  /*180f0*/  S2R R28, SR_TID.X ;  /* 0x00000000001c7919 */ /* 0x001e240000002100 */
[----:B---3--:R1:W3:Y:S04]  /*18100*/  @!P0 LDG.E.U16 R14, desc[UR8][R2.64] ;  /* 0x00000008020e8981 */ /* 0x0082e8000c1e1500 */
[----:B------:R-:W1:Y:S04]  /*18110*/  LDL R2, [R1+0xcfc] ;  /* 0x000cfc0001027983 */ /* 0x000e680000100800 */
[----:B------:R-:W1:Y:S01]  /*18120*/  LDL R3, [R1+0xd00] ;  /* 0x000d000001037983 */ /* 0x000e620000100800 */
[----:B0-----:R-:W-:-:S05]  /*18130*/  LOP3.LUT R28, R28, 0x3f, RZ, 0xc0, !PT ;  /* 0x0000003f1c1c7812 */ /* 0x001fca00078ec0ff */
[----:B------:R-:W-:-:S05]  /*18140*/  IMAD.SHL.U32 R28, R28, 0x2, RZ ;  /* 0x000000021c1c7824 */ /* 0x000fca00078e00ff */
[----:B------:R-:W-:Y:S02]  /*18150*/  LOP3.LUT R15, R28, 0x10, RZ, 0x3c, !PT ;  /* 0x000000101c0f7812 */ /* 0x000fe400078e3cff */
[----:B------:R-:W-:Y:S02]  /*18160*/  PRMT R28, RZ, 0x7610, R28 ;  /* 0x00007610ff1c7816 */ /* 0x000fe4000000001c */
[----:B-1----:R-:W-:-:S04]  /*18170*/  @!P0 LOP3.LUT R3, R3, R2, RZ, 0x3c, !PT ;  /* 0x0000000203038212 */ /* 0x002fc800078e3cff */
[----:B------:R-:W-:-:S04]  /*18180*/  @!P0 LOP3.LUT R2, R3, R2, RZ, 0x3c, !PT ;  /* 0x0000000203028212 */ /* 0x000fc800078e3cff */
[----:B------:R-:W-:-:S05]  /*18190*/  @!P0 LOP3.LUT R3, R3, R2, RZ, 0x3c, !PT ;  /* 0x0000000203038212 */ /* 0x000fca00078e3cff */
[----:B------:R-:W4:Y:S04]  /*181a0*/  @!P0 LDG.E.U16 R28, desc[UR8][R2.64] ;  /* 0x00000008021c8981 */ /* 0x000f28000c1e1500 */
[----:B---3--:R0:W-:Y:S04]  /*181b0*/  STL [R1+0x24], R14 ;  /* 0x0000240e01007387 */ /* 0x0081e80000100800 */
[----:B0-----:R-:W3:Y:S04]  /*181c0*/  LDL.LU R14, [R1+0x194] ;  /* 0x00019400010e7983 */ /* 0x001ee80000300800 */
[----:B----4-:R0:W-:Y:S04]  /*181d0*/  STL [R1+0x20], R28 ;  /* 0x0000201c01007387 */ /* 0x0101e80000100800 */
[----:B------:R-:W4:Y:S04]  /*181e0*/  LDL R2, [R1+0xcbc] ;  /* 0x000cbc0001027983 */ /* 0x000f280000100800 */
[----:B------:R-:W4:Y:S01]  /*181f0*/  LDL R3, [R1+0xcc0] ;  /* 0x000cc00001037983 */ /* 0x000f220000100800 */
[----:B------:R-:W-:Y:S01]  /*18200*/  PRMT R12, RZ, 0x7610, R12 ;  /* 0x00007610ff0c7816 */ /* 0x000fe2000000000c */
[----:B0-----:R-:W0:Y:S01]  /*18210*/  S2R R28, SR_TID.X ;  /* 0x00000000001c7919 */ /* 0x001e220000002100 */
[----:B----4-:R-:W-:-:S04]  /*18220*/  @!P0 LOP3.LUT R3, R3, R2, RZ, 0x3c, !PT ;  /* 0x0000000203038212 */ /* 0x010fc800078e3cff */
[----:B------:R-:W-:-:S04]  /*18230*/  @!P0 LOP3.LUT R2, R3, R2, RZ, 0x3c, !PT ;  /* 0x0000000203028212 */ /* 0x000fc800078e3cff */
[----:B------:R-:W-:-:S05]  /*18240*/  @!P0 LOP3.LUT R3, R3, R2, RZ, 0x3c, !PT ;  /* 0x0000000203038212 */ /* 0x000fca00078e3cff */
[----:B------:R2:W4:Y:S04]  /*18250*/  @!P0 LDG.E.U16 R12, desc[UR8][R2.64] ;  /* 0x00000008020c8981 */ /* 0x000528000c1e1500 */
[----:B------:R-:W3:Y:S01]  /*18260*/  LDL R3, [R1+0xc7c] ;  /* 0x000c7c0001037983 */ /* 0x000ee20000100800 */
[----:B0-----:R-:W-:Y:S01]  /*18270*/  LOP3.LUT R28, R28, 0x3f, RZ, 0xc0, !PT ;  /* 0x0000003f1c1c7812 */ /* 0x001fe200078ec0ff */
[----:B--2---:R-:W-:Y:S01]  /*18280*/  @!P0 IMAD.MOV.U32 R2, RZ, RZ, R13 ;  /* 0x000000ffff028224 */ /* 0x004fe200078e000d */
[----:B------:R-:W-:-:S03]  /*18290*/  PRMT R7, RZ, 0x7610, R7 ;  /* 0x00007610ff077816 */ /* 0x000fc60000000007 */
[----:B------:R-:W-:Y:S01]  /*182a0*/  IMAD.SHL.U32 R28, R28, 0x2, RZ ;  /* 0x000000021c1c7824 */ /* 0x000fe200078e00ff */
[----:B------:R-:W-:Y:S04]  /*182b0*/  STS.U16 [R15+UR4+0x3900], R10 ;  /* 0x0039000a0f007988 */ /* 0x000fe80008000404 */
[----:B------:R0:W-:Y:S02]  /*182c0*/  STS.U16 [R15+UR4+0x3980], R11 ;  /* 0x0039800b0f007988 */ /* 0x0001e40008000404 */
[----:B0-----:R-:W-:Y:S02]  /*182d0*/  LOP3.LUT R15, R28, 0x20, RZ, 0x3c, !PT ;  /* 0x000000201c0f7812 */ /* 0x001fe400078e3cff */
[----:B----4-:R0:W-:Y:S04]  /*182e0*/  STL [R1+0x1c], R12 ;  /* 0x00001c0c01007387 */ /* 0x0101e80000100800 */
[----:B0-----:R-:W2:Y:S04]  /*182f0*/  LDL.LU R12, [R1+0x168] ;  /* 0x00016800010c7983 */ /* 0x001ea80000300800 */
[----:B------:R-:W4:Y:S04]  /*18300*/  LDL R11, [R1+0xc00] ;  /* 0x000c0000010b7983 */ /* 0x000f280000100800 */
[----:B------:R-:W2:Y:S04]  /*18310*/  LDL.LU R28, [R1+0x18c] ;  /* 0x00018c00011c7983 */ /* 0x000ea80000300800 */
[----:B---3--:R0:W3:Y:S04]  /*18320*/  @!P0 LDG.E.U16 R7, desc[UR8][R2.64] ;  /* 0x0000000802078981 */ /* 0x0080e8000c1e1500 */
[----:B------:R-:W0:Y:S04]  /*18330*/  LDL R2, [R1+0xc3c] ;  /* 0x000c3c0001027983 */ /* 0x000e280000100800 */
[----:B------:R-:W0:Y:S01]  /*18340*/  LDL R3, [R1+0xc40] ;  /* 0x000c400001037983 */ /* 0x000e220000100800 */
[----:B------:R-:W-:-:S03]  /*18350*/  PRMT R0, RZ, 0x7610, R0 ;  /* 0x00007610ff007816 */ /* 0x000fc60000000000 */
[----:B------:R-:W2:Y:S01]  /*18360*/  LDL.LU R13, [R1+0x170] ;  /* 0x00017000010d7983 */ /* 0x000ea20000300800 */
[----:B0-----:R-:W-:-:S04]  /*18370*/  @!P0 LOP3.LUT R3, R3, R2, RZ, 0x3c, !PT ;  /* 0x0000000203038212 */ /* 0x001fc800078e3cff */
[----:B------:R-:W-:-:S04]  /*18380*/  @!P0 LOP3.LUT R2, R3, R2, RZ, 0x3c, !PT ;  /* 0x0000000203028212 */ /* 0x000fc800078e3cff */
[----:B------:R-:W-:-:S05]  /*18390*/  @!P0 LOP3.LUT R3, R3, R2, RZ, 0x3c, !PT ;  /* 0x0000000203038212 */ /* 0x000fca00078e3cff */
[----:B------:R-:W4:Y:S04]  /*183a0*/  @!P0 LDG.E.U16 R0, desc[UR8][R2.64] ;  /* 0x0000000802008981 */ /* 0x000f28000c1e1500 */
[----:B------:R0:W-:Y:S04]  /*183b0*/  STS.U16 [R15+UR4+0x200], R5 ;  /* 0x000200050f007988 */ /* 0x0001e80008000404 */
[----:B0-----:R-:W2:Y:S04]  /*183c0*/  LDL R5, [R1+0xb80] ;  /* 0x000b800001057983 */ /* 0x001ea80000100800 */
[----:B---3--:R0:W-:Y:S04]  /*183d0*/  STL [R1+0x18], R7 ;  /* 0x0000180701007387 */ /* 0x0081e80000100800 */
[----:B0-----:R-:W3:Y:S04]  /*183e0*/  LDL.LU R7, [R1+0x148] ;  /* 0x0001480001077983 */ /* 0x001ee80000300800 */
[----:B----4-:R0:W-:Y:S04]  /*183f0*/  STL [R1+0x14], R0 ;  /* 0x0000140001007387 */ /* 0x0101e80000100800 */
[----:B0-----:R-:W4:Y:S04]  /*18400*/  LDL.LU R0, [R1+0x20ec] ;  /* 0x0020ec0001007983 */ /* 0x001f280000300800 */
[----:B------:R-:W2:Y:S01]  /*18410*/  LDL R3, [R1+0xbfc] ;  /* 0x000bfc0001037983 */ /* 0x000ea20000100800 */
[----:B------:R-:W-:Y:S01]  /*18420*/  @!P0 IMAD.MOV.U32 R2, RZ, RZ, R11 ;  /* 0x000000ffff028224 */ /* 0x000fe200078e000b */
[----:B----4-:R-:W-:-:S06]  /*18430*/  PRMT R0, RZ, 0x7610, R0 ;  /* 0x00007610ff007816 */ /* 0x010fcc0000000000 */
[----:B--2---:R-:W2:Y:S04]  /*18440*/  @!P0 LDG.E.U16 R0, desc[UR8][R2.64] ;  /* 0x0000000802008981 */ /* 0x004ea8000c1e1500 */
[----:B------:R0:W-:Y:S04]  /*18450*/  STS.U16 [R15+UR4+0x280], R9 ;  /* 0x000280090f007988 */ /* 0x0001e80008000404 */
[----:B0-----:R-:W4:Y:S04]  /*18460*/  LDL.LU R9, [R1+0x150] ;  /* 0x0001500001097983 */ /* 0x001f280000300800 */
[----:B------:R-:W3:Y:S04]  /*18470*/  LDL R11, [R1+0xb40] ;  /* 0x000b4000010b7983 */ /* 0x000ee80000100800 */
[----:B--2---:R0:W-:Y:S04]  /*18480*/  STL [R1+0x10], R0 ;  /* 0x0000100001007387 */ /* 0x0041e80000100800 */
[----:B0-----:R-:W2:Y:S04]  /*18490*/  LDL.LU R0, [R1+0x20e8] ;  /* 0x0020e80001007983 */ /* 0x001ea80000300800 */
[----:B------:R-:W4:Y:S04]  /*184a0*/  LDL R2, [R1+0xbbc] ;  /* 0x000bbc0001027983 */ /* 0x000f280000100800 */
[----:B------:R-:W4:Y:S01]  /*184b0*/  LDL R3, [R1+0xbc0] ;  /* 0x000bc00001037983 */ /* 0x000f220000100800 */
[----:B------:R-:W-:-:S02]  /*184c0*/  PRMT R10, RZ, 0x7610, R10 ;  /* 0x00007610ff0a7816 */ /* 0x000fc4000000000a */
[----:B----4-:R-:W-:-:S04]  /*184d0*/  @!P0 LOP3.LUT R3, R3, R2, RZ, 0x3c, !PT ;  /* 0x0000000203038212 */ /* 0x010fc800078e3cff */
[----:B------:R-:W-:-:S04]  /*184e0*/  @!P0 LOP3.LUT R2, R3, R2, RZ, 0x3c, !PT ;  /* 0x0000000203028212 */ /* 0x000fc800078e3cff */
[----:B------:R-:W-:-:S05]  /*184f0*/  @!P0 LOP3.LUT R3, R3, R2, RZ, 0x3c, !PT ;  /* 0x0000000203038212 */ /* 0x000fca00078e3cff */
[----:B------:R0:W4:Y:S04]  /*18500*/  @!P0 LDG.E.U16 R10, desc[UR8][R2.64] ;  /* 0x00000008020a8981 */ /* 0x000128000c1e1500 */
[----:B------:R-:W3:Y:S01]  /*18510*/  LDL R3, [R1+0xb7c] ;  /* 0x000b7c0001037983 */ /* 0x000ee20000100800 */
[----:B------:R-:W-:Y:S01]  /*18520*/  PRMT R4, RZ, 0x7610, R4 ;  /* 0x00007610ff047816 */ /* 0x000fe20000000004 */
[----:B0-----:R-:W-:Y:S02]  /*18530*/  @!P0 IMAD.MOV.U32 R2, RZ, RZ, R5 ;  /* 0x000000ffff028224 */ /* 0x001fe400078e0005 */
[----:B------:R-:W-:Y:S04]  /*18540*/  STS.U16 [R15+UR4+0xa00], R28 ;  /* 0x000a001c0f007988 */ /* 0x000fe80008000404 */
[----:B------:R-:W-:Y:S04]  /*18550*/  STS.U16 [R15+UR4+0xa80], R14 ;  /* 0x000a800e0f007988 */ /* 0x000fe80008000404 */
[----:B----4-:R0:W-:Y:S04]  /*18560*/  STL [R1+0xc], R10 ;  /* 0x00000c0a01007387 */ /* 0x0101e80000100800 */
[----:B0-----:R-:W4:Y:S04]  /*18570*/  LDL R10, [R1+0xb00] ;  /* 0x000b0000010a7983 */ /* 0x001f280000100800 */
[----:B------:R-:W2:Y:S04]  /*18580*/  LDL.LU R14, [R1+0x10c] ;  /* 0x00010c00010e7983 */ /* 0x000ea80000300800 */
[----:B---3--:R0:W3:Y:S01]  /*18590*/  @!P0 LDG.E.U16 R4, desc[UR8][R2.64] ;  /* 0x0000000802048981 */ /* 0x0080e2000c1e1500 */
[----:B------:R-:W-:-:S03]  /*185a0*/  PRMT R8, RZ, 0x7610, R8 ;  /* 0x00007610ff087816 */ /* 0x000fc60000000008 */
[----:B------:R-:W2:Y:S04]  /*185b0*/  LDL R5, [R1+0xe2c] ;  /* 0x000e2c0001057983 */ /* 0x000ea80000100800 */
[----:B------:R-:W4:Y:S01]  /*185c0*/  LDL R3, [R1+0xb3c] ;  /* 0x000b3c0001037983 */ /* 0x000f220000100800 */
[----:B0-----:R-:W-:-:S03]  /*185d0*/  @!P0 IMAD.MOV.U32 R2, RZ, RZ, R11 ;  /* 0x000000ffff028224 */ /* 0x001fc600078e000b */
[----:B------:R-:W-:Y:S04]  /*185e0*/  STS.U16 [R15+UR4+0x1200], R12 ;  /* 0x0012000c0f007988 */ /* 0x000fe80008000404 */
[----:B---3--:R0:W-:Y:S04]  /*185f0*/  STL [R1+0x8], R4 ;  /* 0x0000080401007387 */ /* 0x0081e80000100800 */
[----:B----4-:R1:W3:Y:S04]  /*18600*/  @!P0 LDG.E.U16 R8, desc[UR8][R2.64] ;  /* 0x0000000802088981 */ /* 0x0102e8000c1e1500 */
[----:B0-----:R-:W2:Y:S04]  /*18610*/  LDL R4, [R1+0xe68] ;  /* 0x000e680001047983 */ /* 0x001ea80000100800 */
[----:B------:R-:W4:Y:S04]  /*18620*/  LDL.LU R12, [R1+0x110] ;  /* 0x00011000010c7983 */ /* 0x000f280000300800 */
[----:B------:R-:W2:Y:S01]  /*18630*/  LDL R3, [R1+0xafc] ;  /* 0x000afc0001037983 */ /* 0x000ea20000100800 */
[----:B------:R-:W-:Y:S01]  /*18640*/  PRMT R6, RZ, 0x7610, R6 ;  /* 0x00007610ff067816 */ /* 0x000fe20000000006 */
[----:B-1----:R-:W-:-:S02]  /*18650*/  @!P0 IMAD.MOV.U32 R2, RZ, RZ, R10 ;  /* 0x000000ffff028224 */ /* 0x002fc400078e000a */
[----:B------:R-:W4:Y:S04]  /*18660*/  LDL R11, [R1+0xe6c] ;  /* 0x000e6c00010b7983 */ /* 0x000f280000100800 */
[----:B---3--:R0:W-:Y:S04]  /*18670*/  STL [R1+0x4], R8 ;  /* 0x0000040801007387 */ /* 0x0081e80000100800 */
[----:B0-----:R-:W3:Y:S04]  /*18680*/  LDL R8, [R1+0xe9c] ;  /* 0x000e9c0001087983 */ /* 0x001ee80000100800 */
[----:B--2---:R0:W2:Y:S02]  /*18690*/  @!P0 LDG.E.U16 R6, desc[UR8][R2.64] ;  /* 0x0000000802068981 */ /* 0x0040a4000c1e1500 */
[----:B0-----:R-:W-:-:S06]  /*186a0*/  PRMT R3, RZ, 0x7610, R3 ;  /* 0x00007610ff037816 */ /* 0x001fcc0000000003 */
[----:B------:R4:W2:Y:S01]  /*186b0*/  @!P0 LDG.E.U16 R3, desc[UR8][R4.64] ;  /* 0x0000000804038981 */ /* 0x0008a2000c1e1500 */
[----:B------:R-:W-:-:S03]  /*186c0*/  PRMT R2, RZ, 0x7610, R2 ;  /* 0x00007610ff027816 */ /* 0x000fc60000000002 */
[----:B------:R0:W-:Y:S04]  /*186d0*/  STS.U16 [R15+UR4+0x1280], R13 ;  /* 0x0012800d0f007988 */ /* 0x0001e80008000404 */
[----:B------:R1:W-:Y:S01]  /*186e0*/  STS.U16 [R15+UR4+0x1a00], R7 ;  /* 0x001a00070f007988 */ /* 0x0003e20008000404 */
[----:B----4-:R-:W-:-:S03]  /*186f0*/  @!P0 IMAD.MOV.U32 R5, RZ, RZ, R11 ;  /* 0x000000ffff058224 */ /* 0x010fc600078e000b */
[----:B0-----:R-:W4:Y:S04]  /*18700*/  LDL.LU R13, [R1+0xdc] ;  /* 0x0000dc00010d7983 */ /* 0x001f280000300800 */
[----:B-1----:R-:W4:Y:S01]  /*18710*/  LDL R7, [R1+0xad4] ;  /* 0x000ad40001077983 */ /* 0x002f220000100800 */
[----:B---3--:R-:W-:-:S03]  /*18720*/  @!P0 IMAD.MOV.U32 R4, RZ, RZ, R8 ;  /* 0x000000ffff048224 */ /* 0x008fc600078e0008 */
[----:B--2---:R0:W-:Y:S04]  /*18730*/  STL [R1], R6 ;  /* 0x0000000601007387 */ /* 0x0041e80000100800 */
[----:B------:R4:W2:Y:S04]  /*18740*/  @!P0 LDG.E.U16 R2, desc[UR8][R4.64] ;  /* 0x0000000804028981 */ /* 0x0008a8000c1e1500 */
[----:B0-----:R-:W3:Y:S04]  /*18750*/  LDL R6, [R1+0xe24] ;  /* 0x000e240001067983 */ /* 0x001ee80000100800 */
[----:B------:R0:W-:Y:S04]  /*18760*/  STS.U16 [R15+UR4+0x1a80], R9 ;  /* 0x001a80090f007988 */ /* 0x0001e80008000404 */
[----:B------:R1:W-:Y:S04]  /*18770*/  STL [R1+0x2058], R3 ;  /* 0x0020580301007387 */ /* 0x0003e80000100800 */
[----:B------:R-:W3:Y:S04]  /*18780*/  LDL R10, [R1+0xdf4] ;  /* 0x000df400010a7983 */ /* 0x000ee80000100800 */
[----:B0-----:R-:W3:Y:S04]  /*18790*/  LDL R9, [R1+0xdf8] ;  /* 0x000df80001097983 */ /* 0x001ee80000100800 */
[----:B------:R-:W3:Y:S04]  /*187a0*/  LDL R8, [R1+0xdb4] ;  /* 0x000db40001087983 */ /* 0x000ee80000100800 */
[----:B-1----:R-:W3:Y:S01]  /*187b0*/  LDL R3, [R1+0xdb8] ;  /* 0x000db80001037983 */ /* 0x002ee20000100800 */
[----:B------:R-:W-:Y:S01]  /*187c0*/  PRMT R26, RZ, 0x7610, R26 ;  /* 0x00007610ff1a7816 */ /* 0x000fe2000000001a */
[----:B----4-:R-:W-:-:S02]  /*187d0*/  @!P0 IMAD.MOV.U32 R5, RZ, RZ, R7 ;  /* 0x000000ffff058224 */ /* 0x010fc400078e0007 */
[----:B--2---:R0:W-:Y:S04]  /*187e0*/  STL [R1+0x2054], R2 ;  /* 0x0020540201007387 */ /* 0x0041e80000100800 */
[----:B------:R-:W2:Y:S01]  /*187f0*/  LDL R7, [R1+0xd74] ;  /* 0x000d740001077983 */ /* 0x000ea20000100800 */
[----:B---3--:R-:W-:-:S03]  /*18800*/  @!P0 IMAD.MOV.U32 R4, RZ, RZ, R6 ;  /* 0x000000ffff048224 */ /* 0x008fc600078e0006 */
[----:B------:R-:W3:Y:S04]  /*18810*/  LDL R6, [R1+0xd78] ;  /* 0x000d780001067983 */ /* 0x000ee80000100800 */
[----:B------:R1:W4:Y:S01]  /*18820*/  @!P0 LDG.E.U16 R26, desc[UR8][R4.64] ;  /* 0x00000008041a8981 */ /* 0x000322000c1e1500 */
[----:B------:R-:W-:Y:S02]  /*18830*/  PRMT R24, RZ, 0x7610, R24 ;  /* 0x00007610ff187816 */ /* 0x000fe40000000018 */
[----:B------:R-:W-:Y:S01]  /*18840*/  PRMT R22, RZ, 0x7610, R22 ;  /* 0x00007610ff167816 */ /* 0x000fe20000000016 */
[----:B-1----:R-:W-:Y:S02]  /*18850*/  @!P0 IMAD.MOV.U32 R4, RZ, RZ, R9 ;  /* 0x000000ffff048224 */ /* 0x002fe400078e0009 */
[----:B------:R-:W-:-:S05]  /*18860*/  @!P0 IMAD.MOV.U32 R5, RZ, RZ, R10 ;  /* 0x000000ffff058224 */ /* 0x000fca00078e000a */
[----:B------:R1:W4:Y:S01]  /*18870*/  @!P0 LDG.E.U16 R24, desc[UR8][R4.64] ;  /* 0x0000000804188981 */ /* 0x000322000c1e1500 */
[----:B------:R-:W-:Y:S01]  /*18880*/  PRMT R20, RZ, 0x7610, R20 ;  /* 0x00007610ff147816 */ /* 0x000fe20000000014 */
[----:B-1----:R-:W-:Y:S02]  /*18890*/  @!P0 IMAD.MOV.U32 R4, RZ, RZ, R3 ;  /* 0x000000ffff048224 */ /* 0x002fe400078e0003 */
[----:B------:R-:W-:-:S05]  /*188a0*/  @!P0 IMAD.MOV.U32 R5, RZ, RZ, R8 ;  /* 0x000000ffff058224 */ /* 0x000fca00078e0008 */
[----:B------:R2:W4:Y:S01]  /*188b0*/  @!P0 LDG.E.U16 R22, desc[UR8][R4.64] ;  /* 0x0000000804168981 */ /* 0x000522000c1e1500 */
[----:B------:R-:W1:Y:S01]  /*188c0*/  S2R R28, SR_TID.X ;  /* 0x00000000001c7919 */ /* 0x000e620000002100 */
[----:B--2---:R-:W-:Y:S02]  /*188d0*/  @!P0 IMAD.MOV.U32 R5, RZ, RZ, R7 ;  /* 0x000000ffff058224 */ /* 0x004fe400078e0007 */
[----:B---3--:R-:W-:Y:S01]  /*188e0*/  @!P0 IMAD.MOV.U32 R4, RZ, RZ, R6 ;  /* 0x000000ffff048224 */ /* 0x008fe200078e0006 */
[----:B----4-:R-:W-:Y:S04]  /*188f0*/  STL [R1+0x205c], R26 ;  /* 0x00205c1a01007387 */ /* 0x010fe80000100800 */
[----:B------:R-:W2:Y:S04]  /*18900*/  LDL R11, [R1+0xd34] ;  /* 0x000d3400010b7983 */ /* 0x000ea80000100800 */
[----:B------:R-:W3:Y:S04]  /*18910*/  LDL R10, [R1+0xd38] ;  /* 0x000d3800010a7983 */ /* 0x000ee80000100800 */
[----:B------:R2:W4:Y:S01]  /*18920*/  @!P0 LDG.E.U16 R20, desc[UR8][R4.64] ;  /* 0x0000000804148981 */ /* 0x000522000c1e1500 */
[----:B-1----:R-:W-:-:S05]  /*18930*/  LOP3.LUT R28, R28, 0x3f, RZ, 0xc0, !PT ;  /* 0x0000003f1c1c7812 */ /* 0x002fca00078ec0ff */
[----:B------:R-:W-:Y:S01]  /*18940*/  IMAD.SHL.U32 R28, R28, 0x2, RZ ;  /* 0x000000021c1c7824 */ /* 0x000fe200078e00ff */
[----:B------:R-:W-:Y:S04]  /*18950*/  STL [R1+0x2060], R24 ;  /* 0x0020601801007387 */ /* 0x000fe80000100800 */
[----:B------:R-:W4:Y:S01]  /*18960*/  LDL R8, [R1+0xcf4] ;  /* 0x000cf40001087983 */ /* 0x000f220000100800 */
[----:B0-----:R-:W-:-:S03]  /*18970*/  LOP3.LUT R2, R28, 0x20, RZ, 0x3c, !PT ;  /* 0x000000201c027812 */ /* 0x001fc600078e3cff */
[----:B------:R-:W4:Y:S04]  /*18980*/  LDL R3, [R1+0xcf8] ;  /* 0x000cf80001037983 */ /* 0x000f280000100800 */
[----:B------:R-:W-:Y:S04]  /*18990*/  STS.U16 [R2+UR4+0x2200], R14 ;  /* 0x0022000e02007988 */ /* 0x000fe80008000404 */
[----:B------:R-:W-:Y:S04]  /*189a0*/  STS.U16 [R2+UR4+0x2280], R12 ;  /* 0x0022800c02007988 */ /* 0x000fe80008000404 */
[----:B------:R-:W-:Y:S01]  /*189b0*/  STS.U16 [R2+UR4+0x2a00], R13 ;  /* 0x002a000d02007988 */ /* 0x000fe20008000404 */
[----:B------:R-:W-:-:S03]  /*189c0*/  PRMT R18, RZ, 0x7610, R18 ;  /* 0x00007610ff127816 */ /* 0x000fc60000000012 */
[----:B------:R-:W-:Y:S04]  /*189d0*/  STL [R1+0x2064], R22 ;  /* 0x0020641601007387 */ /* 0x000fe80000100800 */
[----:B------:R0:W-:Y:S04]  /*189e0*/  STS.U16 [R2+UR4+0x2a80], R0 ;  /* 0x002a800002007988 */ /* 0x0001e80008000404 */
[----:B0-----:R-:W4:Y:S04]  /*189f0*/  LDL.LU R0, [R1+0x20e4] ;  /* 0x0020e40001007983 */ /* 0x001f280000300800 */
[----:B------:R-:W4:Y:S04]  /*18a00*/  LDL R7, [R1+0xcb4] ;  /* 0x000cb40001077983 */ /* 0x000f280000100800 */
[----:B------:R-:W4:Y:S04]  /*18a10*/  LDL R6, [R1+0xcb8] ;  /* 0x000cb80001067983 */ /* 0x000f280000100800 */
[----:B------:R-:W4:Y:S01]  /*18a20*/  LDL.LU R9, [R1+0x208] ;  /* 0x0002080001097983 */ /* 0x000f220000300800 */
[----:B--2---:R-:W-:-:S02]  /*18a30*/  @!P0 IMAD.MOV.U32 R5, RZ, RZ, R11 ;  /* 0x000000ffff058224 */ /* 0x004fc400078e000b */
[----:B---3--:R-:W-:Y:S01]  /*18a40*/  @!P0 IMAD.MOV.U32 R4, RZ, RZ, R10 ;  /* 0x000000ffff048224 */ /* 0x008fe200078e000a */
[----:B----4-:R-:W-:Y:S04]  /*18a50*/  STL [R1+0x2068], R20 ;  /* 0x0020681401007387 */ /* 0x010fe80000100800 */
[----:B------:R-:W2:Y:S04]  /*18a60*/  LDL R13, [R1+0xc74] ;  /* 0x000c7400010d7983 */ /* 0x000ea80000100800 */
[----:B------:R-:W3:Y:S04]  /*18a70*/  LDL R10, [R1+0xc78] ;  /* 0x000c7800010a7983 */ /* 0x000ee80000100800 */
[----:B------:R0:W4:Y:S01]  /*18a80*/  @!P0 LDG.E.U16 R18, desc[UR8][R4.64] ;  /* 0x0000000804128981 */ /* 0x000122000c1e1500 */
[----:B------:R-:W-:-:S03]  /*18a90*/  PRMT R16, RZ, 0x7610, R16 ;  /* 0x00007610ff107816 */ /* 0x000fc60000000010 */
[----:B------:R-:W4:Y:S01]  /*18aa0*/  LDL.LU R14, [R1+0x210] ;  /* 0x00021000010e7983 */ /* 0x000f220000300800 */
[----:B0-----:R-:W-:Y:S02]  /*18ab0*/  @!P0 IMAD.MOV.U32 R4, RZ, RZ, R3 ;  /* 0x000000ffff048224 */ /* 0x001fe400078e0003 */
[----:B------:R-:W-:-:S05]  /*18ac0*/  @!P0 IMAD.MOV.U32 R5, RZ, RZ, R8 ;  /* 0x000000ffff058224 */ /* 0x000fca00078e0008 */
[----:B------:R0:W4:Y:S02]  /*18ad0*/  @!P0 LDG.E.U16 R16, desc[UR8][R4.64] ;  /* 0x0000000804108981 */ /* 0x000124000c1e1500 */
[----:B0-----:R-:W-:Y:S02]  /*18ae0*/  PRMT R4, RZ, 0x7610, R4 ;  /* 0x00007610ff047816 */ /* 0x001fe40000000004 */
[----:B------:R-:W-:-:S04]  /*18af0*/  PRMT R5, RZ, 0x7610, R5 ;  /* 0x00007610ff057816 */ /* 0x000fc80000000005 */
[----:B------:R2:W4:Y:S02]  /*18b00*/  @!P0 LDG.E.U16 R4, desc[UR8][R6.64] ;  /* 0x0000000806048981 */ /* 0x000524000c1e1500 */
[----:B--2---:R-:W-:Y:S02]  /*18b10*/  @!P0 IMAD.MOV.U32 R7, RZ, RZ, R13 ;  /* 0x000000ffff078224 */ /* 0x004fe400078e000d */
[----:B---3--:R-:W-:Y:S01]  /*18b20*/  @!P0 IMAD.MOV.U32 R6, RZ, RZ, R10 ;  /* 0x000000ffff068224 */ /* 0x008fe200078e000a */
[----:B----4-:R0:W-:Y:S04]  /*18b30*/  STL [R1+0x206c], R18 ;  /* 0x00206c1201007387 */ /* 0x0101e80000100800 */
[----:B------:R-:W2:Y:S04]  /*18b40*/  LDL R8, [R1+0xc34] ;  /* 0x000c340001087983 */ /* 0x000ea80000100800 */
[----:B------:R1:W3:Y:S04]  /*18b50*/  @!P0 LDG.E.U16 R5, desc[UR8][R6.64] ;  /* 0x0000000806058981 */ /* 0x0002e8000c1e1500 */
[----:B------:R-:W4:Y:S04]  /*18b60*/  LDL R3, [R1+0xc38] ;  /* 0x000c380001037983 */ /* 0x000f280000100800 */
[----:B------:R-:W4:Y:S01]  /*18b70*/  LDL.LU R11, [R1+0x1ec] ;  /* 0x0001ec00010b7983 */ /* 0x000f220000300800 */
[----:B0-----:R-:W-:-:S03]  /*18b80*/  LOP3.LUT R18, R28, 0x30, RZ, 0x3c, !PT ;  /* 0x000000301c127812 */ /* 0x001fc600078e3cff */
[----:B------:R-:W-:Y:S04]  /*18b90*/  STS.U16 [R2+UR4+0x3200], R25 ;  /* 0x0032001902007988 */ /* 0x000fe80008000404 */
[----:B------:R-:W-:Y:S04]  /*18ba0*/  STL [R1+0x2070], R16 ;  /* 0x0020701001007387 */ /* 0x000fe80000100800 */
[----:B------:R-:W-:Y:S04]  /*18bb0*/  STS.U16 [R2+UR4+0x3280], R27 ;  /* 0x0032801b02007988 */ /* 0x000fe80008000404 */
[----:B------:R-:W4:Y:S04]  /*18bc0*/  LDL.LU R12, [R1+0x1f4] ;  /* 0x0001f400010c7983 */ /* 0x000f280000300800 */
[----:B------:R-:W-:Y:S04]  /*18bd0*/  STS.U16 [R2+UR4+0x3a00], R19 ;  /* 0x003a001302007988 */ /* 0x000fe80008000404 */
[----:B------:R-:W-:Y:S04]  /*18be0*/  STS.U16 [R2+UR4+0x3a80], R21 ;  /* 0x003a801502007988 */ /* 0x000fe80008000404 */
[----:B------:R0:W-:Y:S04]  /*18bf0*/  STL [R1+0x2074], R4 ;  /* 0x0020740401007387 */ /* 0x0001e80000100800 */
[----:B------:R1:W-:Y:S04]  /*18c00*/  STL [R1+0x208c], R2 ;  /* 0x00208c0201007387 */ /* 0x0003e80000100800 */
[----:B0-----:R-:W4:Y:S04]  /*18c10*/  LDL R4, [R1+0xbf4] ;  /* 0x000bf40001047983 */ /* 0x001f280000100800 */
[----:B-1----:R-:W4:Y:S04]  /*18c20*/  LDL R2, [R1+0xbf8] ;  /* 0x000bf80001027983 */ /* 0x002f280000100800 */
[----:B------:R-:W4:Y:S04]  /*18c30*/  LDL.LU R13, [R1+0x1c4] ;  /* 0x0001c400010d7983 */ /* 0x000f280000300800 */
[----:B------:R2:W-:Y:S01]  /*18c40*/  STS.U16 [R18+UR4+0x300], R9 ;  /* 0x0003000912007988 */ /* 0x0005e20008000404 */
[----:B------:R-:W-:Y:S01]  /*18c50*/  PRMT R6, RZ, 0x7610, R6 ;  /* 0x00007610ff067816 */ /* 0x000fe20000000006 */
[----:B--2---:R-:W-:-:S02]  /*18c60*/  @!P0 IMAD.MOV.U32 R9, RZ, RZ, R8 ;  /* 0x000000ffff098224 */ /* 0x004fc400078e0008 */
[----:B---3--:R-:W-:Y:S01]  /*18c70*/  STL [R1+0x2078], R5 ;  /* 0x0020780501007387 */ /* 0x008fe20000100800 */
[----:B----4-:R-:W-:-:S03]  /*18c80*/  @!P0 IMAD.MOV.U32 R8, RZ, RZ, R3 ;  /* 0x000000ffff088224 */ /* 0x010fc600078e0003 */
[----:B------:R-:W2:Y:S04]  /*18c90*/  LDL R10, [R1+0xbb4] ;  /* 0x000bb400010a7983 */ /* 0x000ea80000100800 */
[----:B------:R-:W3:Y:S04]  /*18ca0*/  LDL R3, [R1+0xbb8] ;  /* 0x000bb80001037983 */ /* 0x000ee80000100800 */
[----:B------:R0:W4:Y:S01]  /*18cb0*/  @!P0 LDG.E.U16 R6, desc[UR8][R8.64] ;  /* 0x0000000808068981 */ /* 0x000122000c1e1500 */
[----:B------:R-:W-:-:S03]  /*18cc0*/  PRMT R7, RZ, 0x7610, R7 ;  /* 0x00007610ff077816 */ /* 0x000fc60000000007 */
[----:B------:R-:W-:Y:S04]  /*18cd0*/  STS.U16 [R18+UR4+0x380], R14 ;  /* 0x0003800e12007988 */ /* 0x000fe80008000404 */
[----:B------:R2:W-:Y:S04]  /*18ce0*/  STS.U16 [R18+UR4+0xb00], R11 ;  /* 0x000b000b12007988 */ /* 0x0005e80008000404 */
[----:B------:R-:W4:Y:S01]  /*18cf0*/  LDL.LU R15, [R1+0x1c8] ;  /* 0x0001c800010f7983 */ /* 0x000f220000300800 */
[----:B0-----:R-:W-:Y:S02]  /*18d00*/  @!P0 IMAD.MOV.U32 R9, RZ, RZ, R4 ;  /* 0x000000ffff098224 */ /* 0x001fe400078e0004 */
[----:B------:R-:W-:-:S05]  /*18d10*/  @!P0 IMAD.MOV.U32 R8, RZ, RZ, R2 ;  /* 0x000000ffff088224 */ /* 0x000fca00078e0002 */
[----:B------:R0:W4:Y:S02]  /*18d20*/  @!P0 LDG.E.U16 R7, desc[UR8][R8.64] ;  /* 0x0000000808078981 */ /* 0x000124000c1e1500 */
[----:B0-----:R-:W-:Y:S01]  /*18d30*/  PRMT R8, RZ, 0x7610, R8 ;  /* 0x00007610ff087816 */ /* 0x001fe20000000008 */
[----:B--2---:R-:W-:Y:S02]  /*18d40*/  @!P0 IMAD.MOV.U32 R11, RZ, RZ, R10 ;  /* 0x000000ffff0b8224 */ /* 0x004fe400078e000a */
[----:B---3--:R-:W-:-:S05]  /*18d50*/  @!P0 IMAD.MOV.U32 R10, RZ, RZ, R3 ;  /* 0x000000ffff0a8224 */ /* 0x008fca00078e0003 */
[----:B------:R-:W2:Y:S04]  /*18d60*/  @!P0 LDG.E.U16 R8, desc[UR8][R10.64] ;  /* 0x000000080a088981 */ /* 0x000ea8000c1e1500 */
[----:B----4-:R0:W-:Y:S04]  /*18d70*/  STL [R1+0x207c], R6 ;  /* 0x00207c0601007387 */ /* 0x0101e80000100800 */
[----:B------:R-:W3:Y:S04]  /*18d80*/  LDL R5, [R1+0xb78] ;  /* 0x000b780001057983 */ /* 0x000ee80000100800 */
[----:B0-----:R-:W4:Y:S04]  /*18d90*/  LDL R6, [R1+0xb74] ;  /* 0x000b740001067983 */ /* 0x001f280000100800 */
[----:B------:R-:W4:Y:S04]  /*18da0*/  LDL.LU R14, [R1+0x184] ;  /* 0x00018400010e7983 */ /* 0x000f280000300800 */
[----:B------:R-:W4:Y:S01]  /*18db0*/  LDL R2, [R1+0xb38] ;  /* 0x000b380001027983 */ /* 0x000f220000100800 */
[----:B------:R-:W-:-:S03]  /*18dc0*/  PRMT R9, RZ, 0x7610, R9 ;  /* 0x00007610ff097816 */ /* 0x000fc60000000009 */
[----:B------:R0:W-:Y:S04]  /*18dd0*/  STL [R1+0x2080], R7 ;  /* 0x0020800701007387 */ /* 0x0001e80000100800 */
[----:B------:R-:W4:Y:S04]  /*18de0*/  LDL R4, [R1+0xb34] ;  /* 0x000b340001047983 */ /* 0x000f280000100800 */
[----:B------:R-:W4:Y:S04]  /*18df0*/  LDL.LU R26, [R1+0x188] ;  /* 0x00018800011a7983 */ /* 0x000f280000300800 */
[----:B--2---:R-:W-:Y:S04]  /*18e00*/  STL [R1+0x2084], R8 ;  /* 0x0020840801007387 */ /* 0x004fe80000100800 */
[----:B0-----:R-:W2:Y:S04]  /*18e10*/  LDL R7, [R1+0xaf8] ;  /* 0x000af80001077983 */ /* 0x001ea80000100800 */
[----:B------:R-:W2:Y:S01]  /*18e20*/  LDL R3, [R1+0xe30] ;  /* 0x000e300001037983 */ /* 0x000ea20000100800 */
[----:B---3--:R-:W-:-:S03]  /*18e30*/  @!P0 IMAD.MOV.U32 R10, RZ, RZ, R5 ;  /* 0x000000ffff0a8224 */ /* 0x008fc600078e0005 */
[----:B------:R-:W3:Y:S01]  /*18e40*/  LDL R5, [R1+0xe70] ;  /* 0x000e700001057983 */ /* 0x000ee20000100800 */
[----:B----4-:R-:W-:-:S03]  /*18e50*/  @!P0 IMAD.MOV.U32 R11, RZ, RZ, R6 ;  /* 0x000000ffff0b8224 */ /* 0x010fc600078e0006 */
[----:B------:R-:W4:Y:S04]  /*18e60*/  LDL R6, [R1+0xe34] ;  /* 0x000e340001067983 */ /* 0x000f280000100800 */
[----:B------:R0:W4:Y:S04]  /*18e70*/  @!P0 LDG.E.U16 R9, desc[UR8][R10.64] ;  /* 0x000000080a098981 */ /* 0x000128000c1e1500 */
[----:B------:R1:W-:Y:S04]  /*18e80*/  STS.U16 [R18+UR4+0xb80], R12 ;  /* 0x000b800c12007988 */ /* 0x0003e80008000404 */
[----:B------:R1:W-:Y:S01]  /*18e90*/  STS.U16 [R18+UR4+0x1300], R13 ;  /* 0x0013000d12007988 */ /* 0x0003e20008000404 */
[----:B0-----:R-:W-:Y:S01]  /*18ea0*/  PRMT R10, RZ, 0x7610, R10 ;  /* 0x00007610ff0a7816 */ /* 0x001fe2000000000a */
[----:B-1----:R-:W-:Y:S01]  /*18eb0*/  @!P0 IMAD.MOV.U32 R12, RZ, RZ, R2 ;  /* 0x000000ffff0c8224 */ /* 0x002fe200078e0002 */
[----:B------:R-:W-:Y:S01]  /*18ec0*/  PRMT R11, RZ, 0x7610, R11 ;  /* 0x00007610ff0b7816 */ /* 0x000fe2000000000b */
[----:B------:R-:W-:-:S05]  /*18ed0*/  @!P0 IMAD.MOV.U32 R13, RZ, RZ, R4 ;  /* 0x000000ffff0d8224 */ /* 0x000fca00078e0004 */
[----:B------:R2:W4:Y:S04]  /*18ee0*/  @!P0 LDG.E.U16 R10, desc[UR8][R12.64] ;  /* 0x000000080c0a8981 */ /* 0x000528000c1e1500 */
[----:B------:R-:W-:Y:S04]  /*18ef0*/  STS.U16 [R18+UR4+0x1380], R15 ;  /* 0x0013800f12007988 */ /* 0x000fe80008000404 */
[----:B------:R3:W-:Y:S01]  /*18f00*/  STS.U16 [R18+UR4+0x1b00], R14 ;  /* 0x001b000e12007988 */ /* 0x0007e20008000404 */
[----:B--2---:R-:W-:Y:S02]  /*18f10*/  @!P0 IMAD.MOV.U32 R13, RZ, RZ, R7 ;  /* 0x000000ffff0d8224 */ /* 0x004fe400078e0007 */
[----:B------:R-:W-:-:S05]  /*18f20*/  @!P0 IMAD.MOV.U32 R12, RZ, RZ, R3 ;  /* 0x000000ffff0c8224 */ /* 0x000fca00078e0003 */
[----:B------:R0:W2:Y:S01]  /*18f30*/  @!P0 LDG.E.U16 R11, desc[UR8][R12.64] ;  /* 0x000000080c0b8981 */ /* 0x0000a2000c1e1500 */
[----:B---3--:R-:W-:Y:S02]  /*18f40*/  @!P0 IMAD.MOV.U32 R14, RZ, RZ, R5 ;  /* 0x000000ffff0e8224 */ /* 0x008fe400078e0005 */
[----:B----4-:R-:W-:Y:S01]  /*18f50*/  @!P0 IMAD.MOV.U32 R15, RZ, RZ, R6 ;  /* 0x000000ffff0f8224 */ /* 0x010fe200078e0006 */
[----:B0-----:R-:W-:Y:S01]  /*18f60*/  PRMT R12, RZ, 0x7610, R12 ;  /* 0x00007610ff0c7816 */ /* 0x001fe2000000000c */
[----:B------:R-:W-:Y:S04]  /*18f70*/  STL [R1+0x2088], R9 ;  /* 0x0020880901007387 */ /* 0x000fe80000100800 */
[----:B------:R-:W3:Y:S04]  /*18f80*/  LDL R4, [R1+0xe74] ;  /* 0x000e740001047983 */ /* 0x000ee80000100800 */
[----:B------:R3:W4:Y:S04]  /*18f90*/  @!P0 LDG.E.U16 R12, desc[UR8][R14.64] ;  /* 0x000000080e0c8981 */ /* 0x000728000c1e1500 */
[----:B------:R-:W4:Y:S04]  /*18fa0*/  LDL R2, [R1+0xeb8] ;  /* 0x000eb80001027983 */ /* 0x000f280000100800 */
[----:B------:R-:W-:Y:S04]  /*18fb0*/  STL [R1+0x2090], R10 ;  /* 0x0020900a01007387 */ /* 0x000fe80000100800 */
[----:B------:R-:W4:Y:S04]  /*18fc0*/  LDL.LU R20, [R1+0x15c] ;  /* 0x00015c0001147983 */ /* 0x000f280000300800 */
[----:B------:R-:W4:Y:S04]  /*18fd0*/  LDL.LU R3, [R1+0x11c] ;  /* 0x00011c0001037983 */ /* 0x000f280000300800 */
[----:B--2---:R-:W-:Y:S04]  /*18fe0*/  STL [R1+0x2094], R11 ;  /* 0x0020940b01007387 */ /* 0x004fe80000100800 */
[----:B------:R-:W2:Y:S04]  /*18ff0*/  LDL R7, [R1+0xad0] ;  /* 0x000ad00001077983 */ /* 0x000ea80000100800 */
[----:B------:R-:W2:Y:S01]  /*19000*/  LDL R6, [R1+0xe20] ;  /* 0x000e200001067983 */ /* 0x000ea20000100800 */
[----:B---3--:R-:W-:-:S03]  /*19010*/  @!P0 IMAD.MOV.U32 R15, RZ, RZ, R4 ;  /* 0x000000ffff0f8224 */ /* 0x008fc600078e0004 */
[----:B----4-:R-:W-:Y:S04]  /*19020*/  STL [R1+0x2098], R12 ;  /* 0x0020980c01007387 */ /* 0x010fe80000100800 */
[----:B------:R-:W3:Y:S04]  /*19030*/  LDL.LU R22, [R1+0x134] ;  /* 0x0001340001167983 */ /* 0x000ee80000300800 */
[----:B------:R-:W4:Y:S04]  /*19040*/  LDL R5, [R1+0xdec] ;  /* 0x000dec0001057983 */ /* 0x000f280000100800 */
[----:B------:R-:W3:Y:S01]  /*19050*/  LDL R4, [R1+0xdf0] ;  /* 0x000df00001047983 */ /* 0x000ee20000100800 */
[----:B------:R-:W-:Y:S01]  /*19060*/  PRMT R13, RZ, 0x7610, R13 ;  /* 0x00007610ff0d7816 */ /* 0x000fe2000000000d */
[----:B------:R-:W-:Y:S01]  /*19070*/  @!P0 IMAD.MOV.U32 R14, RZ, RZ, R2 ;  /* 0x000000ffff0e8224 */ /* 0x000fe200078e0002 */
[----:B------:R-:W-:-:S02]  /*19080*/  PRMT R17, RZ, 0x7610, R17 ;  /* 0x00007610ff117816 */ /* 0x000fc40000000011 */
[----:B------:R-:W-:Y:S01]  /*19090*/  PRMT R19, RZ, 0x7610, R19 ;  /* 0x00007610ff137816 */ /* 0x000fe20000000013 */
[----:B------:R0:W-:Y:S04]  /*190a0*/  STS.U16 [R18+UR4+0x1b80], R26 ;  /* 0x001b801a12007988 */ /* 0x0001e80008000404 */
[----:B------:R2:W3:Y:S04]  /*190b0*/  @!P0 LDG.E.U16 R13, desc[UR8][R14.64] ;  /* 0x000000080e0d8981 */ /* 0x0004e8000c1e1500 */
[----:B------:R-:W3:Y:S04]  /*190c0*/  LDL.LU R24, [R1+0xfc] ;  /* 0x0000fc0001187983 */ /* 0x000ee80000300800 */
[----:B0-----:R-:W3:Y:S01]  /*190d0*/  LDL.LU R26, [R1+0x100] ;  /* 0x00010000011a7983 */ /* 0x001ee20000300800 */
[----:B--2---:R-:W-:-:S02]  /*190e0*/  @!P0 IMAD.MOV.U32 R15, RZ, RZ, R7 ;  /* 0x000000ffff0f8224 */ /* 0x004fc400078e0007 */
[----:B------:R-:W-:-:S05]  /*190f0*/  @!P0 IMAD.MOV.U32 R14, RZ, RZ, R6 ;  /* 0x000000ffff0e8224 */ /* 0x000fca00078e0006 */
[----:B------:R4:W2:Y:S02]  /*19100*/  @!P0 LDG.E.U16 R17, desc[UR8][R14.64] ;  /* 0x000000080e118981 */ /* 0x0008a4000c1e1500 */
[----:B----4-:R-:W-:Y:S02]  /*19110*/  @!P0 IMAD.MOV.U32 R15, RZ, RZ, R5 ;  /* 0x000000ffff0f8224 */ /* 0x010fe400078e0005 */
[----:B---3--:R-:W-:-:S05]  /*19120*/  @!P0 IMAD.MOV.U32 R14, RZ, RZ, R4 ;  /* 0x000000ffff0e8224 */ /* 0x008fca00078e0004 */
[----:B------:R-:W3:Y:S04]  /*19130*/  @!P0 LDG.E.U16 R19, desc[UR8][R14.64] ;  /* 0x000000080e138981 */ /* 0x000ee8000c1e1500 */
[----:B------:R0:W-:Y:S04]  /*19140*/  STS.U16 [R18+UR4+0x2300], R0 ;  /* 0x0023000012007988 */ /* 0x0001e80008000404 */
[----:B------:R-:W-:Y:S04]  /*19150*/  STL [R1+0x209c], R13 ;  /* 0x00209c0d01007387 */ /* 0x000fe80000100800 */
[----:B------:R-:W4:Y:S04]  /*19160*/  LDL R2, [R1+0xdac] ;  /* 0x000dac0001027983 */ /* 0x000f280000100800 */
[----:B0-----:R-:W4:Y:S04]  /*19170*/  LDL R0, [R1+0xdb0] ;  /* 0x000db00001007983 */ /* 0x001f280000100800 */
[----:B------:R-:W4:Y:S04]  /*19180*/  LDL R8, [R1+0xd6c] ;  /* 0x000d6c0001087983 */ /* 0x000f280000100800 */
[----:B------:R-:W4:Y:S04]  /*19190*/  LDL R7, [R1+0xd70] ;  /* 0x000d700001077983 */ /* 0x000f280000100800 */
[----:B--2---:R0:W-:Y:S04]  /*191a0*/  STL [R1+0x20a0], R17 ;  /* 0x0020a01101007387 */ /* 0x0041e80000100800 */
[----:B------:R-:W2:Y:S04]  /*191b0*/  LDL R6, [R1+0xd2c] ;  /* 0x000d2c0001067983 */ /* 0x000ea80000100800 */
[----:B------:R-:W2:Y:S01]  /*191c0*/  LDL R5, [R1+0xd30] ;  /* 0x000d300001057983 */ /* 0x000ea20000100800 */
[----:B0-----:R-:W-:-:S05]  /*191d0*/  LOP3.LUT R17, R28, 0x30, RZ, 0x3c, !PT ;  /* 0x000000301c117812 */ /* 0x001fca00078e3cff */
[----:B------:R-:W-:Y:S04]  /*191e0*/  STS.U16 [R17+UR4+0x2380], R20 ;  /* 0x0023801411007988 */ /* 0x000fe80008000404 */
[----:B------:R0:W-:Y:S04]  /*191f0*/  STS.U16 [R17+UR4+0x2b00], R3 ;  /* 0x002b000311007988 */ /* 0x0001e80008000404 */
[----:B---3--:R-:W-:Y:S04]  /*19200*/  STL [R1+0x20a4], R19 ;  /* 0x0020a41301007387 */ /* 0x008fe80000100800 */
[----:B------:R-:W3:Y:S04]  /*19210*/  LDL R4, [R1+0xcec] ;  /* 0x000cec0001047983 */ /* 0x000ee80000100800 */
[----:B0-----:R-:W3:Y:S01]  /*19220*/  LDL R3, [R1+0xcf0] ;  /* 0x000cf00001037983 */ /* 0x001ee20000100800 */
[----:B------:R-:W-:Y:S01]  /*19230*/  PRMT R21, RZ, 0x7610, R21 ;  /* 0x00007610ff157816 */ /* 0x000fe20000000015 */
[----:B----4-:R-:W-:Y:S01]  /*19240*/  @!P0 IMAD.MOV.U32 R15, RZ, RZ, R2 ;  /* 0x000000ffff0f8224 */ /* 0x010fe200078e0002 */
[----:B------:R-:W-:Y:S01]  /*19250*/  PRMT R23, RZ, 0x7610, R23 ;  /* 0x00007610ff177816 */ /* 0x000fe20000000017 */
[----:B------:R-:W4:Y:S01]  /*19260*/  LDL R2, [R1+0xcac] ;  /* 0x000cac0001027983 */ /* 0x000f220000100800 */
[----:B------:R-:W-:-:S03]  /*19270*/  @!P0 IMAD.MOV.U32 R14, RZ, RZ, R0 ;  /* 0x000000ffff0e8224 */ /* 0x000fc600078e0000 */
[----:B------:R-:W4:Y:S04]  /*19280*/  LDL R0, [R1+0xcb0] ;  /* 0x000cb00001007983 */ /* 0x000f280000100800 */
[----:B------:R0:W4:Y:S01]  /*19290*/  @!P0 LDG.E.U16 R21, desc[UR8][R14.64] ;  /* 0x000000080e158981 */ /* 0x000122000c1e1500 */
[----:B------:R-:W-:Y:S01]  /*192a0*/  PRMT R25, RZ, 0x7610, R25 ;  /* 0x00007610ff197816 */ /* 0x000fe20000000019 */
[----:B0-----:R-:W-:Y:S02]  /*192b0*/  @!P0 IMAD.MOV.U32 R14, RZ, RZ, R7 ;  /* 0x000000ffff0e8224 */ /* 0x001fe400078e0007 */
[----:B------:R-:W-:-:S05]  /*192c0*/  @!P0 IMAD.MOV.U32 R15, RZ, RZ, R8 ;  /* 0x000000ffff0f8224 */ /* 0x000fca00078e0008 */
[----:B------:R2:W4:Y:S01]  /*192d0*/  @!P0 LDG.E.U16 R23, desc[UR8][R14.64] ;  /* 0x000000080e178981 */ /* 0x000522000c1e1500 */
[----:B------:R-:W-:Y:S01]  /*192e0*/  PRMT R27, RZ, 0x7610, R27 ;  /* 0x00007610ff1b7816 */ /* 0x000fe2000000001b */
[----:B--2---:R-:W-:Y:S02]  /*192f0*/  @!P0 IMAD.MOV.U32 R15, RZ, RZ, R6 ;  /* 0x000000ffff0f8224 */ /* 0x004fe400078e0006 */
[----:B------:R-:W-:-:S05]  /*19300*/  @!P0 IMAD.MOV.U32 R14, RZ, RZ, R5 ;  /* 0x000000ffff0e8224 */ /* 0x000fca00078e0005 */
[----:B------:R3:W2:Y:S02]  /*19310*/  @!P0 LDG.E.U16 R25, desc[UR8][R14.64] ;  /* 0x000000080e198981 */ /* 0x0006a4000c1e1500 */
[----:B---3--:R-:W-:Y:S02]  /*19320*/  @!P0 IMAD.MOV.U32 R15, RZ, RZ, R4 ;  /* 0x000000ffff0f8224 */ /* 0x008fe400078e0004 */
[----:B------:R-:W-:-:S05]  /*19330*/  @!P0 IMAD.MOV.U32 R14, RZ, RZ, R3 ;  /* 0x000000ffff0e8224 */ /* 0x000fca00078e0003 */
[----:B------:R4:W3:Y:S04]  /*19340*/  @!P0 LDG.E.U16 R27, desc[UR8][R14.64] ;  /* 0x000000080e1b8981 */ /* 0x0008e8000c1e1500 */
[----:B------:R-:W-:Y:S04]  /*19350*/  STS.U16 [R17+UR4+0x2b80], R22 ;  /* 0x002b801611007988 */ /* 0x000fe80008000404 */
[----:B------:R-:W-:Y:S04]  /*19360*/  STS.U16 [R17+UR4+0x3300], R24 ;  /* 0x0033001811007988 */ /* 0x000fe80008000404 */
[----:B------:R-:W-:Y:S01]  /*19370*/  STS.U16 [R17+UR4+0x3380], R26 ;  /* 0x0033801a11007988 */ /* 0x000fe20008000404 */
[----:B----4-:R-:W-:-:S03]  /*19380*/  @!P0 IMAD.MOV.U32 R14, RZ, RZ, R0 ;  /* 0x000000ffff0e8224 */ /* 0x010fc600078e0000 */
[----:B------:R0:W-:Y:S01]  /*19390*/  STS.U16 [R17+UR4+0x3b00], R29 ;  /* 0x003b001d11007988 */ /* 0x0001e20008000404 */
[----:B------:R-:W-:Y:S01]  /*193a0*/  @!P0 IMAD.MOV.U32 R15, RZ, RZ, R2 ;  /* 0x000000ffff0f8224 */ /* 0x000fe200078e0002 */
[----:B0-----:R-:W-:-:S06]  /*193b0*/  PRMT R29, RZ, 0x7610, R29 ;  /* 0x00007610ff1d7816 */ /* 0x001fcc000000001d */
[----:B------:R-:W4:Y:S04]  /*193c0*/  @!P0 LDG.E.U16 R29, desc[UR8][R14.64] ;  /* 0x000000080e1d8981 */ /* 0x000f28000c1e1500 */
[----:B------:R-:W-:Y:S04]  /*193d0*/  STL [R1+0x20a8], R21 ;  /* 0x0020a81501007387 */ /* 0x000fe80000100800 */
[----:B------:R-:W-:Y:S04]  /*193e0*/  STL [R1+0x20ac], R23 ;  /* 0x0020ac1701007387 */ /* 0x000fe80000100800 */
[----:B--2---:R-:W-:Y:S04]  /*193f0*/  STL [R1+0x20b0], R25 ;  /* 0x0020b01901007387 */ /* 0x004fe80000100800 */
[----:B---3--:R-:W-:Y:S04]  /*19400*/  STL [R1+0x20b4], R27 ;  /* 0x0020b41b01007387 */ /* 0x008fe80000100800 */
[----:B------:R-:W2:Y:S04]  /*19410*/  LDL.LU R13, [R1+0xd8] ;  /* 0x0000d800010d7983 */ /* 0x000ea80000300800 */
[----:B------:R-:W3:Y:S04]  /*19420*/  LDL.LU R12, [R1+0x260] ;  /* 0x00026000010c7983 */ /* 0x000ee80000300800 */
        /* <DEDUP_REMOVED lines=15> */
[----:B------:R-:W3:Y:S01]  /*19520*/  LDL.LU R3, [R1+0x238] ;  /* 0x0002380001037983 */ /* 0x000ee20000300800 */
[----:B------:R-:W-:-:S03]  /*19530*/  LOP3.LUT R0, R28, 0x40, RZ, 0x3c, !PT ;  /* 0x000000401c007812 */ /* 0x000fc600078e3cff */
[----:B----4-:R-:W-:Y:S04]  /*19540*/  STL [R1+0x20b8], R29 ;  /* 0x0020b81d01007387 */ /* 0x010fe80000100800 */
        /* <DEDUP_REMOVED lines=12> */
[----:B--2---:R0:W-:Y:S02]  /*19610*/  STS.U16 [R17+UR4+0x3b80], R13 ;  /* 0x003b800d11007988 */ /* 0x0041e40008000404 */
[----:B0-----:R-:W-:-:S02]  /*19620*/  LOP3.LUT R13, R28, 0x50, RZ, 0x3c, !PT ;  /* 0x000000501c0d7812 */ /* 0x001fc400078e3cff */
[----:B------:R-:W2:Y:S04]  /*19630*/  LDL.LU R28, [R1+0x1e8] ;  /* 0x0001e800011c7983 */ /* 0x000ea80000300800 */
[----:B--2---:R0:W-:Y:S04]  /*19640*/  STL [R1+0x20d8], R28 ;  /* 0x0020d81c01007387 */ /* 0x0041e80000100800 */
[----:B0-----:R-:W2:Y:S04]  /*19650*/  LDL.LU R28, [R1+0x214] ;  /* 0x00021400011c7983 */ /* 0x001ea80000300800 */
[----:B--2---:R0:W-:Y:S04]  /*19660*/  STL [R1+0x20dc], R28 ;  /* 0x0020dc1c01007387 */ /* 0x0041e80000100800 */
[----:B0-----:R-:W2:Y:S04]  /*19670*/  LDL.LU R28, [R1+0x218] ;  /* 0x00021800011c7983 */ /* 0x001ea80000300800 */
[----:B---3--:R-:W-:Y:S04]  /*19680*/  STS.U16 [R0+UR4+0x400], R12 ;  /* 0x0004000c00007988 */ /* 0x008fe80008000404 */
[----:B------:R-:W-:Y:S04]  /*19690*/  STS.U16 [R0+UR4+0x480], R11 ;  /* 0x0004800b00007988 */ /* 0x000fe80008000404 */
        /* <DEDUP_REMOVED lines=14> */
[----:B--2---:R0:W-:Y:S04]  /*19780*/  STL [R1+0x20e0], R28 ;  /* 0x0020e01c01007387 */ /* 0x0041e80000100800 */
[----:B0-----:R-:W2:Y:S04]  /*19790*/  LDL.LU R28, [R1+0x234] ;  /* 0x00023400011c7983 */ /* 0x001ea80000300800 */
[----:B------:R-:W3:Y:S04]  /*197a0*/  LDL.LU R0, [R1+0x1e4] ;  /* 0x0001e40001007983 */ /* 0x000ee80000300800 */
[----:B------:R-:W4:Y:S04]  /*197b0*/  LDL.LU R15, [R1+0x1b8] ;  /* 0x0001b800010f7983 */ /* 0x000f280000300800 */
        /* <DEDUP_REMOVED lines=23> */
[----:B------:R0:W-:Y:S04]  /*19930*/  STS.U16 [R13+UR4+0x500], R3 ;  /* 0x000500030d007988 */ /* 0x0001e80008000404 */
[----:B------:R-:W4:Y:S04]  /*19940*/  LDL.LU R26, [R1+0xc4] ;  /* 0x0000c400011a7983 */ /* 0x000f280000300800 */
[----:B0-----:R-:W4:Y:S04]  /*19950*/  LDL.LU R3, [R1+0xc0] ;  /* 0x0000c00001037983 */ /* 0x001f280000300800 */
[----:B--2---:R0:W-:Y:S04]  /*19960*/  STS.U16 [R13+UR4+0x580], R28 ;  /* 0x0005801c0d007988 */ /* 0x0041e80008000404 */
[----:B0-----:R-:W2:Y:S04]  /*19970*/  LDL.LU R28, [R1+0x20e0] ;  /* 0x0020e000011c7983 */ /* 0x001ea80000300800 */
[----:B--2---:R0:W-:Y:S04]  /*19980*/  STS.U16 [R13+UR4+0xd00], R28 ;  /* 0x000d001c0d007988 */ /* 0x0041e80008000404 */
[----:B0-----:R-:W2:Y:S04]  /*19990*/  LDL.LU R28, [R1+0x20dc] ;  /* 0x0020dc00011c7983 */ /* 0x001ea80000300800 */
[----:B--2---:R0:W-:Y:S04]  /*199a0*/  STS.U16 [R13+UR4+0xd80], R28 ;  /* 0x000d801c0d007988 */ /* 0x0041e80008000404 */
[----:B0-----:R-:W2:Y:S04]  /*199b0*/  LDL.LU R28, [R1+0x20d8] ;  /* 0x0020d800011c7983 */ /* 0x001ea80000300800 */
[----:B--2---:R0:W-:Y:S02]  /*199c0*/  STS.U16 [R13+UR4+0x1500], R28 ;  /* 0x0015001c0d007988 */ /* 0x0041e40008000404 */
[----:B0-----:R-:W0:Y:S02]  /*199d0*/  S2R R28, SR_TID.X ;  /* 0x00000000001c7919 */ /* 0x001e240000002100 */
[----:B---3--:R1:W-:Y:S04]  /*199e0*/  STS.U16 [R13+UR4+0x1580], R0 ;  /* 0x001580000d007988 */ /* 0x0083e80008000404 */
[----:B----4-:R-:W-:Y:S04]  /*199f0*/  STS.U16 [R13+UR4+0x1d00], R15 ;  /* 0x001d000f0d007988 */ /* 0x010fe80008000404 */
        /* <DEDUP_REMOVED lines=8> */
[----:B------:R-:W-:Y:S01]  /*19a80*/  STS.U16 [R13+UR4+0x3d80], R12 ;  /* 0x003d800c0d007988 */ /* 0x000fe20008000404 */
[----:B0-----:R-:W-:-:S05]  /*19a90*/  LOP3.LUT R28, R28, 0x3f, RZ, 0xc0, !PT ;  /* 0x0000003f1c1c7812 */ /* 0x001fca00078ec0ff */
[----:B------:R-:W-:-:S05]  /*19aa0*/  IMAD.SHL.U32 R28, R28, 0x2, RZ ;  /* 0x000000021c1c7824 */ /* 0x000fca00078e00ff */
[----:B-1----:R-:W-:-:S05]  /*19ab0*/  LOP3.LUT R0, R28, 0x60, RZ, 0x3c, !PT ;  /* 0x000000601c007812 */ /* 0x002fca00078e3cff */
        /* <DEDUP_REMOVED lines=15> */
[----:B------:R0:W-:Y:S04]  /*19bb0*/  STS.U16 [R0+UR4+0x3e80], R3 ;  /* 0x003e800300007988 */ /* 0x0001e80008000404 */
[----:B0-----:R-:W2:Y:S04]  /*19bc0*/  LDL.LU R3, [R1+0x228] ;  /* 0x0002280001037983 */ /* 0x001ea80000300800 */
[----:B------:R-:W3:Y:S04]  /*19bd0*/  LDL.LU R15, [R1+0x1d8] ;  /* 0x0001d800010f7983 */ /* 0x000ee80000300800 */
[----:B---3--:R0:W-:Y:S04]  /*19be0*/  STL [R1+0x20d0], R15 ;  /* 0x0020d00f01007387 */ /* 0x0081e80000100800 */
[----:B0-----:R-:W3:Y:S01]  /*19bf0*/  LDL.LU R15, [R1+0x200] ;  /* 0x00020000010f7983 */ /* 0x001ee20000300800 */
[----:B------:R-:W-:-:S03]  /*19c00*/  LOP3.LUT R0, R28, 0x70, RZ, 0x3c, !PT ;  /* 0x000000701c007812 */ /* 0x000fc600078e3cff */
[----:B---3--:R0:W-:Y:S04]  /*19c10*/  STL [R1+0x20d4], R15 ;  /* 0x0020d40f01007387 */ /* 0x0081e80000100800 */
[----:B0-----:R-:W3:Y:S04]  /*19c20*/  LDL.LU R15, [R1+0x224] ;  /* 0x00022400010f7983 */ /* 0x001ee80000300800 */
        /* <DEDUP_REMOVED lines=25> */
[----:B--2---:R0:W-:Y:S04]  /*19dc0*/  STS.U16 [R0+UR4+0x700], R3 ;  /* 0x0007000300007988 */ /* 0x0041e80008000404 */
[----:B------:R-:W2:Y:S04]  /*19dd0*/  LDL.LU R24, [R1+0x80] ;  /* 0x0000800001187983 */ /* 0x000ea80000300800 */
[----:B0-----:R-:W2:Y:S04]  /*19de0*/  LDL.LU R3, [R1+0x7c] ;  /* 0x00007c0001037983 */ /* 0x001ea80000300800 */
[----:B---3--:R0:W-:Y:S04]  /*19df0*/  STS.U16 [R0+UR4+0x780], R15 ;  /* 0x0007800f00007988 */ /* 0x0081e80008000404 */
[----:B0-----:R-:W3:Y:S04]  /*19e00*/  LDL.LU R15, [R1+0x20d4] ;  /* 0x0020d400010f7983 */ /* 0x001ee80000300800 */
[----:B---3--:R0:W-:Y:S04]  /*19e10*/  STS.U16 [R0+UR4+0xf00], R15 ;  /* 0x000f000f00007988 */ /* 0x0081e80008000404 */
[----:B0-----:R-:W3:Y:S04]  /*19e20*/  LDL.LU R15, [R1+0x20d0] ;  /* 0x0020d000010f7983 */ /* 0x001ee80000300800 */
[----:B----4-:R0:W-:Y:S02]  /*19e30*/  STS.U16 [R0+UR4+0xf80], R28 ;  /* 0x000f801c00007988 */ /* 0x0101e40008000404 */
[----:B0-----:R-:W0:Y:S02]  /*19e40*/  S2R R28, SR_TID.X ;  /* 0x00000000001c7919 */ /* 0x001e240000002100 */
[----:B0-----:R-:W-:-:S05]  /*19e50*/  LOP3.LUT R28, R28, 0x3f, RZ, 0xc0, !PT ;  /* 0x0000003f1c1c7812 */ /* 0x001fca00078ec0ff */
[----:B------:R-:W-:Y:S01]  /*19e60*/  IMAD.SHL.U32 R28, R28, 0x2, RZ ;  /* 0x000000021c1c7824 */ /* 0x000fe200078e00ff */
        /* <DEDUP_REMOVED lines=13> */
[----:B0-----:R-:W3:Y:S04]  /*19f40*/  LDL.LU R26, [R1+0x78] ;  /* 0x00007800011a7983 */ /* 0x001ee80000300800 */
[----:B------:R-:W4:Y:S04]  /*19f50*/  LDL.LU R0, [R1+0x6c] ;  /* 0x00006c0001007983 */ /* 0x000f280000300800 */
[----:B----4-:R0:W-:Y:S04]  /*19f60*/  STL [R1+0x20c8], R0 ;  /* 0x0020c80001007387 */ /* 0x0101e80000100800 */
[----:B0-----:R-:W4:Y:S04]  /*19f70*/  LDL.LU R0, [R1+0x70] ;  /* 0x0000700001007983 */ /* 0x001f280000300800 */
[----:B--2---:R0:W-:Y:S02]  /*19f80*/  STS.U16 [R28+UR4+0x7800], R3 ;  /* 0x007800031c007988 */ /* 0x0041e40008000404 */
[----:B0-----:R-:W0:Y:S02]  /*19f90*/  S2R R3, SR_TID.X ;  /* 0x0000000000037919 */ /* 0x001e240000002100 */
[----:B------:R-:W-:Y:S04]  /*19fa0*/  STS.U16 [R28+UR4+0x5800], R2 ;  /* 0x005800021c007988 */ /* 0x000fe80008000404 */
[----:B------:R-:W-:Y:S04]  /*19fb0*/  STS.U16 [R28+UR4+0x4400], R9 ;  /* 0x004400091c007988 */ /* 0x000fe80008000404 */
[----:B----4-:R1:W-:Y:S04]  /*19fc0*/  STL [R1+0x20cc], R0 ;  /* 0x0020cc0001007387 */ /* 0x0103e80000100800 */
[----:B-1----:R-:W2:Y:S04]  /*19fd0*/  LDL.LU R0, [R1+0x74] ;  /* 0x0000740001007983 */ /* 0x002ea80000300800 */
        /* <DEDUP_REMOVED lines=11> */
[----:B------:R-:W4:Y:S01]  /*1a090*/  LDL.LU R11, [R1+0x3c] ;  /* 0x00003c00010b7983 */ /* 0x000f220000300800 */
[----:B0-----:R-:W-:-:S03]  /*1a0a0*/  LOP3.LUT R3, R3, 0x3f, RZ, 0xc0, !PT ;  /* 0x0000003f03037812 */ /* 0x001fc600078ec0ff */
[----:B------:R-:W4:Y:S04]  /*1a0b0*/  LDL.LU R2, [R1+0x38] ;  /* 0x0000380001027983 */ /* 0x000f280000300800 */
[----:B------:R0:W-:Y:S04]  /*1a0c0*/  STS.U16 [R28+UR4+0x4800], R8 ;  /* 0x004800081c007988 */ /* 0x0001e80008000404 */
[----:B------:R-:W4:Y:S04]  /*1a0d0*/  LDL.LU R9, [R1+0x34] ;  /* 0x0000340001097983 */ /* 0x000f280000300800 */
[----:B------:R1:W-:Y:S04]  /*1a0e0*/  STS.U16 [R28+UR4+0x4c00], R7 ;  /* 0x004c00071c007988 */ /* 0x0003e80008000404 */
[----:B------:R3:W-:Y:S04]  /*1a0f0*/  STS.U16 [R28+UR4+0x4000], R10 ;  /* 0x0040000a1c007988 */ /* 0x0007e80008000404 */
[----:B------:R3:W-:Y:S04]  /*1a100*/  STS.U16 [R28+UR4+0x5000], R6 ;  /* 0x005000061c007988 */ /* 0x0007e80008000404 */
[----:B------:R3:W-:Y:S04]  /*1a110*/  STS.U16 [R28+UR4+0x5400], R5 ;  /* 0x005400051c007988 */ /* 0x0007e80008000404 */
[----:B------:R3:W-:Y:S04]  /*1a120*/  STS.U16 [R28+UR4+0x5c00], R4 ;  /* 0x005c00041c007988 */ /* 0x0007e80008000404 */
[----:B0-----:R-:W4:Y:S04]  /*1a130*/  LDL.LU R8, [R1+0x30] ;  /* 0x0000300001087983 */ /* 0x001f280000300800 */
[----:B-1----:R-:W4:Y:S01]  /*1a140*/  LDL.LU R7, [R1+0x2c] ;  /* 0x00002c0001077983 */ /* 0x002f220000300800 */
[----:B---3--:R-:W-:-:S03]  /*1a150*/  IMAD.SHL.U32 R10, R3, 0x2, RZ ;  /* 0x00000002030a7824 */ /* 0x008fc600078e00ff */
[----:B------:R-:W3:Y:S04]  /*1a160*/  LDL.LU R6, [R1+0x28] ;  /* 0x0000280001067983 */ /* 0x000ee80000300800 */
[----:B------:R-:W3:Y:S04]  /*1a170*/  LDL.LU R5, [R1+0x24] ;  /* 0x0000240001057983 */ /* 0x000ee80000300800 */
[----:B------:R0:W-:Y:S04]  /*1a180*/  STS.U16 [R28+UR4+0x6000], R16 ;  /* 0x006000101c007988 */ /* 0x0001e80008000404 */
[----:B------:R-:W3:Y:S04]  /*1a190*/  LDL.LU R4, [R1+0x20] ;  /* 0x0000200001047983 */ /* 0x000ee80000300800 */
[----:B------:R1:W-:Y:S04]  /*1a1a0*/  STS.U16 [R28+UR4+0x6400], R18 ;  /* 0x006400121c007988 */ /* 0x0003e80008000404 */
[----:B------:R-:W-:Y:S04]  /*1a1b0*/  STS.U16 [R28+UR4+0x6800], R20 ;  /* 0x006800141c007988 */ /* 0x000fe80008000404 */
[----:B------:R-:W-:Y:S04]  /*1a1c0*/  STS.U16 [R28+UR4+0x7000], R22 ;  /* 0x007000161c007988 */ /* 0x000fe80008000404 */
[----:B------:R-:W-:Y:S04]  /*1a1d0*/  STS.U16 [R28+UR4+0x7400], R24 ;  /* 0x007400181c007988 */ /* 0x000fe80008000404 */
[----:B------:R1:W-:Y:S01]  /*1a1e0*/  STS.U16 [R28+UR4+0x7c00], R26 ;  /* 0x007c001a1c007988 */ /* 0x0003e20008000404 */
[----:B------:R-:W-:-:S03]  /*1a1f0*/  LOP3.LUT R10, R10, 0x10, RZ, 0x3c, !PT ;  /* 0x000000100a0a7812 */ /* 0x000fc600078e3cff */
[----:B0-----:R-:W3:Y:S04]  /*1a200*/  LDL.LU R16, [R1+0x1c] ;  /* 0x00001c0001107983 */ /* 0x001ee80000300800 */
[----:B-1----:R-:W3:Y:S04]  /*1a210*/  LDL.LU R18, [R1+0x18] ;  /* 0x0000180001127983 */ /* 0x002ee80000300800 */
[----:B------:R-:W3:Y:S04]  /*1a220*/  LDL.LU R28, [R1+0x14] ;  /* 0x00001400011c7983 */ /* 0x000ee80000300800 */
[----:B------:R-:W3:Y:S04]  /*1a230*/  LDL.LU R20, [R1+0x10] ;  /* 0x0000100001147983 */ /* 0x000ee80000300800 */
[----:B------:R-:W3:Y:S04]  /*1a240*/  LDL.LU R22, [R1+0xc] ;  /* 0x00000c0001167983 */ /* 0x000ee80000300800 */
[----:B------:R-:W3:Y:S04]  /*1a250*/  LDL.LU R24, [R1+0x8] ;  /* 0x0000080001187983 */ /* 0x000ee80000300800 */
[----:B------:R-:W3:Y:S04]  /*1a260*/  LDL.LU R26, [R1+0x4] ;  /* 0x00000400011a7983 */ /* 0x000ee80000300800 */
[----:B------:R-:W3:Y:S04]  /*1a270*/  LDL.LU R3, [R1] ;  /* 0x0000000001037983 */ /* 0x000ee80000300800 */
[----:B--2---:R0:W-:Y:S04]  /*1a280*/  STS.U16 [R10+UR4+0x4080], R0 ;  /* 0x004080000a007988 */ /* 0x0041e80008000404 */
[----:B0-----:R-:W2:Y:S04]  /*1a290*/  LDL.LU R0, [R1+0x20cc] ;  /* 0x0020cc0001007983 */ /* 0x001ea80000300800 */
[----:B--2---:R0:W-:Y:S04]  /*1a2a0*/  STS.U16 [R10+UR4+0x4480], R0 ;  /* 0x004480000a007988 */ /* 0x0041e80008000404 */
[----:B0-----:R-:W2:Y:S04]  /*1a2b0*/  LDL.LU R0, [R1+0x20c8] ;  /* 0x0020c80001007983 */ /* 0x001ea80000300800 */
[----:B--2---:R0:W-:Y:S04]  /*1a2c0*/  STS.U16 [R10+UR4+0x4880], R0 ;  /* 0x004880000a007988 */ /* 0x0041e80008000404 */
[----:B----4-:R1:W-:Y:S04]  /*1a2d0*/  STS.U16 [R10+UR4+0x4c80], R15 ;  /* 0x004c800f0a007988 */ /* 0x0103e80008000404 */
[----:B------:R2:W-:Y:S04]  /*1a2e0*/  STS.U16 [R10+UR4+0x5080], R14 ;  /* 0x0050800e0a007988 */ /* 0x0005e80008000404 */
[----:B------:R4:W-:Y:S04]  /*1a2f0*/  STS.U16 [R10+UR4+0x5480], R29 ;  /* 0x0054801d0a007988 */ /* 0x0009e80008000404 */
[----:B------:R3:W-:Y:S04]  /*1a300*/  STS.U16 [R10+UR4+0x5880], R27 ;  /* 0x0058801b0a007988 */ /* 0x0007e80008000404 */
[----:B------:R3:W-:Y:S04]  /*1a310*/  STS.U16 [R10+UR4+0x5c80], R25 ;  /* 0x005c80190a007988 */ /* 0x0007e80008000404 */
[----:B0-----:R-:W3:Y:S04]  /*1a320*/  LDL.LU R0, [R1+0x20c4] ;  /* 0x0020c40001007983 */ /* 0x001ee80000300800 */
[----:B-1----:R-:W3:Y:S04]  /*1a330*/  LDL.LU R15, [R1+0x20c0] ;  /* 0x0020c000010f7983 */ /* 0x002ee80000300800 */
[----:B--2---:R-:W2:Y:S04]  /*1a340*/  LDL.LU R14, [R1+0x20bc] ;  /* 0x0020bc00010e7983 */ /* 0x004ea80000300800 */
[----:B----4-:R-:W4:Y:S04]  /*1a350*/  LDL.LU R29, [R1+0x20b8] ;  /* 0x0020b800011d7983 */ /* 0x010f280000300800 */
[----:B---3--:R-:W3:Y:S04]  /*1a360*/  LDL.LU R27, [R1+0x20b4] ;  /* 0x0020b400011b7983 */ /* 0x008ee80000300800 */
[----:B------:R-:W2:Y:S04]  /*1a370*/  LDL.LU R25, [R1+0x20b0] ;  /* 0x0020b00001197983 */ /* 0x000ea80000300800 */
[----:B------:R0:W-:Y:S04]  /*1a380*/  STS.U16 [R10+UR4+0x6080], R23 ;  /* 0x006080170a007988 */ /* 0x0001e80008000404 */
[----:B------:R1:W-:Y:S04]  /*1a390*/  STS.U16 [R10+UR4+0x6480], R21 ;  /* 0x006480150a007988 */ /* 0x0003e80008000404 */
[----:B------:R1:W-:Y:S04]  /*1a3a0*/  STS.U16 [R10+UR4+0x6880], R19 ;  /* 0x006880130a007988 */ /* 0x0003e80008000404 */
[----:B------:R1:W-:Y:S04]  /*1a3b0*/  STS.U16 [R10+UR4+0x6c80], R17 ;  /* 0x006c80110a007988 */ /* 0x0003e80008000404 */
[----:B------:R1:W-:Y:S04]  /*1a3c0*/  STS.U16 [R10+UR4+0x7080], R13 ;  /* 0x0070800d0a007988 */ /* 0x0003e80008000404 */
[----:B------:R1:W-:Y:S04]  /*1a3d0*/  STS.U16 [R10+UR4+0x7480], R12 ;  /* 0x0074800c0a007988 */ /* 0x0003e80008000404 */
[----:B0-----:R-:W4:Y:S04]  /*1a3e0*/  LDL.LU R23, [R1+0x20ac] ;  /* 0x0020ac0001177983 */ /* 0x001f280000300800 */
[----:B-1----:R-:W3:Y:S04]  /*1a3f0*/  LDL.LU R21, [R1+0x20a8] ;  /* 0x0020a80001157983 */ /* 0x002ee80000300800 */
[----:B------:R-:W2:Y:S04]  /*1a400*/  LDL.LU R19, [R1+0x20a4] ;  /* 0x0020a40001137983 */ /* 0x000ea80000300800 */
[----:B------:R-:W4:Y:S04]  /*1a410*/  LDL.LU R17, [R1+0x20a0] ;  /* 0x0020a00001117983 */ /* 0x000f280000300800 */
[----:B------:R-:W3:Y:S04]  /*1a420*/  LDL.LU R13, [R1+0x209c] ;  /* 0x00209c00010d7983 */ /* 0x000ee80000300800 */
[----:B------:R-:W2:Y:S04]  /*1a430*/  LDL.LU R12, [R1+0x2098] ;  /* 0x00209800010c7983 */ /* 0x000ea80000300800 */
[----:B------:R0:W-:Y:S04]  /*1a440*/  STS.U16 [R10+UR4+0x7880], R11 ;  /* 0x0078800b0a007988 */ /* 0x0001e80008000404 */
[----:B------:R1:W-:Y:S04]  /*1a450*/  STS.U16 [R10+UR4+0x7c80], R2 ;  /* 0x007c80020a007988 */ /* 0x0003e80008000404 */
[----:B0-----:R-:W4:Y:S04]  /*1a460*/  LDL.LU R11, [R1+0x2094] ;  /* 0x00209400010b7983 */ /* 0x001f280000300800 */
[----:B-1----:R-:W3:Y:S04]  /*1a470*/  LDL.LU R10, [R1+0x2090] ;  /* 0x00209000010a7983 */ /* 0x002ee80000300800 */
[----:B------:R-:W2:Y:S04]  /*1a480*/  LDL.LU R2, [R1+0x208c] ;  /* 0x00208c0001027983 */ /* 0x000ea80000300800 */
[----:B--2---:R0:W-:Y:S04]  /*1a490*/  STS.U16 [R2+UR4+0x4100], R9 ;  /* 0x0041000902007988 */ /* 0x0041e80008000404 */
[----:B------:R1:W-:Y:S04]  /*1a4a0*/  STS.U16 [R2+UR4+0x4500], R8 ;  /* 0x0045000802007988 */ /* 0x0003e80008000404 */
[----:B------:R2:W-:Y:S04]  /*1a4b0*/  STS.U16 [R2+UR4+0x4900], R7 ;  /* 0x0049000702007988 */ /* 0x0005e80008000404 */
        /* <DEDUP_REMOVED lines=11> */
[----:B------:R-:W4:Y:S04]  /*1a570*/  LDL.LU R16, [R1+0x2070] ;  /* 0x0020700001107983 */ /* 0x000f280000300800 */
[----:B------:R-:W-:Y:S04]  /*1a580*/  STS.U16 [R2+UR4+0x6100], R28 ;  /* 0x0061001c02007988 */ /* 0x000fe80008000404 */
[----:B------:R1:W-:Y:S04]  /*1a590*/  STS.U16 [R2+UR4+0x6500], R20 ;  /* 0x0065001402007988 */ /* 0x0003e80008000404 */
[----:B------:R1:W-:Y:S04]  /*1a5a0*/  STS.U16 [R2+UR4+0x6900], R22 ;  /* 0x0069001602007988 */ /* 0x0003e80008000404 */
[----:B------:R1:W-:Y:S04]  /*1a5b0*/  STS.U16 [R2+UR4+0x6d00], R24 ;  /* 0x006d001802007988 */ /* 0x0003e80008000404 */
[----:B------:R1:W-:Y:S04]  /*1a5c0*/  STS.U16 [R2+UR4+0x7100], R26 ;  /* 0x0071001a02007988 */ /* 0x0003e80008000404 */
[----:B0-----:R-:W3:Y:S04]  /*1a5d0*/  LDL.LU R18, [R1+0x206c] ;  /* 0x00206c0001127983 */ /* 0x001ee80000300800 */
[----:B-1----:R-:W2:Y:S04]  /*1a5e0*/  LDL.LU R20, [R1+0x2068] ;  /* 0x0020680001147983 */ /* 0x002ea80000300800 */
[----:B------:R0:W-:Y:S04]  /*1a5f0*/  STS.U16 [R2+UR4+0x7500], R3 ;  /* 0x0075000302007988 */ /* 0x0001e80008000404 */
[----:B------:R-:W4:Y:S04]  /*1a600*/  LDL.LU R22, [R1+0x2064] ;  /* 0x0020640001167983 */ /* 0x000f280000300800 */
[----:B------:R-:W3:Y:S04]  /*1a610*/  LDL.LU R24, [R1+0x2060] ;  /* 0x0020600001187983 */ /* 0x000ee80000300800 */
[----:B------:R-:W2:Y:S04]  /*1a620*/  LDL.LU R26, [R1+0x205c] ;  /* 0x00205c00011a7983 */ /* 0x000ea80000300800 */
[----:B0-----:R-:W4:Y:S01]  /*1a630*/  LDL.LU R3, [R1+0x2058] ;  /* 0x0020580001037983 */ /* 0x001f220000300800 */
[----:B------:R-:W0:Y:S03]  /*1a640*/  S2R R28, SR_TID.X ;  /* 0x00000000001c7919 */ /* 0x000e260000002100 */
[----:B----4-:R1:W-:Y:S04]  /*1a650*/  STS.U16 [R2+UR4+0x7900], R3 ;  /* 0x0079000302007988 */ /* 0x0103e80008000404 */
[----:B-1----:R-:W4:Y:S01]  /*1a660*/  LDL.LU R2, [R1+0x2054] ;  /* 0x0020540001027983 */ /* 0x002f220000300800 */
[----:B0-----:R-:W-:-:S05]  /*1a670*/  LOP3.LUT R28, R28, 0x3f, RZ, 0xc0, !PT ;  /* 0x0000003f1c1c7812 */ /* 0x001fca00078ec0ff */
[----:B------:R-:W-:-:S05]  /*1a680*/  IMAD.SHL.U32 R3, R28, 0x2, RZ ;  /* 0x000000021c037824 */ /* 0x000fca00078e00ff */
[----:B------:R-:W-:-:S05]  /*1a690*/  LOP3.LUT R3, R3, 0x20, RZ, 0x3c, !PT ;  /* 0x0000002003037812 */ /* 0x000fca00078e3cff */
[----:B----4-:R0:W-:Y:S04]  /*1a6a0*/  STS.U16 [R3+UR4+0x7d00], R2 ;  /* 0x007d000203007988 */ /* 0x0101e80008000404 */
[----:B0-----:R-:W4:Y:S04]  /*1a6b0*/  LDL R2, [R1+0xacc] ;  /* 0x000acc0001027983 */ /* 0x001f280000100800 */
[----:B------:R-:W4:Y:S01]  /*1a6c0*/  LDL R3, [R1+0xe1c] ;  /* 0x000e1c0001037983 */ /* 0x000f220000100800 */
[----:B------:R-:W-:Y:S01]  /*1a6d0*/  PRMT R15, RZ, 0x7610, R15 ;  /* 0x00007610ff0f7816 */ /* 0x000fe2000000000f */
[----:B------:R-:W-:-:S05]  /*1a6e0*/  IMAD.SHL.U32 R28, R28, 0x2, RZ ;  /* 0x000000021c1c7824 */ /* 0x000fca00078e00ff */
[----:B------:R-:W-:Y:S02]  /*1a6f0*/  LOP3.LUT R28, R28, 0x30, RZ, 0x3c, !PT ;  /* 0x000000301c1c7812 */ /* 0x000fe400078e3cff */
[----:B----4-:R-:W-:-:S04]  /*1a700*/  @!P0 LOP3.LUT R3, R3, R2, RZ, 0x3c, !PT ;  /* 0x0000000203038212 */ /* 0x010fc800078e3cff */
[----:B------:R-:W-:-:S04]  /*1a710*/  @!P0 LOP3.LUT R2, R3, R2, RZ, 0x3c, !PT ;  /* 0x0000000203028212 */ /* 0x000fc800078e3cff */
[----:B------:R-:W-:-:S05]  /*1a720*/  @!P0 LOP3.LUT R3, R3, R2, RZ, 0x3c, !PT ;  /* 0x0000000203038212 */ /* 0x000fca00078e3cff */
[----:B------:R-:W4:Y:S04]  /*1a730*/  @!P0 LDG.E.U16 R15, desc[UR8][R2.64] ;  /* 0x00000008020f8981 */ /* 0x000f28000c1e1500 */
[----:B--2---:R-:W-:Y:S04]  /*1a740*/  STS.U16 [R28+UR4+0x4180], R26 ;  /* 0x0041801a1c007988 */ /* 0x004fe80008000404 */
        /* <DEDUP_REMOVED lines=15> */
[----:B------:R-:W-:Y:S04]  /*1a840*/  STS.U16 [R0+UR4+0x4200], R17 ;  /* 0x0042001100007988 */ /* 0x000fe80008000404 */
[----:B------:R-:W-:Y:S04]  /*1a850*/  STS.U16 [R0+UR4+0x4600], R19 ;  /* 0x0046001300007988 */ /* 0x000fe80008000404 */
[----:B------:R-:W-:Y:S04]  /*1a860*/  STS.U16 [R0+UR4+0x4a00], R21 ;  /* 0x004a001500007988 */ /* 0x000fe80008000404 */
[----:B------:R-:W-:Y:S04]  /*1a870*/  STS.U16 [R0+UR4+0x4e00], R23 ;  /* 0x004e001700007988 */ /* 0x000fe80008000404 */
[----:B------:R-:W-:Y:S04]  /*1a880*/  STS.U16 [R0+UR4+0x5200], R25 ;  /* 0x0052001900007988 */ /* 0x000fe80008000404 */
[----:B------:R-:W-:Y:S04]  /*1a890*/  STL [R1+0x2004], R26 ;  /* 0x0020041a01007387 */ /* 0x000fe80000100800 */
[----:B------:R-:W-:Y:S04]  /*1a8a0*/  STS.U16 [R0+UR4+0x5600], R27 ;  /* 0x0056001b00007988 */ /* 0x000fe80008000404 */
[----:B------:R1:W-:Y:S04]  /*1a8b0*/  STS.U16 [R0+UR4+0x5a00], R29 ;  /* 0x005a001d00007988 */ /* 0x0003e80008000404 */
[----:B0-----:R-:W2:Y:S04]  /*1a8c0*/  LDL.LU R28, [R1+0xe94] ;  /* 0x000e9400011c7983 */ /* 0x001ea80000300800 */
[----:B-1----:R-:W3:Y:S04]  /*1a8d0*/  LDL.LU R0, [R1+0x2050] ;  /* 0x0020500001007983 */ /* 0x002ee80000300800 */
[----:B----4-:R0:W-:Y:S04]  /*1a8e0*/  STL [R1+0x7c], R15 ;  /* 0x00007c0f01007387 */ /* 0x0101e80000100800 */
[----:B0-----:R-:W4:Y:S04]  /*1a8f0*/  LDL.LU R15, [R1+0x204c] ;  /* 0x00204c00010f7983 */ /* 0x001f280000300800 */
[----:B------:R-:W2:Y:S04]  /*1a900*/  LDL R2, [R1+0xac8] ;  /* 0x000ac80001027983 */ /* 0x000ea80000100800 */
[----:B------:R-:W2:Y:S01]  /*1a910*/  LDL R3, [R1+0xe18] ;  /* 0x000e180001037983 */ /* 0x000ea20000100800 */
[----:B------:R-:W-:-:S02]  /*1a920*/  PRMT R14, RZ, 0x7610, R14 ;  /* 0x00007610ff0e7816 */ /* 0x000fc4000000000e */
[----:B--2---:R-:W-:-:S04]  /*1a930*/  @!P0 LOP3.LUT R3, R3, R2, RZ, 0x3c, !PT ;  /* 0x0000000203038212 */ /* 0x004fc800078e3cff */
[----:B------:R-:W-:-:S04]  /*1a940*/  @!P0 LOP3.LUT R2, R3, R2, RZ, 0x3c, !PT ;  /* 0x0000000203028212 */ /* 0x000fc800078e3cff */
[----:B------:R-:W-:-:S05]  /*1a950*/  @!P0 LOP3.LUT R3, R3, R2, RZ, 0x3c, !PT ;  /* 0x0000000203038212 */ /* 0x000fca00078e3cff */
[----:B------:R-:W2:Y:S04]  /*1a960*/  @!P0 LDG.E.U16 R14, desc[UR8][R2.64] ;  /* 0x00000008020e8981 */ /* 0x000ea8000c1e1500 */
[----:B--2---:R0:W-:Y:S04]  /*1a970*/  STL [R1+0x78], R14 ;  /* 0x0000780e01007387 */ /* 0x0041e80000100800 */
[----:B0-----:R-:W2:Y:S04]  /*1a980*/  LDL.LU R14, [R1+0x2048] ;  /* 0x00204800010e7983 */ /* 0x001ea80000300800 */
        /* <DEDUP_REMOVED lines=11> */
[----:B--2---:R-:W-:-:S02]  /*1aa40*/  PRMT R14, RZ, 0x7610, R14 ;  /* 0x00007610ff0e7816 */ /* 0x004fc4000000000e */
[----:B----4-:R-:W-:-:S04]  /*1aa50*/  @!P0 LOP3.LUT R3, R3, R2, RZ, 0x3c, !PT ;  /* 0x0000000203038212 */ /* 0x010fc800078e3cff */
        /* <DEDUP_REMOVED lines=74> */
[----:B------:R0:W2:Y:S04]  /*1af00*/  @!P0 LDG.E.U16 R14, desc[UR8][R2.64] ;  /* 0x00000008020e8981 */ /* 0x0000a8000c1e1500 */
[----:B------:R-:W0:Y:S04]  /*1af10*/  LDL R2, [R1+0xd24] ;  /* 0x000d240001027983 */ /* 0x000e280000100800 */
[----:B------:R-:W0:Y:S01]  /*1af20*/  LDL R3, [R1+0xd28] ;  /* 0x000d280001037983 */ /* 0x000e220000100800 */
[----:B---3--:R-:W-:Y:S02]  /*1af30*/  PRMT R0, RZ, 0x7610, R0 ;  /* 0x00007610ff007816 */ /* 0x008fe40000000000 */
[----:B0-----:R-:W-:-:S04]  /*1af40*/  @!P0 LOP3.LUT R3, R3, R2, RZ, 0x3c, !PT ;  /* 0x0000000203038212 */ /* 0x001fc800078e3cff */
[----:B------:R-:W-:-:S04]  /*1af50*/  @!P0 LOP3.LUT R2, R3, R2, RZ, 0x3c, !PT ;  /* 0x0000000203028212 */ /* 0x000fc800078e3cff */
[----:B------:R-:W-:-:S05]  /*1af60*/  @!P0 LOP3.LUT R3, R3, R2, RZ, 0x3c, !PT ;  /* 0x0000000203038212 */ /* 0x000fca00078e3cff */
[----:B------:R-:W3:Y:S04]  /*1af70*/  @!P0 LDG.E.U16 R0, desc[UR8][R2.64] ;  /* 0x0000000802008981 */ /* 0x000ee8000c1e1500 */
[----:B--2---:R0:W-:Y:S04]  /*1af80*/  STL [R1+0x50], R14 ;  /* 0x0000500e01007387 */ /* 0x0041e80000100800 */
[----:B0-----:R-:W2:Y:S04]  /*1af90*/  LDL R14, [R1+0xcd8] ;  /* 0x000cd800010e7983 */ /* 0x001ea80000100800 */
[----:B---3--:R0:W-:Y:S04]  /*1afa0*/  STL [R1+0x4c], R0 ;  /* 0x00004c0001007387 */ /* 0x0081e80000100800 */
[----:B0-----:R-:W3:Y:S04]  /*1afb0*/  LDL.LU R0, [R1+0x2020] ;  /* 0x0020200001007983 */ /* 0x001ee80000300800 */
[----:B------:R-:W4:Y:S04]  /*1afc0*/  LDL R2, [R1+0xd1c] ;  /* 0x000d1c0001027983 */ /* 0x000f280000100800 */
[----:B------:R-:W4:Y:S01]  /*1afd0*/  LDL R3, [R1+0xd20] ;  /* 0x000d200001037983 */ /* 0x000f220000100800 */
[----:B------:R-:W-:-:S02]  /*1afe0*/  PRMT R15, RZ, 0x7610, R15 ;  /* 0x00007610ff0f7816 */ /* 0x000fc4000000000f */
[----:B----4-:R-:W-:-:S04]  /*1aff0*/  @!P0 LOP3.LUT R3, R3, R2, RZ, 0x3c, !PT ;  /* 0x0000000203038212 */ /* 0x010fc800078e3cff */
[----:B------:R-:W-:-:S04]  /*1b000*/  @!P0 LOP3.LUT R2, R3, R2, RZ, 0x3c, !PT ;  /* 0x0000000203028212 */ /* 0x000fc800078e3cff */
[----:B------:R-:W-:-:S05]  /*1b010*/  @!P0 LOP3.LUT R3, R3, R2, RZ, 0x3c, !PT ;  /* 0x0000000203038212 */ /* 0x000fca00078e3cff */
[----:B------:R-:W4:Y:S04]  /*1b020*/  @!P0 LDG.E.U16 R15, desc[UR8][R2.64] ;  /* 0x00000008020f8981 */ /* 0x000f28000c1e1500 */
[----:B----4-:R0:W-:Y:S04]  /*1b030*/  STL [R1+0x48], R15 ;  /* 0x0000480f01007387 */ /* 0x0101e80000100800 */
[----:B0-----:R-:W4:Y:S04]  /*1b040*/  LDL.LU R15, [R1+0x201c] ;  /* 0x00201c00010f7983 */ /* 0x001f280000300800 */
[----:B------:R-:W2:Y:S04]  /*1b050*/  LDL R2, [R1+0xd14] ;  /* 0x000d140001027983 */ /* 0x000ea80000100800 */
[----:B------:R-:W2:Y:S01]  /*1b060*/  LDL R3, [R1+0xd18] ;  /* 0x000d180001037983 */ /* 0x000ea20000100800 */
[----:B---3--:R-:W-:-:S02]  /*1b070*/  PRMT R0, RZ, 0x7610, R0 ;  /* 0x00007610ff007816 */ /* 0x008fc40000000000 */
[----:B--2---:R-:W-:-:S04]  /*1b080*/  @!P0 LOP3.LUT R3, R3, R2, RZ, 0x3c, !PT ;  /* 0x0000000203038212 */ /* 0x004fc800078e3cff */
[----:B------:R-:W-:-:S04]  /*1b090*/  @!P0 LOP3.LUT R2, R3, R2, RZ, 0x3c, !PT ;  /* 0x0000000203028212 */ /* 0x000fc800078e3cff */
[----:B------:R-:W-:-:S05]  /*1b0a0*/  @!P0 LOP3.LUT R3, R3, R2, RZ, 0x3c, !PT ;  /* 0x0000000203038212 */ /* 0x000fca00078e3cff */
[----:B------:R-:W2:Y:S04]  /*1b0b0*/  @!P0 LDG.E.U16 R0, desc[UR8][R2.64] ;  /* 0x0000000802008981 */ /* 0x000ea8000c1e1500 */
[----:B--2---:R0:W-:Y:S04]  /*1b0c0*/  STL [R1+0x44], R0 ;  /* 0x0000440001007387 */ /* 0x0041e80000100800 */
[----:B0-----:R-:W2:Y:S04]  /*1b0d0*/  LDL.LU R0, [R1+0x2018] ;  /* 0x0020180001007983 */ /* 0x001ea80000300800 */
[----:B------:R-:W3:Y:S04]  /*1b0e0*/  LDL R2, [R1+0xce4] ;  /* 0x000ce40001027983 */ /* 0x000ee80000100800 */
[----:B------:R-:W3:Y:S01]  /*1b0f0*/  LDL R3, [R1+0xce8] ;  /* 0x000ce80001037983 */ /* 0x000ee20000100800 */
[----:B----4-:R-:W-:-:S02]  /*1b100*/  PRMT R15, RZ, 0x7610, R15 ;  /* 0x00007610ff0f7816 */ /* 0x010fc4000000000f */
[----:B---3--:R-:W-:-:S04]  /*1b110*/  @!P0 LOP3.LUT R3, R3, R2, RZ, 0x3c, !PT ;  /* 0x0000000203038212 */ /* 0x008fc800078e3cff */
        /* <DEDUP_REMOVED lines=11> */
[----:B------:R-:W2:Y:S01]  /*1b1d0*/  @!P0 LDG.E.U16 R0, desc[UR8][R2.64] ;  /* 0x0000000802008981 */ /* 0x000ea2000c1e1500 */
[----:B---3--:R-:W-:-:S03]  /*1b1e0*/  PRMT R15, RZ, 0x7610, R15 ;  /* 0x00007610ff0f7816 */ /* 0x008fc6000000000f */
[----:B--2---:R0:W-:Y:S04]  /*1b1f0*/  STL [R1+0x3c], R0 ;  /* 0x00003c0001007387 */ /* 0x0041e80000100800 */
[----:B0-----:R-:W2:Y:S04]  /*1b200*/  LDL.LU R0, [R1+0x2010] ;  /* 0x0020100001007983 */ /* 0x001ea80000300800 */
[----:B------:R-:W3:Y:S01]  /*1b210*/  LDL R3, [R1+0xcd4] ;  /* 0x000cd40001037983 */ /* 0x000ee20000100800 */
[----:B------:R-:W-:-:S03]  /*1b220*/  @!P0 IMAD.MOV.U32 R2, RZ, RZ, R14 ;  /* 0x000000ffff028224 */ /* 0x000fc600078e000e */
[----:B------:R-:W4:Y:S04]  /*1b230*/  LDL R14, [R1+0xc68] ;  /* 0x000c6800010e7983 */ /* 0x000f280000100800 */
[----:B---3--:R-:W3:Y:S04]  /*1b240*/  @!P0 LDG.E.U16 R15, desc[UR8][R2.64] ;  /* 0x00000008020f8981 */ /* 0x008ee8000c1e1500 */
        /* <DEDUP_REMOVED lines=18> */
[----:B------:R-:W0:Y:S04]  /*1b370*/  LDL R2, [R1+0xc94] ;  /* 0x000c940001027983 */ /* 0x000e280000100800 */
[----:B------:R-:W0:Y:S01]  /*1b380*/  LDL R3, [R1+0xc98] ;  /* 0x000c980001037983 */ /* 0x000e220000100800 */
[----:B---3--:R-:W-:Y:S02]  /*1b390*/  PRMT R15, RZ, 0x7610, R15 ;  /* 0x00007610ff0f7816 */ /* 0x008fe4000000000f */
[----:B0-----:R-:W-:-:S04]  /*1b3a0*/  @!P0 LOP3.LUT R3, R3, R2, RZ, 0x3c, !PT ;  /* 0x0000000203038212 */ /* 0x001fc800078e3cff */
[----:B------:R-:W-:-:S04]  /*1b3b0*/  @!P0 LOP3.LUT R2, R3, R2, RZ, 0x3c, !PT ;  /* 0x0000000203028212 */ /* 0x000fc800078e3cff */
[----:B------:R-:W-:Y:S01]  /*1b3c0*/  @!P0 LOP3.LUT R3, R3, R2, RZ, 0x3c, !PT ;  /* 0x0000000203038212 */ /* 0x000fe200078e3cff */
[----:B----4-:R0:W-:Y:S04]  /*1b3d0*/  STL [R1+0x30], R13 ;  /* 0x0000300d01007387 */ /* 0x0101e80000100800 */
[----:B------:R1:W3:Y:S01]  /*1b3e0*/  @!P0 LDG.E.U16 R15, desc[UR8][R2.64] ;  /* 0x00000008020f8981 */ /* 0x0002e2000c1e1500 */
[----:B------:R-:W-:-:S03]  /*1b3f0*/  PRMT R26, RZ, 0x7610, R26 ;  /* 0x00007610ff1a7816 */ /* 0x000fc6000000001a */
[----:B0-----:R-:W4:Y:S04]  /*1b400*/  LDL R13, [R1+0xc58] ;  /* 0x000c5800010d7983 */ /* 0x001f280000100800 */
[----:B------:R-:W1:Y:S04]  /*1b410*/  LDL R2, [R1+0xc6c] ;  /* 0x000c6c0001027983 */ /* 0x000e680000100800 */
[----:B------:R-:W1:Y:S02]  /*1b420*/  LDL R3, [R1+0xc70] ;  /* 0x000c700001037983 */ /* 0x000e640000100800 */
[----:B-1----:R-:W-:-:S04]  /*1b430*/  @!P0 LOP3.LUT R3, R3, R2, RZ, 0x3c, !PT ;  /* 0x0000000203038212 */ /* 0x002fc800078e3cff */
[----:B------:R-:W-:-:S04]  /*1b440*/  @!P0 LOP3.LUT R2, R3, R2, RZ, 0x3c, !PT ;  /* 0x0000000203028212 */ /* 0x000fc800078e3cff */
[----:B------:R-:W-:-:S05]  /*1b450*/  @!P0 LOP3.LUT R3, R3, R2, RZ, 0x3c, !PT ;  /* 0x0000000203038212 */ /* 0x000fca00078e3cff */
[----:B------:R-:W2:Y:S04]  /*1b460*/  @!P0 LDG.E.U16 R26, desc[UR8][R2.64] ;  /* 0x00000008021a8981 */ /* 0x000ea8000c1e1500 */
[----:B---3--:R0:W-:Y:S04]  /*1b470*/  STL [R1+0x2c], R15 ;  /* 0x00002c0f01007387 */ /* 0x0081e80000100800 */
[----:B0-----:R-:W3:Y:S04]  /*1b480*/  LDL R15, [R1+0xc30] ;  /* 0x000c3000010f7983 */ /* 0x001ee80000100800 */
[----:B--2---:R0:W-:Y:S04]  /*1b490*/  STL [R1+0x28], R26 ;  /* 0x0000281a01007387 */ /* 0x0041e80000100800 */
[----:B0-----:R-:W2:Y:S04]  /*1b4a0*/  LDL.LU R26, [R1+0x2004] ;  /* 0x00200400011a7983 */ /* 0x001ea80000300800 */
[----:B------:R-:W4:Y:S01]  /*1b4b0*/  LDL R3, [R1+0xc64] ;  /* 0x000c640001037983 */ /* 0x000f220000100800 */
[----:B------:R-:W-:Y:S01]  /*1b4c0*/  PRMT R0, RZ, 0x7610, R0 ;  /* 0x00007610ff007816 */ /* 0x000fe20000000000 */
[----:B------:R-:W-:-:S02]  /*1b4d0*/  @!P0 IMAD.MOV.U32 R2, RZ, RZ, R14 ;  /* 0x000000ffff028224 */ /* 0x000fc400078e000e */
[----:B------:R-:W2:Y:S04]  /*1b4e0*/  LDL R14, [R1+0xc28] ;  /* 0x000c2800010e7983 */ /* 0x000ea80000100800 */
[----:B----4-:R-:W4:Y:S04]  /*1b4f0*/  @!P0 LDG.E.U16 R0, desc[UR8][R2.64] ;  /* 0x0000000802008981 */ /* 0x010f28000c1e1500 */
[----:B----4-:R0:W-:Y:S04]  /*1b500*/  STL [R1+0x24], R0 ;  /* 0x0000240001007387 */ /* 0x0101e80000100800 */
[----:B0-----:R-:W4:Y:S04]  /*1b510*/  LDL.LU R0, [R1+0x2000] ;  /* 0x0020000001007983 */ /* 0x001f280000300800 */
[----:B------:R-:W3:Y:S04]  /*1b520*/  LDL R2, [R1+0xc5c] ;  /* 0x000c5c0001027983 */ /* 0x000ee80000100800 */
[----:B------:R-:W3:Y:S01]  /*1b530*/  LDL R3, [R1+0xc60] ;  /* 0x000c600001037983 */ /* 0x000ee20000100800 */
[----:B------:R-:W-:-:S02]  /*1b540*/  PRMT R5, RZ, 0x7610, R5 ;  /* 0x00007610ff057816 */ /* 0x000fc40000000005 */
[----:B---3--:R-:W-:-:S04]  /*1b550*/  @!P0 LOP3.LUT R3, R3, R2, RZ, 0x3c, !PT ;  /* 0x0000000203038212 */ /* 0x008fc800078e3cff */
[----:B------:R-:W-:-:S04]  /*1b560*/  @!P0 LOP3.LUT R2, R3, R2, RZ, 0x3c, !PT ;  /* 0x0000000203028212 */ /* 0x000fc800078e3cff */
[----:B------:R-:W-:-:S05]  /*1b570*/  @!P0 LOP3.LUT R3, R3, R2, RZ, 0x3c, !PT ;  /* 0x0000000203038212 */ /* 0x000fca00078e3cff */
[----:B------:R0:W3:Y:S04]  /*1b580*/  @!P0 LDG.E.U16 R5, desc[UR8][R2.64] ;  /* 0x0000000802058981 */ /* 0x0000e8000c1e1500 */
[----:B------:R-:W2:Y:S01]  /*1b590*/  LDL R3, [R1+0xc54] ;  /* 0x000c540001037983 */ /* 0x000ea20000100800 */
[----:B------:R-:W-:Y:S01]  /*1b5a0*/  PRMT R12, RZ, 0x7610, R12 ;  /* 0x00007610ff0c7816 */ /* 0x000fe2000000000c */
[----:B0-----:R-:W-:Y:S02]  /*1b5b0*/  @!P0 IMAD.MOV.U32 R2, RZ, RZ, R13 ;  /* 0x000000ffff028224 */ /* 0x001fe400078e000d */
[----:B---3--:R0:W-:Y:S01]  /*1b5c0*/  STL [R1+0x20], R5 ;  /* 0x0000200501007387 */ /* 0x0081e20000100800 */
[----:B------:R-:W-:-:S03]  /*1b5d0*/  PRMT R11, RZ, 0x7610, R11 ;  /* 0x00007610ff0b7816 */ /* 0x000fc6000000000b */
[----:B------:R-:W3:Y:S04]  /*1b5e0*/  LDL R13, [R1+0xc14] ;  /* 0x000c1400010d7983 */ /* 0x000ee80000100800 */
[----:B--2---:R1:W2:Y:S04]  /*1b5f0*/  @!P0 LDG.E.U16 R12, desc[UR8][R2.64] ;  /* 0x00000008020c8981 */ /* 0x0042a8000c1e1500 */
[----:B0-----:R-:W4:Y:S04]  /*1b600*/  LDL R5, [R1+0xc20] ;  /* 0x000c200001057983 */ /* 0x001f280000100800 */
[----:B------:R-:W3:Y:S01]  /*1b610*/  LDL R3, [R1+0xc2c] ;  /* 0x000c2c0001037983 */ /* 0x000ee20000100800 */
[----:B-1----:R-:W-:-:S03]  /*1b620*/  @!P0 IMAD.MOV.U32 R2, RZ, RZ, R15 ;  /* 0x000000ffff028224 */ /* 0x002fc600078e000f */
[----:B--2---:R0:W-:Y:S01]  /*1b630*/  STL [R1+0x1c], R12 ;  /* 0x00001c0c01007387 */ /* 0x0041e20000100800 */
[----:B------:R-:W-:-:S03]  /*1b640*/  PRMT R10, RZ, 0x7610, R10 ;  /* 0x00007610ff0a7816 */ /* 0x000fc6000000000a */
[----:B------:R-:W2:Y:S04]  /*1b650*/  LDL R15, [R1+0xbec] ;  /* 0x000bec00010f7983 */ /* 0x000ea80000100800 */
[----:B---3--:R1:W3:Y:S04]  /*1b660*/  @!P0 LDG.E.U16 R11, desc[UR8][R2.64] ;  /* 0x00000008020b8981 */ /* 0x0082e8000c1e1500 */
[----:B0-----:R-:W2:Y:S04]  /*1b670*/  LDL R12, [R1+0xc18] ;  /* 0x000c1800010c7983 */ /* 0x001ea80000100800 */
[----:B------:R-:W4:Y:S01]  /*1b680*/  LDL R3, [R1+0xc24] ;  /* 0x000c240001037983 */ /* 0x000f220000100800 */
[----:B-1----:R-:W-:-:S03]  /*1b690*/  @!P0 IMAD.MOV.U32 R2, RZ, RZ, R14 ;  /* 0x000000ffff028224 */ /* 0x002fc600078e000e */
[----:B---3--:R0:W-:Y:S04]  /*1b6a0*/  STL [R1+0x18], R11 ;  /* 0x0000180b01007387 */ /* 0x0081e80000100800 */
[----:B------:R-:W3:Y:S04]  /*1b6b0*/  LDL R14, [R1+0xbe4] ;  /* 0x000be400010e7983 */ /* 0x000ee80000100800 */
[----:B----4-:R1:W4:Y:S04]  /*1b6c0*/  @!P0 LDG.E.U16 R10, desc[UR8][R2.64] ;  /* 0x00000008020a8981 */ /* 0x010328000c1e1500 */
[----:B0-----:R-:W3:Y:S04]  /*1b6d0*/  LDL R11, [R1+0xbf0] ;  /* 0x000bf000010b7983 */ /* 0x001ee80000100800 */
[----:B------:R-:W2:Y:S01]  /*1b6e0*/  LDL R3, [R1+0xc1c] ;  /* 0x000c1c0001037983 */ /* 0x000ea20000100800 */
[----:B------:R-:W-:Y:S01]  /*1b6f0*/  PRMT R4, RZ, 0x7610, R4 ;  /* 0x00007610ff047816 */ /* 0x000fe20000000004 */
[----:B-1----:R-:W-:Y:S01]  /*1b700*/  @!P0 IMAD.MOV.U32 R2, RZ, RZ, R5 ;  /* 0x000000ffff028224 */ /* 0x002fe200078e0005 */
[----:B------:R-:W-:Y:S01]  /*1b710*/  PRMT R0, RZ, 0x7610, R0 ;  /* 0x00007610ff007816 */ /* 0x000fe20000000000 */
[----:B----4-:R0:W-:Y:S01]  /*1b720*/  STL [R1+0x14], R10 ;  /* 0x0000140a01007387 */ /* 0x0101e20000100800 */
[----:B------:R-:W-:-:S02]  /*1b730*/  PRMT R7, RZ, 0x7610, R7 ;  /* 0x00007610ff077816 */ /* 0x000fc40000000007 */
[----:B------:R-:W-:Y:S01]  /*1b740*/  PRMT R6, RZ, 0x7610, R6 ;  /* 0x00007610ff067816 */ /* 0x000fe20000000006 */
[----:B------:R-:W4:Y:S04]  /*1b750*/  LDL R5, [R1+0xbdc] ;  /* 0x000bdc0001057983 */ /* 0x000f280000100800 */
[----:B0-----:R-:W4:Y:S04]  /*1b760*/  LDL R10, [R1+0xbe8] ;  /* 0x000be800010a7983 */ /* 0x001f280000100800 */
[----:B--2---:R0:W2:Y:S02]  /*1b770*/  @!P0 LDG.E.U16 R4, desc[UR8][R2.64] ;  /* 0x0000000802048981 */ /* 0x0040a4000c1e1500 */
[----:B0-----:R-:W-:-:S02]  /*1b780*/  @!P0 IMAD.MOV.U32 R2, RZ, RZ, R12 ;  /* 0x000000ffff028224 */ /* 0x001fc400078e000c */
[----:B------:R-:W-:-:S05]  /*1b790*/  @!P0 IMAD.MOV.U32 R3, RZ, RZ, R13 ;  /* 0x000000ffff038224 */ /* 0x000fca00078e000d */
[----:B------:R3:W2:Y:S02]  /*1b7a0*/  @!P0 LDG.E.U16 R0, desc[UR8][R2.64] ;  /* 0x0000000802008981 */ /* 0x0006a4000c1e1500 */
[----:B---3--:R-:W-:Y:S02]  /*1b7b0*/  @!P0 IMAD.MOV.U32 R2, RZ, RZ, R11 ;  /* 0x000000ffff028224 */ /* 0x008fe400078e000b */
[----:B------:R-:W-:-:S05]  /*1b7c0*/  @!P0 IMAD.MOV.U32 R3, RZ, RZ, R15 ;  /* 0x000000ffff038224 */ /* 0x000fca00078e000f */
[----:B------:R0:W3:Y:S02]  /*1b7d0*/  @!P0 LDG.E.U16 R7, desc[UR8][R2.64] ;  /* 0x0000000802078981 */ /* 0x0000e4000c1e1500 */
[----:B0-----:R-:W-:Y:S02]  /*1b7e0*/  @!P0 IMAD.MOV.U32 R3, RZ, RZ, R14 ;  /* 0x000000ffff038224 */ /* 0x001fe400078e000e */
[----:B----4-:R-:W-:Y:S01]  /*1b7f0*/  @!P0 IMAD.MOV.U32 R2, RZ, RZ, R10 ;  /* 0x000000ffff028224 */ /* 0x010fe200078e000a */
[----:B--2---:R0:W-:Y:S04]  /*1b800*/  STL [R1+0x10], R4 ;  /* 0x0000100401007387 */ /* 0x0041e80000100800 */
[----:B------:R-:W2:Y:S04]  /*1b810*/  LDL R13, [R1+0xbd4] ;  /* 0x000bd400010d7983 */ /* 0x000ea80000100800 */
[----:B------:R-:W4:Y:S04]  /*1b820*/  LDL R12, [R1+0xbd8] ;  /* 0x000bd800010c7983 */ /* 0x000f280000100800 */
[----:B------:R1:W2:Y:S04]  /*1b830*/  @!P0 LDG.E.U16 R6, desc[UR8][R2.64] ;  /* 0x0000000802068981 */ /* 0x0002a8000c1e1500 */
[----:B0-----:R-:W4:Y:S04]  /*1b840*/  LDL R4, [R1+0xbe0] ;  /* 0x000be00001047983 */ /* 0x001f280000100800 */
[----:B------:R0:W-:Y:S04]  /*1b850*/  STL [R1+0x1fd8], R0 ;  /* 0x001fd80001007387 */ /* 0x0001e80000100800 */
[----:B------:R-:W4:Y:S01]  /*1b860*/  LDL R11, [R1+0xbac] ;  /* 0x000bac00010b7983 */ /* 0x000f220000100800 */
[----:B-1----:R-:W-:Y:S01]  /*1b870*/  @!P0 IMAD.MOV.U32 R3, RZ, RZ, R5 ;  /* 0x000000ffff038224 */ /* 0x002fe200078e0005 */
[----:B------:R-:W-:-:S02]  /*1b880*/  PRMT R29, RZ, 0x7610, R29 ;  /* 0x00007610ff1d7816 */ /* 0x000fc4000000001d */
[----:B---3--:R1:W-:Y:S04]  /*1b890*/  STL [R1+0x8], R7 ;  /* 0x0000080701007387 */ /* 0x0083e80000100800 */
[----:B------:R-:W3:Y:S01]  /*1b8a0*/  LDL R10, [R1+0xba4] ;  /* 0x000ba400010a7983 */ /* 0x000ee20000100800 */
[----:B0-----:R-:W-:-:S03]  /*1b8b0*/  PRMT R0, RZ, 0x7610, R0 ;  /* 0x00007610ff007816 */ /* 0x001fc60000000000 */
[----:B-1----:R-:W3:Y:S04]  /*1b8c0*/  LDL R7, [R1+0xbb0] ;  /* 0x000bb00001077983 */ /* 0x002ee80000100800 */
[----:B--2---:R0:W-:Y:S04]  /*1b8d0*/  STL [R1+0x4], R6 ;  /* 0x0000040601007387 */ /* 0x0041e80000100800 */
[----:B------:R-:W2:Y:S01]  /*1b8e0*/  LDL R5, [R1+0xb6c] ;  /* 0x000b6c0001057983 */ /* 0x000ea20000100800 */
[----:B----4-:R-:W-:-:S03]  /*1b8f0*/  @!P0 IMAD.MOV.U32 R2, RZ, RZ, R4 ;  /* 0x000000ffff028224 */ /* 0x010fc600078e0004 */
[----:B------:R-:W2:Y:S04]  /*1b900*/  LDL R4, [R1+0xb70] ;  /* 0x000b700001047983 */ /* 0x000ea80000100800 */
[----:B0-----:R-:W4:Y:S04]  /*1b910*/  LDL R6, [R1+0xba8] ;  /* 0x000ba80001067983 */ /* 0x001f280000100800 */
[----:B------:R0:W4:Y:S02]  /*1b920*/  @!P0 LDG.E.U16 R0, desc[UR8][R2.64] ;  /* 0x0000000802008981 */ /* 0x000124000c1e1500 */
[----:B0-----:R-:W-:-:S02]  /*1b930*/  @!P0 IMAD.MOV.U32 R2, RZ, RZ, R12 ;  /* 0x000000ffff028224 */ /* 0x001fc400078e000c */
[----:B------:R-:W-:-:S05]  /*1b940*/  @!P0 IMAD.MOV.U32 R3, RZ, RZ, R13 ;  /* 0x000000ffff038224 */ /* 0x000fca00078e000d */
[----:B------:R0:W4:Y:S01]  /*1b950*/  @!P0 LDG.E.U16 R29, desc[UR8][R2.64] ;  /* 0x00000008021d8981 */ /* 0x000122000c1e1500 */
[----:B------:R-:W-:Y:S02]  /*1b960*/  PRMT R27, RZ, 0x7610, R27 ;  /* 0x00007610ff1b7816 */ /* 0x000fe4000000001b */
[----:B------:R-:W-:Y:S01]  /*1b970*/  PRMT R26, RZ, 0x7610, R26 ;  /* 0x00007610ff1a7816 */ /* 0x000fe2000000001a */
[----:B0-----:R-:W-:Y:S02]  /*1b980*/  @!P0 IMAD.MOV.U32 R3, RZ, RZ, R11 ;  /* 0x000000ffff038224 */ /* 0x001fe400078e000b */
[----:B---3--:R-:W-:-:S05]  /*1b990*/  @!P0 IMAD.MOV.U32 R2, RZ, RZ, R7 ;  /* 0x000000ffff028224 */ /* 0x008fca00078e0007 */
[----:B------:R0:W3:Y:S02]  /*1b9a0*/  @!P0 LDG.E.U16 R27, desc[UR8][R2.64] ;  /* 0x00000008021b8981 */ /* 0x0000e4000c1e1500 */
[----:B0-----:R-:W-:Y:S01]  /*1b9b0*/  @!P0 IMAD.MOV.U32 R3, RZ, RZ, R10 ;  /* 0x000000ffff038224 */ /* 0x001fe200078e000a */
[----:B------:R-:W-:-:S06]  /*1b9c0*/  PRMT R20, RZ, 0x7610, R20 ;  /* 0x00007610ff147816 */ /* 0x000fcc0000000014 */
[----:B--2---:R-:W2:Y:S01]  /*1b9d0*/  @!P0 LDG.E.U16 R20, desc[UR8][R4.64] ;  /* 0x0000000804148981 */ /* 0x004ea2000c1e1500 */
[----:B----4-:R-:W-:-:S05]  /*1b9e0*/  @!P0 IMAD.MOV.U32 R2, RZ, RZ, R6 ;  /* 0x000000ffff028224 */ /* 0x010fca00078e0006 */
[----:B------:R0:W4:Y:S04]  /*1b9f0*/  @!P0 LDG.E.U16 R26, desc[UR8][R2.64] ;  /* 0x00000008021a8981 */ /* 0x000128000c1e1500 */
[----:B------:R1:W-:Y:S04]  /*1ba00*/  STL [R1+0x1fdc], R0 ;  /* 0x001fdc0001007387 */ /* 0x0003e80000100800 */
[----:B------:R-:W-:Y:S04]  /*1ba10*/  STL [R1+0x1fe0], R29 ;  /* 0x001fe01d01007387 */ /* 0x000fe80000100800 */
[----:B------:R-:W2:Y:S04]  /*1ba20*/  LDL R13, [R1+0xb2c] ;  /* 0x000b2c00010d7983 */ /* 0x000ea80000100800 */
[----:B------:R-:W2:Y:S01]  /*1ba30*/  LDL R7, [R1+0xb30] ;  /* 0x000b300001077983 */ /* 0x000ea20000100800 */
[----:B0-----:R-:W-:-:S03]  /*1ba40*/  PRMT R2, RZ, 0x7610, R2 ;  /* 0x00007610ff027816 */ /* 0x001fc60000000002 */
[----:B---3--:R-:W-:Y:S04]  /*1ba50*/  STL [R1+0x1ff4], R27 ;  /* 0x001ff41b01007387 */ /* 0x008fe80000100800 */
[----:B------:R-:W3:Y:S04]  /*1ba60*/  LDL R6, [R1+0xaf4] ;  /* 0x000af40001067983 */ /* 0x000ee80000100800 */
[----:B-1----:R-:W3:Y:S04]  /*1ba70*/  LDL R0, [R1+0xe38] ;  /* 0x000e380001007983 */ /* 0x002ee80000100800 */
[----:B----4-:R0:W-:Y:S04]  /*1ba80*/  STL [R1+0x1ff0], R26 ;  /* 0x001ff01a01007387 */ /* 0x0101e80000100800 */
[----:B------:R-:W4:Y:S04]  /*1ba90*/  LDL R12, [R1+0xe78] ;  /* 0x000e7800010c7983 */ /* 0x000f280000100800 */
[----:B------:R-:W4:Y:S04]  /*1baa0*/  LDL R11, [R1+0xe7c] ;  /* 0x000e7c00010b7983 */ /* 0x000f280000100800 */
[----:B------:R-:W4:Y:S04]  /*1bab0*/  LDL R10, [R1+0xeb4] ;  /* 0x000eb400010a7983 */ /* 0x000f280000100800 */
[----:B0-----:R-:W4:Y:S01]  /*1bac0*/  LDL R26, [R1+0xe3c] ;  /* 0x000e3c00011a7983 */ /* 0x001f220000100800 */
[----:B--2---:R-:W-:-:S02]  /*1bad0*/  @!P0 IMAD.MOV.U32 R5, RZ, RZ, R13 ;  /* 0x000000ffff058224 */ /* 0x004fc400078e000d */
[----:B------:R-:W-:Y:S01]  /*1bae0*/  @!P0 IMAD.MOV.U32 R4, RZ, RZ, R7 ;  /* 0x000000ffff048224 */ /* 0x000fe200078e0007 */
[----:B------:R-:W-:Y:S04]  /*1baf0*/  STL [R1+0x1ff8], R20 ;  /* 0x001ff81401007387 */ /* 0x000fe80000100800 */
[----:B------:R-:W2:Y:S04]  /*1bb00*/  LDL R15, [R1+0xb9c] ;  /* 0x000b9c00010f7983 */ /* 0x000ea80000100800 */
[----:B------:R-:W2:Y:S04]  /*1bb10*/  LDL R14, [R1+0xba0] ;  /* 0x000ba000010e7983 */ /* 0x000ea80000100800 */
[----:B------:R0:W2:Y:S01]  /*1bb20*/  @!P0 LDG.E.U16 R2, desc[UR8][R4.64] ;  /* 0x0000000804028981 */ /* 0x0000a2000c1e1500 */
[----:B------:R-:W-:Y:S01]  /*1bb30*/  PRMT R3, RZ, 0x7610, R3 ;  /* 0x00007610ff037816 */ /* 0x000fe20000000003 */
[----:B---3--:R-:W-:-:S02]  /*1bb40*/  @!P0 IMAD.MOV.U32 R7, RZ, RZ, R6 ;  /* 0x000000ffff078224 */ /* 0x008fc400078e0006 */
[----:B------:R-:W-:Y:S01]  /*1bb50*/  @!P0 IMAD.MOV.U32 R6, RZ, RZ, R0 ;  /* 0x000000ffff068224 */ /* 0x000fe200078e0000 */
[----:B0-----:R-:W-:-:S04]  /*1bb60*/  PRMT R4, RZ, 0x7610, R4 ;  /* 0x00007610ff047816 */ /* 0x001fc80000000004 */
[----:B------:R4:W3:Y:S01]  /*1bb70*/  @!P0 LDG.E.U16 R3, desc[UR8][R6.64] ;  /* 0x0000000806038981 */ /* 0x0008e2000c1e1500 */
[----:B------:R-:W-:Y:S02]  /*1bb80*/  PRMT R5, RZ, 0x7610, R5 ;  /* 0x00007610ff057816 */ /* 0x000fe40000000005 */
[----:B------:R-:W-:Y:S01]  /*1bb90*/  PRMT R22, RZ, 0x7610, R22 ;  /* 0x00007610ff167816 */ /* 0x000fe20000000016 */
[----:B----4-:R-:W-:Y:S02]  /*1bba0*/  @!P0 IMAD.MOV.U32 R6, RZ, RZ, R12 ;  /* 0x000000ffff068224 */ /* 0x010fe400078e000c */
[----:B------:R-:W-:-:S05]  /*1bbb0*/  @!P0 IMAD.MOV.U32 R7, RZ, RZ, R26 ;  /* 0x000000ffff078224 */ /* 0x000fca00078e001a */
[----:B------:R0:W4:Y:S04]  /*1bbc0*/  @!P0 LDG.E.U16 R4, desc[UR8][R6.64] ;  /* 0x0000000806048981 */ /* 0x000128000c1e1500 */
[----:B--2---:R1:W-:Y:S04]  /*1bbd0*/  STL [R1+0x1ffc], R2 ;  /* 0x001ffc0201007387 */ /* 0x0043e80000100800 */
[----:B------:R-:W2:Y:S04]  /*1bbe0*/  LDL R13, [R1+0xb64] ;  /* 0x000b6400010d7983 */ /* 0x000ea80000100800 */
[----:B------:R-:W3:Y:S04]  /*1bbf0*/  LDL R0, [R1+0xb68] ;  /* 0x000b680001007983 */ /* 0x000ee80000100800 */
[----:B------:R-:W4:Y:S01]  /*1bc00*/  LDL R12, [R1+0xb24] ;  /* 0x000b2400010c7983 */ /* 0x000f220000100800 */
[----:B0-----:R-:W-:-:S02]  /*1bc10*/  @!P0 IMAD.MOV.U32 R6, RZ, RZ, R10 ;  /* 0x000000ffff068224 */ /* 0x001fc400078e000a */
[----:B------:R-:W-:Y:S01]  /*1bc20*/  @!P0 IMAD.MOV.U32 R7, RZ, RZ, R11 ;  /* 0x000000ffff078224 */ /* 0x000fe200078e000b */
[----:B------:R-:W4:Y:S04]  /*1bc30*/  LDL R10, [R1+0xe40] ;  /* 0x000e4000010a7983 */ /* 0x000f280000100800 */
[----:B-1----:R-:W4:Y:S04]  /*1bc40*/  LDL R2, [R1+0xb28] ;  /* 0x000b280001027983 */ /* 0x002f280000100800 */
[----:B------:R0:W4:Y:S04]  /*1bc50*/  @!P0 LDG.E.U16 R5, desc[UR8][R6.64] ;  /* 0x0000000806058981 */ /* 0x000128000c1e1500 */
[----:B------:R-:W4:Y:S01]  /*1bc60*/  LDL R11, [R1+0xaf0] ;  /* 0x000af000010b7983 */ /* 0x000f220000100800 */
[----:B0-----:R-:W-:-:S02]  /*1bc70*/  @!P0 IMAD.MOV.U32 R6, RZ, RZ, R14 ;  /* 0x000000ffff068224 */ /* 0x001fc400078e000e */
[----:B------:R-:W-:Y:S01]  /*1bc80*/  @!P0 IMAD.MOV.U32 R7, RZ, RZ, R15 ;  /* 0x000000ffff078224 */ /* 0x000fe200078e000f */
[----:B------:R-:W-:Y:S01]  /*1bc90*/  PRMT R18, RZ, 0x7610, R18 ;  /* 0x00007610ff127816 */ /* 0x000fe20000000012 */
[----:B------:R-:W4:Y:S04]  /*1bca0*/  LDL R15, [R1+0xe44] ;  /* 0x000e4400010f7983 */ /* 0x000f280000100800 */
[----:B------:R2:W4:Y:S04]  /*1bcb0*/  @!P0 LDG.E.U16 R22, desc[UR8][R6.64] ;  /* 0x0000000806168981 */ /* 0x000528000c1e1500 */
[----:B------:R-:W4:Y:S01]  /*1bcc0*/  LDL R14, [R1+0xe80] ;  /* 0x000e8000010e7983 */ /* 0x000f220000100800 */
[----:B--2---:R-:W-:-:S02]  /*1bcd0*/  @!P0 IMAD.MOV.U32 R7, RZ, RZ, R13 ;  /* 0x000000ffff078224 */ /* 0x004fc400078e000d */
[----:B---3--:R-:W-:-:S05]  /*1bce0*/  @!P0 IMAD.MOV.U32 R6, RZ, RZ, R0 ;  /* 0x000000ffff068224 */ /* 0x008fca00078e0000 */
[----:B------:R4:W2:Y:S02]  /*1bcf0*/  @!P0 LDG.E.U16 R18, desc[UR8][R6.64] ;  /* 0x0000000806128981 */ /* 0x0008a4000c1e1500 */
[----:B----4-:R-:W-:Y:S02]  /*1bd00*/  @!P0 IMAD.MOV.U32 R7, RZ, RZ, R12 ;  /* 0x000000ffff078224 */ /* 0x010fe400078e000c */
[----:B------:R-:W-:Y:S01]  /*1bd10*/  @!P0 IMAD.MOV.U32 R6, RZ, RZ, R2 ;  /* 0x000000ffff068224 */ /* 0x000fe200078e0002 */
[----:B------:R0:W-:Y:S04]  /*1bd20*/  STL [R1+0x1fe4], R22 ;  /* 0x001fe41601007387 */ /* 0x0001e80000100800 */
[----:B------:R-:W3:Y:S04]  /*1bd30*/  LDL R13, [R1+0xe84] ;  /* 0x000e8400010d7983 */ /* 0x000ee80000100800 */
[----:B------:R-:W4:Y:S04]  /*1bd40*/  LDL R0, [R1+0xeb0] ;  /* 0x000eb00001007983 */ /* 0x000f280000100800 */
[----:B------:R-:W2:Y:S04]  /*1bd50*/  LDL R12, [R1+0xb5c] ;  /* 0x000b5c00010c7983 */ /* 0x000ea80000100800 */
[----:B------:R-:W2:Y:S04]  /*1bd60*/  LDL R2, [R1+0xb60] ;  /* 0x000b600001027983 */ /* 0x000ea80000100800 */
[----:B------:R-:W2:Y:S01]  /*1bd70*/  LDL R26, [R1+0xb1c] ;  /* 0x000b1c00011a7983 */ /* 0x000ea20000100800 */
[----:B------:R-:W-:-:S02]  /*1bd80*/  PRMT R9, RZ, 0x7610, R9 ;  /* 0x00007610ff097816 */ /* 0x000fc40000000009 */
[----:B------:R-:W-:Y:S02]  /*1bd90*/  PRMT R8, RZ, 0x7610, R8 ;  /* 0x00007610ff087816 */ /* 0x000fe40000000008 */
[----:B------:R-:W-:Y:S01]  /*1bda0*/  PRMT R16, RZ, 0x7610, R16 ;  /* 0x00007610ff107816 */ /* 0x000fe20000000010 */
[----:B------:R-:W2:Y:S04]  /*1bdb0*/  LDL R27, [R1+0xe4c] ;  /* 0x000e4c00011b7983 */ /* 0x000ea80000100800 */
[----:B0-----:R-:W2:Y:S04]  /*1bdc0*/  LDL R22, [R1+0xb20] ;  /* 0x000b200001167983 */ /* 0x001ea80000100800 */
[----:B------:R0:W2:Y:S04]  /*1bdd0*/  @!P0 LDG.E.U16 R9, desc[UR8][R6.64] ;  /* 0x0000000806098981 */ /* 0x0000a8000c1e1500 */
[----:B------:R1:W2:Y:S04]  /*1bde0*/  @!P0 LDG.E.U16 R8, desc[UR8][R10.64] ;  /* 0x000000080a088981 */ /* 0x0002a8000c1e1500 */
[----:B------:R-:W2:Y:S01]  /*1bdf0*/  LDL R20, [R1+0xe8c] ;  /* 0x000e8c0001147983 */ /* 0x000ea20000100800 */
[----:B0-----:R-:W-:Y:S01]  /*1be00*/  PRMT R7, RZ, 0x7610, R7 ;  /* 0x00007610ff077816 */ /* 0x001fe20000000007 */
[----:B-1----:R-:W-:-:S02]  /*1be10*/  @!P0 IMAD.MOV.U32 R10, RZ, RZ, R14 ;  /* 0x000000ffff0a8224 */ /* 0x002fc400078e000e */
[----:B------:R-:W-:Y:S01]  /*1be20*/  @!P0 IMAD.MOV.U32 R11, RZ, RZ, R15 ;  /* 0x000000ffff0b8224 */ /* 0x000fe200078e000f */
[----:B------:R-:W-:Y:S01]  /*1be30*/  PRMT R6, RZ, 0x7610, R6 ;  /* 0x00007610ff067816 */ /* 0x000fe20000000006 */
[----:B------:R-:W2:Y:S04]  /*1be40*/  LDL R15, [R1+0xaec] ;  /* 0x000aec00010f7983 */ /* 0x000ea80000100800 */
[----:B------:R3:W2:Y:S04]  /*1be50*/  @!P0 LDG.E.U16 R7, desc[UR8][R10.64] ;  /* 0x000000080a078981 */ /* 0x0006a8000c1e1500 */
[----:B------:R-:W2:Y:S01]  /*1be60*/  LDL R14, [R1+0xe48] ;  /* 0x000e4800010e7983 */ /* 0x000ea20000100800 */
[----:B---3--:R-:W-:-:S02]  /*1be70*/  @!P0 IMAD.MOV.U32 R11, RZ, RZ, R13 ;  /* 0x000000ffff0b8224 */ /* 0x008fc400078e000d */
[----:B----4-:R-:W-:Y:S02]  /*1be80*/  @!P0 IMAD.MOV.U32 R10, RZ, RZ, R0 ;  /* 0x000000ffff0a8224 */ /* 0x010fe400078e0000 */
[----:B--2---:R-:W-:Y:S02]  /*1be90*/  @!P0 IMAD.MOV.U32 R13, RZ, RZ, R12 ;  /* 0x000000ffff0d8224 */ /* 0x004fe400078e000c */
[----:B------:R-:W-:Y:S01]  /*1bea0*/  @!P0 IMAD.MOV.U32 R12, RZ, RZ, R2 ;  /* 0x000000ffff0c8224 */ /* 0x000fe200078e0002 */
[----:B------:R-:W2:Y:S04]  /*1beb0*/  LDL R0, [R1+0xe88] ;  /* 0x000e880001007983 */ /* 0x000ea80000100800 */
[----:B------:R0:W3:Y:S04]  /*1bec0*/  @!P0 LDG.E.U16 R6, desc[UR8][R10.64] ;  /* 0x000000080a068981 */ /* 0x0000e8000c1e1500 */
[----:B------:R1:W4:Y:S04]  /*1bed0*/  @!P0 LDG.E.U16 R16, desc[UR8][R12.64] ;  /* 0x000000080c108981 */ /* 0x000328000c1e1500 */
[----:B------:R-:W3:Y:S01]  /*1bee0*/  LDL R2, [R1+0xeac] ;  /* 0x000eac0001027983 */ /* 0x000ee20000100800 */
[----:B0-----:R-:W-:Y:S01]  /*1bef0*/  PRMT R10, RZ, 0x7610, R10 ;  /* 0x00007610ff0a7816 */ /* 0x001fe2000000000a */
[----:B-1----:R-:W-:-:S02]  /*1bf00*/  @!P0 IMAD.MOV.U32 R12, RZ, RZ, R22 ;  /* 0x000000ffff0c8224 */ /* 0x002fc400078e0016 */
[----:B------:R-:W-:-:S05]  /*1bf10*/  @!P0 IMAD.MOV.U32 R13, RZ, RZ, R26 ;  /* 0x000000ffff0d8224 */ /* 0x000fca00078e001a */
[----:B------:R0:W3:Y:S01]  /*1bf20*/  @!P0 LDG.E.U16 R10, desc[UR8][R12.64] ;  /* 0x000000080c0a8981 */ /* 0x0000e2000c1e1500 */
[----:B------:R-:W-:-:S06]  /*1bf30*/  PRMT R11, RZ, 0x7610, R11 ;  /* 0x00007610ff0b7816 */ /* 0x000fcc000000000b */
[----:B------:R1:W3:Y:S01]  /*1bf40*/  @!P0 LDG.E.U16 R11, desc[UR8][R14.64] ;  /* 0x000000080e0b8981 */ /* 0x0002e2000c1e1500 */
[----:B0-----:R-:W-:Y:S02]  /*1bf50*/  PRMT R12, RZ, 0x7610, R12 ;  /* 0x00007610ff0c7816 */ /* 0x001fe4000000000c */
[----:B------:R-:W-:Y:S01]  /*1bf60*/  PRMT R13, RZ, 0x7610, R13 ;  /* 0x00007610ff0d7816 */ /* 0x000fe2000000000d */
[----:B-1----:R-:W-:Y:S02]  /*1bf70*/  @!P0 IMAD.MOV.U32 R15, RZ, RZ, R27 ;  /* 0x000000ffff0f8224 */ /* 0x002fe400078e001b */
[----:B--2---:R-:W-:Y:S01]  /*1bf80*/  @!P0 IMAD.MOV.U32 R14, RZ, RZ, R0 ;  /* 0x000000ffff0e8224 */ /* 0x004fe200078e0000 */
[----:B----4-:R0:W-:Y:S04]  /*1bf90*/  STL [R1+0x1fe8], R16 ;  /* 0x001fe81001007387 */ /* 0x0101e80000100800 */
[----:B------:R3:W2:Y:S02]  /*1bfa0*/  @!P0 LDG.E.U16 R12, desc[UR8][R14.64] ;  /* 0x000000080e0c8981 */ /* 0x0006a4000c1e1500 */
[----:B---3--:R-:W-:-:S02]  /*1bfb0*/  @!P0 IMAD.MOV.U32 R14, RZ, RZ, R2 ;  /* 0x000000ffff0e8224 */ /* 0x008fc400078e0002 */
[----:B------:R-:W-:Y:S01]  /*1bfc0*/  @!P0 IMAD.MOV.U32 R15, RZ, RZ, R20 ;  /* 0x000000ffff0f8224 */ /* 0x000fe200078e0014 */
[----:B------:R1:W-:Y:S04]  /*1bfd0*/  STL [R1+0x1fec], R10 ;  /* 0x001fec0a01007387 */ /* 0x0003e80000100800 */
[----:B------:R-:W3:Y:S04]  /*1bfe0*/  LDL R26, [R1+0xb98] ;  /* 0x000b9800011a7983 */ /* 0x000ee80000100800 */
[----:B------:R-:W4:Y:S04]  /*1bff0*/  LDL R29, [R1+0xb54] ;  /* 0x000b5400011d7983 */ /* 0x000f280000100800 */
[----:B------:R-:W2:Y:S04]  /*1c000*/  LDL R22, [R1+0xb58] ;  /* 0x000b580001167983 */ /* 0x000ea80000100800 */
[----:B0-----:R-:W4:Y:S04]  /*1c010*/  LDL R16, [R1+0xb14] ;  /* 0x000b140001107983 */ /* 0x001f280000100800 */
[----:B------:R-:W4:Y:S04]  /*1c020*/  LDL R0, [R1+0xb18] ;  /* 0x000b180001007983 */ /* 0x000f280000100800 */
[----:B------:R3:W4:Y:S04]  /*1c030*/  @!P0 LDG.E.U16 R13, desc[UR8][R14.64] ;  /* 0x000000080e0d8981 */ /* 0x000728000c1e1500 */
[----:B-1----:R-:W4:Y:S04]  /*1c040*/  LDL R10, [R1+0xe50] ;  /* 0x000e5000010a7983 */ /* 0x002f280000100800 */
[----:B------:R-:W4:Y:S04]  /*1c050*/  LDL.LU R2, [R1+0x28] ;  /* 0x0000280001027983 */ /* 0x000f280000300800 */
[----:B------:R-:W4:Y:S04]  /*1c060*/  LDL.LU R20, [R1+0x18] ;  /* 0x0000180001147983 */ /* 0x000f280000300800 */
[----:B------:R-:W4:Y:S04]  /*1c070*/  LDL.LU R27, [R1+0x8] ;  /* 0x00000800011b7983 */ /* 0x000f280000300800 */
[----:B------:R-:W2:Y:S01]  /*1c080*/  LDL R15, [R1+0xb94] ;  /* 0x000b9400010f7983 */ /* 0x000ea20000100800 */
[----:B------:R-:W-:-:S02]  /*1c090*/  PRMT R17, RZ, 0x7610, R17 ;  /* 0x00007610ff117816 */ /* 0x000fc40000000011 */
[----:B------:R-:W-:Y:S02]  /*1c0a0*/  PRMT R19, RZ, 0x7610, R19 ;  /* 0x00007610ff137816 */ /* 0x000fe40000000013 */
[----:B------:R-:W-:Y:S01]  /*1c0b0*/  PRMT R21, RZ, 0x7610, R21 ;  /* 0x00007610ff157816 */ /* 0x000fe20000000015 */
[----:B---3--:R-:W-:Y:S02]  /*1c0c0*/  @!P0 IMAD.MOV.U32 R14, RZ, RZ, R26 ;  /* 0x000000ffff0e8224 */ /* 0x008fe400078e001a */
[----:B------:R-:W3:Y:S04]  /*1c0d0*/  LDL R26, [R1+0xea8] ;  /* 0x000ea800011a7983 */ /* 0x000ee80000100800 */
[----:B--2---:R0:W2:Y:S02]  /*1c0e0*/  @!P0 LDG.E.U16 R17, desc[UR8][R14.64] ;  /* 0x000000080e118981 */ /* 0x0040a4000c1e1500 */
[----:B0-----:R-:W-:-:S02]  /*1c0f0*/  @!P0 IMAD.MOV.U32 R14, RZ, RZ, R22 ;  /* 0x000000ffff0e8224 */ /* 0x001fc400078e0016 */
[----:B----4-:R-:W-:-:S05]  /*1c100*/  @!P0 IMAD.MOV.U32 R15, RZ, RZ, R29 ;  /* 0x000000ffff0f8224 */ /* 0x010fca00078e001d */
[----:B------:R0:W4:Y:S02]  /*1c110*/  @!P0 LDG.E.U16 R19, desc[UR8][R14.64] ;  /* 0x000000080e138981 */ /* 0x000124000c1e1500 */
[----:B0-----:R-:W-:Y:S02]  /*1c120*/  @!P0 IMAD.MOV.U32 R14, RZ, RZ, R0 ;  /* 0x000000ffff0e8224 */ /* 0x001fe400078e0000 */
[----:B------:R-:W-:Y:S02]  /*1c130*/  @!P0 IMAD.MOV.U32 R15, RZ, RZ, R16 ;  /* 0x000000ffff0f8224 */ /* 0x000fe400078e0010 */
[----:B------:R-:W2:Y:S04]  /*1c140*/  LDL.LU R16, [R1+0x70] ;  /* 0x0000700001107983 */ /* 0x000ea80000300800 */
[----:B------:R-:W4:Y:S04]  /*1c150*/  LDL.LU R22, [R1+0x64] ;  /* 0x0000640001167983 */ /* 0x000f280000300800 */
[----:B------:R-:W4:Y:S04]  /*1c160*/  LDL.LU R29, [R1+0x58] ;  /* 0x00005800011d7983 */ /* 0x000f280000300800 */
[----:B------:R-:W4:Y:S04]  /*1c170*/  LDL.LU R0, [R1+0x4c] ;  /* 0x00004c0001007983 */ /* 0x000f280000300800 */
[----:B------:R0:W4:Y:S04]  /*1c180*/  @!P0 LDG.E.U16 R21, desc[UR8][R14.64] ;  /* 0x000000080e158981 */ /* 0x000128000c1e1500 */
[----:B------:R-:W3:Y:S01]  /*1c190*/  LDL R15, [R1+0xae8] ;  /* 0x000ae800010f7983 */ /* 0x000ee20000100800 */
[----:B------:R-:W-:Y:S01]  /*1c1a0*/  PRMT R23, RZ, 0x7610, R23 ;  /* 0x00007610ff177816 */ /* 0x000fe20000000017 */
[----:B0-----:R-:W-:-:S02]  /*1c1b0*/  @!P0 IMAD.MOV.U32 R14, RZ, RZ, R10 ;  /* 0x000000ffff0e8224 */ /* 0x001fc400078e000a */
[----:B------:R-:W0:Y:S03]  /*1c1c0*/  S2R R10, SR_TID.X ;  /* 0x00000000000a7919 */ /* 0x000e260000002100 */
[----:B---3--:R1:W3:Y:S04]  /*1c1d0*/  @!P0 LDG.E.U16 R23, desc[UR8][R14.64] ;  /* 0x000000080e178981 */ /* 0x0082e8000c1e1500 */
[----:B------:R-:W1:Y:S04]  /*1c1e0*/  LDL R14, [R1+0xe54] ;  /* 0x000e5400010e7983 */ /* 0x000e680000100800 */
[----:B------:R-:W1:Y:S01]  /*1c1f0*/  LDL R15, [R1+0xe90] ;  /* 0x000e9000010f7983 */ /* 0x000e620000100800 */
[----:B------:R-:W-:-:S02]  /*1c200*/  PRMT R24, RZ, 0x7610, R24 ;  /* 0x00007610ff187816 */ /* 0x000fc40000000018 */
[----:B0-----:R-:W-:Y:S02]  /*1c210*/  LOP3.LUT R10, R10, 0x3f, RZ, 0xc0, !PT ;  /* 0x0000003f0a0a7812 */ /* 0x001fe400078ec0ff */
[----:B------:R-:W-:Y:S01]  /*1c220*/  PRMT R25, RZ, 0x7610, R25 ;  /* 0x00007610ff197816 */ /* 0x000fe20000000019 */
[----:B------:R0:W-:Y:S01]  /*1c230*/  STL [R1+0xef0], R28 ;  /* 0x000ef01c01007387 */ /* 0x0001e20000100800 */
[----:B-1----:R-:W-:-:S04]  /*1c240*/  @!P0 LOP3.LUT R15, R15, R14, RZ, 0x3c, !PT ;  /* 0x0000000e0f0f8212 */ /* 0x002fc800078e3cff */
[----:B------:R-:W-:-:S04]  /*1c250*/  @!P0 LOP3.LUT R14, R15, R14, RZ, 0x3c, !PT ;  /* 0x0000000e0f0e8212 */ /* 0x000fc800078e3cff */
[----:B------:R-:W-:-:S05]  /*1c260*/  @!P0 LOP3.LUT R15, R15, R14, RZ, 0x3c, !PT ;  /* 0x0000000e0f0f8212 */ /* 0x000fca00078e3cff */
[----:B------:R1:W3:Y:S02]  /*1c270*/  @!P0 LDG.E.U16 R24, desc[UR8][R14.64] ;  /* 0x000000080e188981 */ /* 0x0002e4000c1e1500 */
[----:B-1----:R-:W-:Y:S02]  /*1c280*/  @!P0 IMAD.MOV.U32 R14, RZ, RZ, R26 ;  /* 0x000000ffff0e8224 */ /* 0x002fe400078e001a */
[----:B------:R-:W-:Y:S02]  /*1c290*/  IMAD.SHL.U32 R26, R10, 0x2, RZ ;  /* 0x000000020a1a7824 */ /* 0x000fe400078e00ff */
[----:B------:R-:W-:Y:S02]  /*1c2a0*/  @!P0 IMAD.MOV.U32 R15, RZ, RZ, R28 ;  /* 0x000000ffff0f8224 */ /* 0x000fe400078e001c */
[----:B0-----:R-:W3:Y:S04]  /*1c2b0*/  LDL.LU R28, [R1+0x4] ;  /* 0x00000400011c7983 */ /* 0x001ee80000300800 */
[----:B------:R0:W3:Y:S01]  /*1c2c0*/  @!P0 LDG.E.U16 R25, desc[UR8][R14.64] ;  /* 0x000000080e198981 */ /* 0x0000e2000c1e1500 */
[----:B------:R-:W-:-:S05]  /*1c2d0*/  LOP3.LUT R26, R26, 0x40, RZ, 0x3c, !PT ;  /* 0x000000401a1a7812 */ /* 0x000fca00078e3cff */
[----:B------:R1:W-:Y:S04]  /*1c2e0*/  STS.U16 [R26+UR4+0x5e00], R2 ;  /* 0x005e00021a007988 */ /* 0x0003e80008000404 */
[----:B------:R2:W-:Y:S04]  /*1c2f0*/  STS.U16 [R26+UR4+0x6200], R20 ;  /* 0x006200141a007988 */ /* 0x0005e80008000404 */
[----:B------:R-:W3:Y:S04]  /*1c300*/  LDL.LU R14, [R1+0x24] ;  /* 0x00002400010e7983 */ /* 0x000ee80000300800 */
[----:B------:R-:W3:Y:S04]  /*1c310*/  LDL.LU R15, [R1+0x14] ;  /* 0x00001400010f7983 */ /* 0x000ee80000300800 */
[----:B------:R4:W-:Y:S04]  /*1c320*/  STS.U16 [R26+UR4+0x6600], R27 ;  /* 0x0066001b1a007988 */ /* 0x0009e80008000404 */
[----:B-1----:R-:W3:Y:S04]  /*1c330*/  LDL.LU R2, [R1+0x1ffc] ;  /* 0x001ffc0001027983 */ /* 0x002ee80000300800 */
[----:B--2---:R-:W2:Y:S04]  /*1c340*/  LDL.LU R20, [R1+0x1ff8] ;  /* 0x001ff80001147983 */ /* 0x004ea80000300800 */
[----:B----4-:R-:W4:Y:S01]  /*1c350*/  LDL.LU R27, [R1+0x1ff4] ;  /* 0x001ff400011b7983 */ /* 0x010f220000300800 */
[----:B------:R-:W-:-:S03]  /*1c360*/  IMAD.SHL.U32 R10, R10, 0x2, RZ ;  /* 0x000000020a0a7824 */ /* 0x000fc600078e00ff */
[----:B----4-:R1:W-:Y:S04]  /*1c370*/  STS.U16 [R26+UR4+0x6a00], R27 ;  /* 0x006a001b1a007988 */ /* 0x0103e80008000404 */
[----:B--2---:R2:W-:Y:S04]  /*1c380*/  STS.U16 [R26+UR4+0x6e00], R20 ;  /* 0x006e00141a007988 */ /* 0x0045e80008000404 */
[----:B---3--:R3:W-:Y:S04]  /*1c390*/  STS.U16 [R26+UR4+0x7200], R2 ;  /* 0x007200021a007988 */ /* 0x0087e80008000404 */
[----:B-1----:R-:W4:Y:S04]  /*1c3a0*/  LDL.LU R27, [R1+0x34] ;  /* 0x00003400011b7983 */ /* 0x002f280000300800 */
[----:B--2---:R-:W2:Y:S04]  /*1c3b0*/  LDL.LU R20, [R1+0x40] ;  /* 0x0000400001147983 */ /* 0x004ea80000300800 */
[----:B---3--:R-:W3:Y:S04]  /*1c3c0*/  LDL.LU R2, [R1+0x7c] ;  /* 0x00007c0001027983 */ /* 0x008ee80000300800 */
[----:B------:R1:W-:Y:S02]  /*1c3d0*/  STS.U16 [R26+UR4+0x7600], R3 ;  /* 0x007600031a007988 */ /* 0x0003e40008000404 */
[----:B-1----:R-:W1:Y:S02]  /*1c3e0*/  S2R R3, SR_TID.X ;  /* 0x0000000000037919 */ /* 0x002e640000002100 */
[----:B------:R-:W4:Y:S01]  /*1c3f0*/  LDL.LU R26, [R1+0x1ff0] ;  /* 0x001ff000011a7983 */ /* 0x000f220000300800 */
[----:B------:R-:W-:-:S02]  /*1c400*/  LOP3.LUT R10, R10, 0x50, RZ, 0x3c, !PT ;  /* 0x000000500a0a7812 */ /* 0x000fc400078e3cff */
[----:B-1----:R-:W-:-:S05]  /*1c410*/  LOP3.LUT R3, R3, 0x3f, RZ, 0xc0, !PT ;  /* 0x0000003f03037812 */ /* 0x002fca00078ec0ff */
[----:B------:R-:W-:-:S05]  /*1c420*/  IMAD.SHL.U32 R3, R3, 0x2, RZ ;  /* 0x0000000203037824 */ /* 0x000fca00078e00ff */
[----:B------:R-:W-:-:S05]  /*1c430*/  LOP3.LUT R3, R3, 0x40, RZ, 0x3c, !PT ;  /* 0x0000004003037812 */ /* 0x000fca00078e3cff */
[----:B------:R-:W-:Y:S04]  /*1c440*/  STS.U16 [R3+UR4+0x7a00], R4 ;  /* 0x007a000403007988 */ /* 0x000fe80008000404 */
[----:B------:R-:W-:Y:S04]  /*1c450*/  STS.U16 [R3+UR4+0x7e00], R5 ;  /* 0x007e000503007988 */ /* 0x000fe80008000404 */
[----:B---3--:R-:W-:Y:S04]  /*1c460*/  STS.U16 [R10+UR4+0x4280], R2 ;  /* 0x004280020a007988 */ /* 0x008fe80008000404 */
[----:B------:R1:W-:Y:S04]  /*1c470*/  STS.U16 [R10+UR4+0x4680], R16 ;  /* 0x004680100a007988 */ /* 0x0003e80008000404 */
[----:B------:R3:W-:Y:S04]  /*1c480*/  STS.U16 [R10+UR4+0x4a80], R22 ;  /* 0x004a80160a007988 */ /* 0x0007e80008000404 */
[----:B------:R0:W-:Y:S04]  /*1c490*/  STS.U16 [R10+UR4+0x4e80], R29 ;  /* 0x004e801d0a007988 */ /* 0x0001e80008000404 */
[----:B------:R2:W-:Y:S04]  /*1c4a0*/  STS.U16 [R10+UR4+0x5280], R0 ;  /* 0x005280000a007988 */ /* 0x0005e80008000404 */
[----:B-1----:R-:W4:Y:S04]  /*1c4b0*/  LDL.LU R16, [R1+0x78] ;  /* 0x0000780001107983 */ /* 0x002f280000300800 */
[----:B---3--:R-:W3:Y:S04]  /*1c4c0*/  LDL.LU R22, [R1+0x6c] ;  /* 0x00006c0001167983 */ /* 0x008ee80000300800 */
[----:B0-----:R-:W3:Y:S04]  /*1c4d0*/  LDL.LU R29, [R1+0x60] ;  /* 0x00006000011d7983 */ /* 0x001ee80000300800 */
[----:B--2---:R-:W2:Y:S04]  /*1c4e0*/  LDL.LU R0, [R1+0x54] ;  /* 0x0000540001007983 */ /* 0x004ea80000300800 */
[----:B------:R-:W-:Y:S04]  /*1c4f0*/  STS.U16 [R10+UR4+0x5680], R20 ;  /* 0x005680140a007988 */ /* 0x000fe80008000404 */
[----:B----4-:R-:W-:Y:S04]  /*1c500*/  STS.U16 [R10+UR4+0x5a80], R27 ;  /* 0x005a801b0a007988 */ /* 0x010fe80008000404 */
[----:B------:R-:W-:Y:S04]  /*1c510*/  STS.U16 [R10+UR4+0x5e80], R14 ;  /* 0x005e800e0a007988 */ /* 0x000fe80008000404 */
[----:B------:R0:W-:Y:S04]  /*1c520*/  STS.U16 [R10+UR4+0x6280], R15 ;  /* 0x0062800f0a007988 */ /* 0x0001e80008000404 */
[----:B------:R-:W4:Y:S04]  /*1c530*/  LDL.LU R5, [R1+0x74] ;  /* 0x0000740001057983 */ /* 0x000f280000300800 */
[----:B------:R-:W4:Y:S01]  /*1c540*/  LDL.LU R4, [R1+0x68] ;  /* 0x0000680001047983 */ /* 0x000f220000300800 */
[----:B0-----:R-:W0:Y:S03]  /*1c550*/  S2R R15, SR_TID.X ;  /* 0x00000000000f7919 */ /* 0x001e260000002100 */
[----:B------:R1:W-:Y:S04]  /*1c560*/  STS.U16 [R10+UR4+0x6680], R28 ;  /* 0x0066801c0a007988 */ /* 0x0003e80008000404 */
[----:B------:R-:W4:Y:S04]  /*1c570*/  LDL.LU R3, [R1+0x5c] ;  /* 0x00005c0001037983 */ /* 0x000f280000300800 */
[----:B------:R-:W4:Y:S04]  /*1c580*/  LDL.LU R2, [R1+0x50] ;  /* 0x0000500001027983 */ /* 0x000f280000300800 */
[----:B------:R-:W-:Y:S04]  /*1c590*/  STS.U16 [R10+UR4+0x6a80], R26 ;  /* 0x006a801a0a007988 */ /* 0x000fe80008000404 */
[----:B------:R-:W4:Y:S04]  /*1c5a0*/  LDL.LU R20, [R1+0x44] ;  /* 0x0000440001147983 */ /* 0x000f280000300800 */
[----:B------:R-:W4:Y:S04]  /*1c5b0*/  LDL.LU R27, [R1+0x38] ;  /* 0x00003800011b7983 */ /* 0x000f280000300800 */
[----:B------:R-:W4:Y:S04]  /*1c5c0*/  LDL.LU R14, [R1+0x2c] ;  /* 0x00002c00010e7983 */ /* 0x000f280000300800 */
[----:B------:R0:W-:Y:S04]  /*1c5d0*/  STS.U16 [R10+UR4+0x6e80], R18 ;  /* 0x006e80120a007988 */ /* 0x0001e80008000404 */
[----:B-1----:R-:W4:Y:S04]  /*1c5e0*/  LDL.LU R28, [R1+0x1c] ;  /* 0x00001c00011c7983 */ /* 0x002f280000300800 */
[----:B------:R1:W-:Y:S04]  /*1c5f0*/  STS.U16 [R10+UR4+0x7280], R9 ;  /* 0x007280090a007988 */ /* 0x0003e80008000404 */
[----:B------:R1:W-:Y:S04]  /*1c600*/  STS.U16 [R10+UR4+0x7680], R8 ;  /* 0x007680080a007988 */ /* 0x0003e80008000404 */
[----:B------:R1:W-:Y:S04]  /*1c610*/  STS.U16 [R10+UR4+0x7a80], R7 ;  /* 0x007a80070a007988 */ /* 0x0003e80008000404 */
[----:B------:R1:W-:Y:S04]  /*1c620*/  STS.U16 [R10+UR4+0x7e80], R6 ;  /* 0x007e80060a007988 */ /* 0x0003e80008000404 */
[----:B0-----:R-:W4:Y:S04]  /*1c630*/  LDL.LU R18, [R1+0x10] ;  /* 0x0000100001127983 */ /* 0x001f280000300800 */
[----:B-1----:R-:W4:Y:S04]  /*1c640*/  LDL.LU R9, [R1+0x20] ;  /* 0x0000200001097983 */ /* 0x002f280000300800 */
[----:B------:R-:W4:Y:S04]  /*1c650*/  LDL.LU R8, [R1+0x30] ;  /* 0x0000300001087983 */ /* 0x000f280000300800 */
[----:B------:R-:W4:Y:S04]  /*1c660*/  LDL.LU R7, [R1+0x3c] ;  /* 0x00003c0001077983 */ /* 0x000f280000300800 */
[----:B------:R-:W4:Y:S04]  /*1c670*/  LDL.LU R10, [R1+0x1fec] ;  /* 0x001fec00010a7983 */ /* 0x000f280000300800 */
[----:B------:R-:W4:Y:S01]  /*1c680*/  LDL.LU R6, [R1+0x48] ;  /* 0x0000480001067983 */ /* 0x000f220000300800 */
[----:B------:R-:W-:-:S05]  /*1c690*/  LOP3.LUT R15, R15, 0x3f, RZ, 0xc0, !PT ;  /* 0x0000003f0f0f7812 */ /* 0x000fca00078ec0ff */
[----:B------:R-:W-:-:S05]  /*1c6a0*/  IMAD.SHL.U32 R26, R15, 0x2, RZ ;  /* 0x000000020f1a7824 */ /* 0x000fca00078e00ff */
[----:B------:R-:W-:-:S05]  /*1c6b0*/  LOP3.LUT R26, R26, 0x60, RZ, 0x3c, !PT ;  /* 0x000000601a1a7812 */ /* 0x000fca00078e3cff */
[----:B------:R0:W-:Y:S04]  /*1c6c0*/  STS.U16 [R26+UR4+0x4300], R16 ;  /* 0x004300101a007988 */ /* 0x0001e80008000404 */
[----:B---3--:R1:W-:Y:S04]  /*1c6d0*/  STS.U16 [R26+UR4+0x4700], R22 ;  /* 0x004700161a007988 */ /* 0x0083e80008000404 */
[----:B------:R3:W-:Y:S04]  /*1c6e0*/  STS.U16 [R26+UR4+0x4b00], R29 ;  /* 0x004b001d1a007988 */ /* 0x0007e80008000404 */
[----:B--2---:R2:W-:Y:S04]  /*1c6f0*/  STS.U16 [R26+UR4+0x4f00], R0 ;  /* 0x004f00001a007988 */ /* 0x0045e80008000404 */
[----:B0-----:R-:W4:Y:S04]  /*1c700*/  LDL.LU R16, [R1+0x1fe8] ;  /* 0x001fe80001107983 */ /* 0x001f280000300800 */
[----:B-1----:R-:W4:Y:S04]  /*1c710*/  LDL.LU R22, [R1+0x1fe4] ;  /* 0x001fe40001167983 */ /* 0x002f280000300800 */
[----:B---3--:R-:W3:Y:S04]  /*1c720*/  LDL.LU R29, [R1+0x1fe0] ;  /* 0x001fe000011d7983 */ /* 0x008ee80000300800 */
[----:B--2---:R-:W2:Y:S04]  /*1c730*/  LDL.LU R0, [R1+0x1fdc] ;  /* 0x001fdc0001007983 */ /* 0x004ea80000300800 */
[----:B----4-:R-:W-:Y:S04]  /*1c740*/  STS.U16 [R26+UR4+0x5300], R6 ;  /* 0x005300061a007988 */ /* 0x010fe80008000404 */
[----:B------:R-:W-:Y:S04]  /*1c750*/  STS.U16 [R26+UR4+0x5700], R7 ;  /* 0x005700071a007988 */ /* 0x000fe80008000404 */
[----:B------:R-:W-:Y:S04]  /*1c760*/  STS.U16 [R26+UR4+0x5b00], R8 ;  /* 0x005b00081a007988 */ /* 0x000fe80008000404 */
[----:B------:R-:W-:Y:S04]  /*1c770*/  STS.U16 [R26+UR4+0x5f00], R9 ;  /* 0x005f00091a007988 */ /* 0x000fe80008000404 */
[----:B------:R-:W-:Y:S04]  /*1c780*/  STS.U16 [R26+UR4+0x6300], R18 ;  /* 0x006300121a007988 */ /* 0x000fe80008000404 */
[----:B--2---:R0:W-:Y:S04]  /*1c790*/  STS.U16 [R26+UR4+0x6700], R0 ;  /* 0x006700001a007988 */ /* 0x0041e80008000404 */
[----:B0-----:R-:W2:Y:S04]  /*1c7a0*/  LDL.LU R0, [R1+0x1fd8] ;  /* 0x001fd80001007983 */ /* 0x001ea80000300800 */
[----:B------:R-:W-:Y:S04]  /*1c7b0*/  STS.U16 [R26+UR4+0x6b00], R22 ;  /* 0x006b00161a007988 */ /* 0x000fe80008000404 */
[----:B------:R-:W-:Y:S04]  /*1c7c0*/  STS.U16 [R26+UR4+0x6f00], R16 ;  /* 0x006f00101a007988 */ /* 0x000fe80008000404 */
[----:B------:R-:W-:Y:S04]  /*1c7d0*/  STS.U16 [R26+UR4+0x7300], R10 ;  /* 0x0073000a1a007988 */ /* 0x000fe80008000404 */
[----:B------:R0:W-:Y:S04]  /*1c7e0*/  STS.U16 [R26+UR4+0x7700], R11 ;  /* 0x0077000b1a007988 */ /* 0x0001e80008000404 */
[----:B0-----:R-:W4:Y:S01]  /*1c7f0*/  LDL R11, [R1+0x64c] ;  /* 0x00064c00010b7983 */ /* 0x001f220000100800 */
[----:B------:R-:W-:-:S03]  /*1c800*/  IMAD.SHL.U32 R15, R15, 0x2, RZ ;  /* 0x000000020f0f7824 */ /* 0x000fc600078e00ff */
[----:B------:R-:W-:Y:S02]  /*1c810*/  STS.U16 [R26+UR4+0x7b00], R12 ;  /* 0x007b000c1a007988 */ /* 0x000fe40008000404 */
[----:B------:R-:W-:Y:S02]  /*1c820*/  LOP3.LUT R15, R15, 0x70, RZ, 0x3c, !PT ;  /* 0x000000700f0f7812 */ /* 0x000fe400078e3cff */
        /* <DEDUP_REMOVED lines=9> */
[----:B--2---:R-:W-:Y:S04]  /*1c8c0*/  STS.U16 [R15+UR4+0x6380], R0 ;  /* 0x006380000f007988 */ /* 0x004fe80008000404 */
[----:B---3--:R-:W-:Y:S04]  /*1c8d0*/  STS.U16 [R15+UR4+0x6780], R29 ;  /* 0x0067801d0f007988 */ /* 0x008fe80008000404 */
[----:B------:R-:W-:Y:S04]  /*1c8e0*/  STS.U16 [R15+UR4+0x6b80], R17 ;  /* 0x006b80110f007988 */ /* 0x000fe80008000404 */
[----:B------:R-:W-:Y:S04]  /*1c8f0*/  STS.U16 [R15+UR4+0x6f80], R19 ;  /* 0x006f80130f007988 */ /* 0x000fe80008000404 */
[----:B------:R-:W-:Y:S04]  /*1c900*/  STS.U16 [R15+UR4+0x7380], R21 ;  /* 0x007380150f007988 */ /* 0x000fe80008000404 */
[----:B------:R-:W-:Y:S04]  /*1c910*/  STS.U16 [R15+UR4+0x7780], R23 ;  /* 0x007780170f007988 */ /* 0x000fe80008000404 */
[----:B------:R-:W-:Y:S04]  /*1c920*/  STS.U16 [R15+UR4+0x7b80], R24 ;  /* 0x007b80180f007988 */ /* 0x000fe80008000404 */
[----:B------:R-:W-:Y:S01]  /*1c930*/  STS.U16 [R15+UR4+0x7f80], R25 ;  /* 0x007f80190f007988 */ /* 0x000fe20008000404 */
[----:B------:R-:W-:Y:S06]  /*1c940*/  BAR.SYNC.DEFER_BLOCKING 0x0 ;  /* 0x0000000000007b1d */ /* 0x000fec0000010000 */
[----:B----4-:R-:W0:Y:S04]  /*1c950*/  LDSM.16.M88.4 R16, [R11+UR4+0x4000] ;  /* 0x004000040b10783b */ /* 0x010e280008000200 */
[----:B------:R-:W1:Y:S04]  /*1c960*/  LDSM.16.M88.4 R24, [R11+UR4+0x4800] ;  /* 0x004800040b18783b */ /* 0x000e680008000200 */
[----:B------:R-:W2:Y:S04]  /*1c970*/  LDSM.16.M88.4 R12, [R11+UR4+0x5000] ;  /* 0x005000040b0c783b */ /* 0x000ea80008000200 */
[----:B0-----:R-:W-:Y:S04]  /*1c980*/  STL [R1+0x1c14], R18 ;  /* 0x001c141201007387 */ /* 0x001fe80000100800 */
[----:B------:R-:W-:Y:S04]  /*1c990*/  STL [R1+0x1c10], R19 ;  /* 0x001c101301007387 */ /* 0x000fe80000100800 */
[----:B-1----:R-:W-:Y:S04]  /*1c9a0*/  STL.64 [R1+0xd0], R24 ;  /* 0x0000d01801007387 */ /* 0x002fe80000100a00 */
[----:B------:R-:W-:Y:S04]  /*1c9b0*/  STL.64 [R1+0xd8], R26 ;  /* 0x0000d81a01007387 */ /* 0x000fe80000100a00 */
[----:B------:R-:W0:Y:S04]  /*1c9c0*/  LDSM.16.M88.4 R24, [R11+UR4+0x5800] ;  /* 0x005800040b18783b */ /* 0x000e280008000200 */
[----:B--2---:R-:W-:Y:S04]  /*1c9d0*/  STL.64 [R1+0xc0], R12 ;  /* 0x0000c00c01007387 */ /* 0x004fe80000100a00 */
[----:B------:R-:W-:Y:S04]  /*1c9e0*/  STL.64 [R1+0xc8], R14 ;  /* 0x0000c80e01007387 */ /* 0x000fe80000100a00 */
[----:B------:R-:W1:Y:S04]  /*1c9f0*/  LDSM.16.M88.4 R12, [R11+UR4+0x6000] ;  /* 0x006000040b0c783b */ /* 0x000e680008000200 */
[----:B0-----:R-:W-:Y:S04]  /*1ca00*/  STL.64 [R1+0xb0], R24 ;  /* 0x0000b01801007387 */ /* 0x001fe80000100a00 */
[----:B------:R-:W-:Y:S04]  /*1ca10*/  STL.64 [R1+0xb8], R26 ;  /* 0x0000b81a01007387 */ /* 0x000fe80000100a00 */
[----:B-1----:R-:W-:Y:S01]  /*1ca20*/  STL.64 [R1+0xa0], R12 ;  /* 0x0000a00c01007387 */ /* 0x002fe20000100a00 */
[----:B------:R-:W-:-:S03]  /*1ca30*/  IMAD.MOV.U32 R18, RZ, RZ, R12 ;  /* 0x000000ffff127224 */ /* 0x000fc600078e000c */
[----:B------:R-:W-:Y:S01]  /*1ca40*/  STL.64 [R1+0xa8], R14 ;  /* 0x0000a80e01007387 */ /* 0x000fe20000100a00 */
[----:B------:R-:W-:-:S03]  /*1ca50*/  IMAD.MOV.U32 R3, RZ, RZ, R13 ;  /* 0x000000ffff037224 */ /* 0x000fc600078e000d */
[----:B------:R-:W0:Y:S04]  /*1ca60*/  LDSM.16.M88.4 R12, [R11+UR4+0x6800] ;  /* 0x006800040b0c783b */ /* 0x000e280008000200 */
[----:B------:R-:W1:Y:S04]  /*1ca70*/  LDSM.16.M88.4 R24, [R11+UR4+0x7800] ;  /* 0x007800040b18783b */ /* 0x000e680008000200 */
[----:B0-----:R-:W-:Y:S01]  /*1ca80*/  STL.64 [R1+0x90], R12 ;  /* 0x0000900c01007387 */ /* 0x001fe20000100a00 */
[----:B------:R-:W-:-:S03]  /*1ca90*/  IMAD.MOV.U32 R10, RZ, RZ, R12 ;  /* 0x000000ffff0a7224 */ /* 0x000fc600078e000c */
[----:B------:R-:W-:Y:S01]  /*1caa0*/  STL.64 [R1+0x98], R14 ;  /* 0x0000980e01007387 */ /* 0x000fe20000100a00 */
[----:B------:R-:W-:-:S03]  /*1cab0*/  IMAD.MOV.U32 R9, RZ, RZ, R13 ;  /* 0x000000ffff097224 */ /* 0x000fc600078e000d */
[----:B------:R-:W0:Y:S04]  /*1cac0*/  LDSM.16.M88.4 R12, [R11+UR4+0x7000] ;  /* 0x007000040b0c783b */ /* 0x000e280008000200 */
[----:B-1----:R-:W-:Y:S04]  /*1cad0*/  STL [R1+0x1b9c], R26 ;  /* 0x001b9c1a01007387 */ /* 0x002fe80000100800 */
[----:B0-----:R-:W-:Y:S04]  /*1cae0*/  STL.64 [R1+0x80], R12 ;  /* 0x0000800c01007387 */ /* 0x001fe80000100a00 */
[----:B------:R-:W-:Y:S04]  /*1caf0*/  STL.64 [R1+0x88], R14 ;  /* 0x0000880e01007387 */ /* 0x000fe80000100a00 */
[----:B------:R-:W-:Y:S04]  /*1cb00*/  STL [R1+0x1b98], R27 ;  /* 0x001b981b01007387 */ /* 0x000fe80000100800 */
[----:B------:R0:W-:Y:S04]  /*1cb10*/  STL.64 [R1+0x1fc0], R24 ;  /* 0x001fc01801007387 */ /* 0x0001e80000100a00 */
[----:B0-----:R-:W2:Y:S01]  /*1cb20*/  LDL.64 R24, [R1+0xd0] ;  /* 0x0000d00001187983 */ /* 0x001ea20000100a00 */
[----:B------:R-:W0:Y:S01]  /*1cb30*/  S2R R8, SR_TID.X ;  /* 0x0000000000087919 */ /* 0x000e220000002100 */
[----:B------:R-:W1:Y:S01]  /*1cb40*/  S2R R2, SR_TID.X ;  /* 0x0000000000027919 */ /* 0x000e620000002100 */
[----:B0-----:R-:W-:Y:S01]  /*1cb50*/  LOP3.LUT R20, R8, 0x7, RZ, 0xc0, !PT ;  /* 0x0000000708147812 */ /* 0x001fe200078ec0ff */
[----:B-1----:R-:W-:-:S04]  /*1cb60*/  IMAD.SHL.U32 R0, R2, 0x2, RZ ;  /* 0x0000000202007824 */ /* 0x002fc800078e00ff */
[----:B------:R-:W-:Y:S02]  /*1cb70*/  IMAD R20, R20, 0x110, RZ ;  /* 0x0000011014147824 */ /* 0x000fe400078e02ff */
[----:B------:R-:W-:-:S03]  /*1cb80*/  IMAD.SHL.U32 R28, R8, 0x80, RZ ;  /* 0x00000080081c7824 */ /* 0x000fc600078e00ff */
[----:B------:R-:W-:-:S04]  /*1cb90*/  LOP3.LUT R0, R20, 0x10, R0, 0x78, !PT ;  /* 0x0000001014007812 */ /* 0x000fc800078e7800 */
[----:B------:R-:W-:-:S05]  /*1cba0*/  LOP3.LUT R0, R0, 0x800, R28, 0xf8, !PT ;  /* 0x0000080000007812 */ /* 0x000fca00078ef81c */
[----:B------:R-:W0:Y:S04]  /*1cbb0*/  LDSM.16.MT88.4 R12, [R0+UR4+0x80] ;  /* 0x00008004000c783b */ /* 0x000e280008004200 */
[----:B--2---:R1:W-:Y:S01]  /*1cbc0*/  STL.64 [R1+0x1fd0], R24 ;  /* 0x001fd01801007387 */ /* 0x0043e20000100a00 */
[----:B------:R-:W-:-:S03]  /*1cbd0*/  IMAD.SHL.U32 R8, R8, 0x2, RZ ;  /* 0x0000000208087824 */ /* 0x000fc600078e00ff */
[----:B------:R-:W2:Y:S04]  /*1cbe0*/  LDSM.16.MT88.4 R4, [R0+UR4] ;  /* 0x000000040004783b */ /* 0x000ea80008004200 */
[----:B-1----:R-:W2:Y:S04]  /*1cbf0*/  LDL.LU.64 R24, [R1+0x6b0] ;  /* 0x0006b00001187983 */ /* 0x002ea80000300a00 */
[----:B------:R-:W2:Y:S04]  /*1cc00*/  LDL.LU.64 R26, [R1+0x6b8] ;  /* 0x0006b800011a7983 */ /* 0x000ea80000300a00 */
[----:B0-----:R-:W-:Y:S04]  /*1cc10*/  STL.64 [R1+0x1f80], R14 ;  /* 0x001f800e01007387 */ /* 0x001fe80000100a00 */
[----:B------:R0:W-:Y:S02]  /*1cc20*/  STL.64 [R1+0x1f78], R12 ;  /* 0x001f780c01007387 */ /* 0x0001e40000100a00 */
[----:B0-----:R-:W-:-:S02]  /*1cc30*/  IMAD.MOV.U32 R12, RZ, RZ, R10 ;  /* 0x000000ffff0c7224 */ /* 0x001fc400078e000a */
[----:B------:R-:W-:-:S05]  /*1cc40*/  IMAD.MOV.U32 R13, RZ, RZ, R9 ;  /* 0x000000ffff0d7224 */ /* 0x000fca00078e0009 */
[----:B------:R0:W-:Y:S04]  /*1cc50*/  STL.64 [R1+0x1f98], R12 ;  /* 0x001f980c01007387 */ /* 0x0001e80000100a00 */
[----:B0-----:R-:W3:Y:S01]  /*1cc60*/  LDL.64 R12, [R1+0xb0] ;  /* 0x0000b000010c7983 */ /* 0x001ee20000100a00 */
[----:B------:R-:W-:-:S03]  /*1cc70*/  LOP3.LUT R8, R20, 0x10, R8, 0x78, !PT ;  /* 0x0000001014087812 */ /* 0x000fc600078e7808 */
[----:B---3--:R0:W-:Y:S04]  /*1cc80*/  STL.64 [R1+0x1fa8], R12 ;  /* 0x001fa80c01007387 */ /* 0x0081e80000100a00 */
[----:B0-----:R-:W3:Y:S01]  /*1cc90*/  LDL.64 R12, [R1+0xc0] ;  /* 0x0000c000010c7983 */ /* 0x001ee20000100a00 */
[----:B------:R-:W-:-:S04]  /*1cca0*/  LOP3.LUT R8, R8, 0x800, R28, 0xf8, !PT ;  /* 0x0000080008087812 */ /* 0x000fc800078ef81c */
[----:B------:R-:W-:-:S05]  /*1ccb0*/  LOP3.LUT R8, R8, 0x20, RZ, 0x3c, !PT ;  /* 0x0000002008087812 */ /* 0x000fca00078e3cff */
[----:B------:R-:W0:Y:S01]  /*1ccc0*/  LDSM.16.MT88.4 R20, [R8+UR4] ;  /* 0x000000040814783b */ /* 0x000e220008004200 */
[C---:B--2---:R-:W-:Y:S03]  /*1ccd0*/  HMMA.16816.F32.BF16 R24, R4.reuse, R16, R24 ;  /* 0x000000100418723c */ /* 0x044fe60000041818 */
[----:B---3--:R1:W-:Y:S04]  /*1cce0*/  STL.64 [R1+0x1fc8], R12 ;  /* 0x001fc80c01007387 */ /* 0x0083e80000100a00 */
[----:B-1----:R-:W2:Y:S04]  /*1ccf0*/  LDL.LU.64 R12, [R1+0x610] ;  /* 0x00061000010c7983 */ /* 0x002ea80000300a00 */
[----:B------:R-:W2:Y:S04]  /*1cd00*/  LDL.LU.64 R14, [R1+0x618] ;  /* 0x00061800010e7983 */ /* 0x000ea80000300a00 */
[----:B------:R-:W-:Y:S04]  /*1cd10*/  STL [R1+0x1eb8], R0 ;  /* 0x001eb80001007387 */ /* 0x000fe80000100800 */
[----:B------:R1:W-:Y:S04]  /*1cd20*/  STL [R1+0x1fa0], R8 ;  /* 0x001fa00801007387 */ /* 0x0003e80000100800 */
[----:B-1----:R-:W3:Y:S04]  /*1cd30*/  LDL.LU.64 R8, [R1+0x520] ;  /* 0x0005200001087983 */ /* 0x002ee80000300a00 */
[----:B------:R-:W4:Y:S04]  /*1cd40*/  LDL.LU.64 R10, [R1+0x528] ;  /* 0x00052800010a7983 */ /* 0x000f280000300a00 */
[----:B----4-:R-:W-:Y:S04]  /*1cd50*/  STL.64 [R1+0x1fb8], R10 ;  /* 0x001fb80a01007387 */ /* 0x010fe80000100a00 */
[----:B---3--:R1:W-:Y:S04]  /*1cd60*/  STL.64 [R1+0x1fb0], R8 ;  /* 0x001fb00801007387 */ /* 0x0083e80000100a00 */
[----:B-1----:R-:W3:Y:S04]  /*1cd70*/  LDL.LU.64 R8, [R1+0x5a0] ;  /* 0x0005a00001087983 */ /* 0x002ee80000300a00 */
[----:B------:R-:W3:Y:S04]  /*1cd80*/  LDL.LU.64 R10, [R1+0x5a8] ;  /* 0x0005a800010a7983 */ /* 0x000ee80000300a00 */
[----:B0-----:R-:W-:Y:S04]  /*1cd90*/  STL.64 [R1+0x1f28], R22 ;  /* 0x001f281601007387 */ /* 0x001fe80000100a00 */
[----:B------:R-:W-:Y:S04]  /*1cda0*/  STL.64 [R1+0x1f20], R20 ;  /* 0x001f201401007387 */ /* 0x000fe80000100a00 */
[----:B------:R0:W-:Y:S04]  /*1cdb0*/  STL.64 [R1+0x350], R24 ;  /* 0x0003501801007387 */ /* 0x0001e80000100a00 */
[----:B------:R-:W-:Y:S04]  /*1cdc0*/  STL.64 [R1+0x358], R26 ;  /* 0x0003581a01007387 */ /* 0x000fe80000100a00 */
[----:B0-----:R-:W2:Y:S02]  /*1cdd0*/  LDL.LU.64 R24, [R1+0x1fd0] ;  /* 0x001fd00001187983 */ /* 0x001ea40000300a00 */
[----:B--2---:R-:W-:-:S15]  /*1cde0*/  HMMA.16816.F32.BF16 R12, R4, R24, R12 ;  /* 0x00000018040c723c */ /* 0x004fde000004180c */
[----:B------:R-:W-:-:S08]  /*1cdf0*/  NOP ;  /* 0x0000000000007918 */ /* 0x000fd00000000000 */
[----:B------:R0:W-:Y:S04]  /*1ce00*/  STL.64 [R1+0x340], R12 ;  /* 0x0003400c01007387 */ /* 0x0001e80000100a00 */
[----:B------:R-:W-:Y:S04]  /*1ce10*/  STL.64 [R1+0x348], R14 ;  /* 0x0003480e01007387 */ /* 0x000fe80000100a00 */
[----:B0-----:R-:W3:Y:S01]  /*1ce20*/  LDL.LU.64 R12, [R1+0x1fc8] ;  /* 0x001fc800010c7983 */ /* 0x001ee20000300a00 */
[----:B------:R-:W-:Y:S02]  /*1ce30*/  IMAD.MOV.U32 R28, RZ, RZ, R24 ;  /* 0x000000ffff1c7224 */ /* 0x000fe400078e0018 */
[----:B------:R-:W-:-:S02]  /*1ce40*/  IMAD.MOV.U32 R27, RZ, RZ, R25 ;  /* 0x000000ffff1b7224 */ /* 0x000fc400078e0019 */
[----:B------:R-:W2:Y:S01]  /*1ce50*/  LDL.LU.64 R24, [R1+0x1fc0] ;  /* 0x001fc00001187983 */ /* 0x000ea20000300a00 */
[----:B------:R-:W-:Y:S01]  /*1ce60*/  IMAD.MOV.U32 R21, RZ, RZ, R3 ;  /* 0x000000ffff157224 */ /* 0x000fe200078e0003 */
[----:B---3--:R-:W-:Y:S06]  /*1ce70*/  HMMA.16816.F32.BF16 R8, R4, R12, R8 ;  /* 0x0000000c0408723c */ /* 0x008fec0000041808 */
[----:B------:R-:W-:Y:S02]  /*1ce80*/  IMAD.MOV.U32 R29, RZ, RZ, R12 ;  /* 0x000000ffff1d7224 */ /* 0x000fe400078e000c */
[----:B------:R-:W-:-:S15]  /*1ce90*/  IMAD.MOV.U32 R3, RZ, RZ, R13 ;  /* 0x000000ffff037224 */ /* 0x000fde00078e000d */
[----:B------:R-:W-:Y:S04]  /*1cea0*/  STL.64 [R1+0x330], R8 ;  /* 0x0003300801007387 */ /* 0x000fe80000100a00 */
[----:B------:R0:W-:Y:S04]  /*1ceb0*/  STL.64 [R1+0x338], R10 ;  /* 0x0003380a01007387 */ /* 0x0001e80000100a00 */
[----:B0-----:R-:W3:Y:S04]  /*1cec0*/  LDL.LU.64 R10, [R1+0x1fb8] ;  /* 0x001fb800010a7983 */ /* 0x001ee80000300a00 */
[----:B------:R-:W3:Y:S04]  /*1ced0*/  LDL.LU.64 R8, [R1+0x1fb0] ;  /* 0x001fb00001087983 */ /* 0x000ee80000300a00 */
[----:B------:R-:W3:Y:S02]  /*1cee0*/  LDL.LU.64 R12, [R1+0x1fa8] ;  /* 0x001fa800010c7983 */ /* 0x000ee40000300a00 */
[----:B---3--:R-:W-:-:S15]  /*1cef0*/  HMMA.16816.F32.BF16 R8, R4, R12, R8 ;  /* 0x0000000c0408723c */ /* 0x008fde0000041808 */
[----:B------:R-:W-:-:S08]  /*1cf00*/  NOP ;  /* 0x0000000000007918 */ /* 0x000fd00000000000 */
[----:B------:R0:W-:Y:S04]  /*1cf10*/  STL.64 [R1+0x320], R8 ;  /* 0x0003200801007387 */ /* 0x0001e80000100a00 */
[----:B------:R-:W-:Y:S04]  /*1cf20*/  STL.64 [R1+0x328], R10 ;  /* 0x0003280a01007387 */ /* 0x000fe80000100a00 */
[----:B0-----:R-:W3:Y:S01]  /*1cf30*/  LDL.LU R8, [R1+0x1fa0] ;  /* 0x001fa00001087983 */ /* 0x001ee20000300800 */
[----:B------:R-:W-:Y:S02]  /*1cf40*/  IMAD.MOV.U32 R26, RZ, RZ, R12 ;  /* 0x000000ffff1a7224 */ /* 0x000fe400078e000c */
[----:B------:R-:W-:-:S02]  /*1cf50*/  IMAD.MOV.U32 R0, RZ, RZ, R13 ;  /* 0x000000ffff007224 */ /* 0x000fc400078e000d */
[----:B------:R-:W4:Y:S04]  /*1cf60*/  LDL.LU.64 R12, [R1+0x1f98] ;  /* 0x001f9800010c7983 */ /* 0x000f280000300a00 */
[----:B------:R-:W-:Y:S04]  /*1cf70*/  STL.64 [R1+0x1f90], R26 ;  /* 0x001f901a01007387 */ /* 0x000fe80000100a00 */
[----:B--2---:R0:W-:Y:S04]  /*1cf80*/  STL.64 [R1+0x1f88], R24 ;  /* 0x001f881801007387 */ /* 0x0041e80000100a00 */
[----:B0-----:R-:W2:Y:S04]  /*1cf90*/  LDL.64 R24, [R1+0x80] ;  /* 0x0000800001187983 */ /* 0x001ea80000100a00 */
[----:B---3--:R-:W0:Y:S04]  /*1cfa0*/  LDSM.16.MT88.4 R8, [R8+UR4+0x80] ;  /* 0x000080040808783b */ /* 0x008e280008004200 */
[----:B0-----:R-:W-:Y:S04]  /*1cfb0*/  STL.64 [R1+0x1eb0], R10 ;  /* 0x001eb00a01007387 */ /* 0x001fe80000100a00 */
[----:B------:R0:W-:Y:S04]  /*1cfc0*/  STL.64 [R1+0x1ea8], R8 ;  /* 0x001ea80801007387 */ /* 0x0001e80000100a00 */
[----:B0-----:R-:W3:Y:S04]  /*1cfd0*/  LDL.LU.64 R8, [R1+0x2d0] ;  /* 0x0002d00001087983 */ /* 0x001ee80000300a00 */
[----:B------:R-:W3:Y:S01]  /*1cfe0*/  LDL.LU.64 R10, [R1+0x2d8] ;  /* 0x0002d800010a7983 */ /* 0x000ee20000300a00 */
[----:B------:R-:W-:-:S07]  /*1cff0*/  IMAD.MOV.U32 R20, RZ, RZ, R18 ;  /* 0x000000ffff147224 */ /* 0x000fce00078e0012 */
[----:B---3--:R-:W-:-:S15]  /*1d000*/  HMMA.16816.F32.BF16 R8, R4, R20, R8 ;  /* 0x000000140408723c */ /* 0x008fde0000041808 */
[----:B------:R-:W-:-:S08]  /*1d010*/  NOP ;  /* 0x0000000000007918 */ /* 0x000fd00000000000 */
[----:B------:R0:W-:Y:S01]  /*1d020*/  STL [R1+0x310], R8 ;  /* 0x0003100801007387 */ /* 0x0001e20000100800 */
[----:B------:R-:W-:-:S03]  /*1d030*/  IMAD.MOV.U32 R18, RZ, RZ, R9 ;  /* 0x000000ffff127224 */ /* 0x000fc600078e0009 */
[----:B------:R1:W-:Y:S01]  /*1d040*/  STL [R1+0x31c], R11 ;  /* 0x00031c0b01007387 */ /* 0x0003e20000100800 */
[----:B------:R-:W-:-:S03]  /*1d050*/  IMAD.MOV.U32 R19, RZ, RZ, R10 ;  /* 0x000000ffff137224 */ /* 0x000fc600078e000a */
[----:B0-----:R-:W2:Y:S04]  /*1d060*/  LDL.LU.64 R8, [R1+0x2b0] ;  /* 0x0002b00001087983 */ /* 0x001ea80000300a00 */
[----:B-1----:R-:W2:Y:S04]  /*1d070*/  LDL.LU.64 R10, [R1+0x2b8] ;  /* 0x0002b800010a7983 */ /* 0x002ea80000300a00 */
[----:B------:R0:W-:Y:S04]  /*1d080*/  STL.64 [R1+0x1f40], R20 ;  /* 0x001f401401007387 */ /* 0x0001e80000100a00 */
[----:B0-----:R-:W4:Y:S04]  /*1d090*/  LDL.LU.64 R20, [R1+0x2c0] ;  /* 0x0002c00001147983 */ /* 0x001f280000300a00 */
[----:B------:R-:W4:Y:S04]  /*1d0a0*/  LDL.LU.64 R22, [R1+0x2c8] ;  /* 0x0002c80001167983 */ /* 0x000f280000300a00 */
[----:B------:R-:W-:Y:S04]  /*1d0b0*/  STL [R1+0x1ca4], R19 ;  /* 0x001ca41301007387 */ /* 0x000fe80000100800 */
[----:B------:R-:W-:Y:S01]  /*1d0c0*/  STL [R1+0x1ca0], R18 ;  /* 0x001ca01201007387 */ /* 0x000fe20000100800 */
[----:B----4-:R-:W-:Y:S03]  /*1d0d0*/  HMMA.16816.F32.BF16 R20, R4, R12, R20 ;  /* 0x0000000c0414723c */ /* 0x010fe60000041814 */
[----:B------:R-:W3:Y:S04]  /*1d0e0*/  LDL.LU.64 R12, [R1+0x270] ;  /* 0x00027000010c7983 */ /* 0x000ee80000300a00 */
[----:B------:R-:W3:-:S15]  /*1d0f0*/  LDL.LU.64 R14, [R1+0x278] ;  /* 0x00027800010e7983 */ /* 0x000ede0000300a00 */
[----:B------:R-:W-:-:S01]  /*1d100*/  NOP ;  /* 0x0000000000007918 */ /* 0x000fc20000000000 */
[----:B------:R0:W-:Y:S04]  /*1d110*/  STL.64 [R1+0x300], R20 ;  /* 0x0003001401007387 */ /* 0x0001e80000100a00 */
[----:B------:R1:W-:Y:S04]  /*1d120*/  STL.64 [R1+0x308], R22 ;  /* 0x0003081601007387 */ /* 0x0003e80000100a00 */
[----:B0-----:R-:W4:Y:S04]  /*1d130*/  LDL.LU.64 R20, [R1+0x2e0] ;  /* 0x0002e00001147983 */ /* 0x001f280000300a00 */
[----:B-1----:R-:W3:Y:S01]  /*1d140*/  LDL.LU.64 R22, [R1+0x2e8] ;  /* 0x0002e80001167983 */ /* 0x002ee20000300a00 */
[----:B--2---:R-:W-:Y:S03]  /*1d150*/  HMMA.16816.F32.BF16 R8, R4, R24, R8 ;  /* 0x000000180408723c */ /* 0x004fe60000041808 */
[----:B---3--:R-:W-:Y:S04]  /*1d160*/  STL.64 [R1+0x1f50], R22 ;  /* 0x001f501601007387 */ /* 0x008fe80000100a00 */
[----:B----4-:R0:W-:Y:S02]  /*1d170*/  STL.64 [R1+0x1f48], R20 ;  /* 0x001f481401007387 */ /* 0x0101e40000100a00 */
[----:B0-----:R-:W-:-:S02]  /*1d180*/  IMAD.MOV.U32 R20, RZ, RZ, R29 ;  /* 0x000000ffff147224 */ /* 0x001fc400078e001d */
[----:B------:R-:W-:-:S05]  /*1d190*/  IMAD.MOV.U32 R21, RZ, RZ, R3 ;  /* 0x000000ffff157224 */ /* 0x000fca00078e0003 */
[----:B------:R0:W-:Y:S04]  /*1d1a0*/  STL.64 [R1+0x1f60], R20 ;  /* 0x001f601401007387 */ /* 0x0001e80000100a00 */
[----:B0-----:R-:W2:Y:S04]  /*1d1b0*/  LDL.LU.64 R20, [R1+0x5e0] ;  /* 0x0005e00001147983 */ /* 0x001ea80000300a00 */
[----:B------:R-:W3:Y:S01]  /*1d1c0*/  LDL.LU.64 R22, [R1+0x5e8] ;  /* 0x0005e80001167983 */ /* 0x000ee20000300a00 */
[----:B------:R-:W-:-:S03]  /*1d1d0*/  IMAD.MOV.U32 R3, RZ, RZ, R25 ;  /* 0x000000ffff037224 */ /* 0x000fc600078e0019 */
[----:B---3--:R-:W-:Y:S04]  /*1d1e0*/  STL.64 [R1+0x1f70], R22 ;  /* 0x001f701601007387 */ /* 0x008fe80000100a00 */
[----:B--2---:R0:W-:Y:S04]  /*1d1f0*/  STL.64 [R1+0x1f68], R20 ;  /* 0x001f681401007387 */ /* 0x0041e80000100a00 */
[----:B0-----:R-:W2:Y:S04]  /*1d200*/  LDL.LU.64 R20, [R1+0x680] ;  /* 0x0006800001147983 */ /* 0x001ea80000300a00 */
[----:B------:R-:W2:Y:S04]  /*1d210*/  LDL.LU.64 R22, [R1+0x688] ;  /* 0x0006880001167983 */ /* 0x000ea80000300a00 */
[----:B------:R-:W-:Y:S04]  /*1d220*/  STL.64 [R1+0x2f0], R8 ;  /* 0x0002f00801007387 */ /* 0x000fe80000100a00 */
[----:B------:R0:W-:Y:S04]  /*1d230*/  STL.64 [R1+0x2f8], R10 ;  /* 0x0002f80a01007387 */ /* 0x0001e80000100a00 */
[----:B------:R-:W3:Y:S01]  /*1d240*/  LDL.LU.64 R26, [R1+0x1f90] ;  /* 0x001f9000011a7983 */ /* 0x000ee20000300a00 */
[----:B0-----:R-:W-:-:S03]  /*1d250*/  IMAD.MOV.U32 R10, RZ, RZ, R24 ;  /* 0x000000ffff0a7224 */ /* 0x001fc600078e0018 */
[----:B------:R-:W4:Y:S04]  /*1d260*/  LDL.LU.64 R24, [R1+0x1f88] ;  /* 0x001f880001187983 */ /* 0x000f280000300a00 */
[----:B------:R0:W-:Y:S04]  /*1d270*/  STL [R1+0x1f58], R10 ;  /* 0x001f580a01007387 */ /* 0x0001e80000100800 */
[----:B------:R-:W3:Y:S04]  /*1d280*/  LDL.LU.64 R8, [R1+0x570] ;  /* 0x0005700001087983 */ /* 0x000ee80000300a00 */
[----:B0-----:R-:W3:Y:S01]  /*1d290*/  LDL.LU.64 R10, [R1+0x578] ;  /* 0x00057800010a7983 */ /* 0x001ee20000300a00 */
[----:B----4-:R-:W-:Y:S03]  /*1d2a0*/  HMMA.16816.F32.BF16 R4, R4, R24, R12 ;  /* 0x000000180404723c */ /* 0x010fe6000004180c */
[----:B------:R-:W2:Y:S04]  /*1d2b0*/  LDL.LU.64 R14, [R1+0x1f80] ;  /* 0x001f8000010e7983 */ /* 0x000ea80000300a00 */
[----:B------:R-:W2:-:S15]  /*1d2c0*/  LDL.LU.64 R12, [R1+0x1f78] ;  /* 0x001f7800010c7983 */ /* 0x000e9e0000300a00 */
[----:B------:R-:W-:-:S01]  /*1d2d0*/  NOP ;  /* 0x0000000000007918 */ /* 0x000fc20000000000 */
[----:B------:R-:W-:Y:S04]  /*1d2e0*/  STL.64 [R1+0x180], R4 ;  /* 0x0001800401007387 */ /* 0x000fe80000100a00 */
[----:B------:R-:W-:Y:S01]  /*1d2f0*/  STL.64 [R1+0x188], R6 ;  /* 0x0001880601007387 */ /* 0x000fe20000100a00 */
[----:B--2---:R-:W-:-:S15]  /*1d300*/  HMMA.16816.F32.BF16 R20, R12, R16, R20 ;  /* 0x000000100c14723c */ /* 0x004fde0000041814 */
[----:B------:R-:W-:-:S08]  /*1d310*/  NOP ;  /* 0x0000000000007918 */ /* 0x000fd00000000000 */
[----:B------:R-:W-:Y:S04]  /*1d320*/  STL.64 [R1+0x230], R20 ;  /* 0x0002301401007387 */ /* 0x000fe80000100a00 */
[----:B------:R0:W-:Y:S04]  /*1d330*/  STL.64 [R1+0x238], R22 ;  /* 0x0002381601007387 */ /* 0x0001e80000100a00 */
[----:B0-----:R-:W2:Y:S04]  /*1d340*/  LDL.LU.64 R22, [R1+0x1f70] ;  /* 0x001f700001167983 */ /* 0x001ea80000300a00 */
[----:B------:R-:W2:Y:S01]  /*1d350*/  LDL.LU.64 R20, [R1+0x1f68] ;  /* 0x001f680001147983 */ /* 0x000ea20000300a00 */
[----:B------:R-:W-:-:S02]  /*1d360*/  IMAD.MOV.U32 R4, RZ, RZ, R28 ;  /* 0x000000ffff047224 */ /* 0x000fc400078e001c */
[----:B---3--:R-:W-:Y:S01]  /*1d370*/  IMAD.MOV.U32 R5, RZ, RZ, R27 ;  /* 0x000000ffff057224 */ /* 0x008fe200078e001b */
[----:B------:R-:W-:Y:S06]  /*1d380*/  STL.64 [R1+0x1f30], R16 ;  /* 0x001f301001007387 */ /* 0x000fec0000100a00 */
[----:B--2---:R-:W-:Y:S01]  /*1d390*/  HMMA.16816.F32.BF16 R4, R12, R4, R20 ;  /* 0x000000040c04723c */ /* 0x004fe20000041814 */
[----:B------:R-:W2:-:S15]  /*1d3a0*/  LDL.LU.64 R20, [R1+0x1f60] ;  /* 0x001f600001147983 */ /* 0x000e9e0000300a00 */
[----:B------:R-:W-:-:S08]  /*1d3b0*/  NOP ;  /* 0x0000000000007918 */ /* 0x000fd00000000000 */
[----:B------:R-:W-:Y:S02]  /*1d3c0*/  IMAD.MOV.U32 R28, RZ, RZ, R7 ;  /* 0x000000ffff1c7224 */ /* 0x000fe400078e0007 */
[----:B------:R-:W-:Y:S01]  /*1d3d0*/  IMAD.MOV.U32 R29, RZ, RZ, R6 ;  /* 0x000000ffff1d7224 */ /* 0x000fe200078e0006 */
[----:B------:R0:W-:Y:S04]  /*1d3e0*/  STL.64 [R1+0x220], R4 ;  /* 0x0002200401007387 */ /* 0x0001e80000100a00 */
[----:B0-----:R-:W3:Y:S04]  /*1d3f0*/  LDL.LU.64 R4, [R1+0x1a0] ;  /* 0x0001a00001047983 */ /* 0x001ee80000300a00 */
[----:B------:R-:W3:Y:S04]  /*1d400*/  LDL.LU.64 R6, [R1+0x1a8] ;  /* 0x0001a80001067983 */ /* 0x000ee80000300a00 */
[----:B------:R-:W-:Y:S04]  /*1d410*/  STL [R1+0x1ba4], R28 ;  /* 0x001ba41c01007387 */ /* 0x000fe80000100800 */
[----:B------:R-:W-:Y:S01]  /*1d420*/  STL [R1+0x1ba0], R29 ;  /* 0x001ba01d01007387 */ /* 0x000fe20000100800 */
[----:B--2---:R-:W-:Y:S03]  /*1d430*/  HMMA.16816.F32.BF16 R20, R12, R20, R8 ;  /* 0x000000140c14723c */ /* 0x004fe60000041808 */
[----:B------:R-:W2:-:S15]  /*1d440*/  LDL.LU R10, [R1+0x1f58] ;  /* 0x001f5800010a7983 */ /* 0x000e9e0000300800 */
[----:B------:R-:W-:-:S05]  /*1d450*/  NOP ;  /* 0x0000000000007918 */ /* 0x000fca0000000000 */
[----:B------:R-:W-:Y:S04]  /*1d460*/  STL.64 [R1+0x210], R20 ;  /* 0x0002101401007387 */ /* 0x000fe80000100a00 */
[----:B------:R0:W-:Y:S04]  /*1d470*/  STL.64 [R1+0x218], R22 ;  /* 0x0002181601007387 */ /* 0x0001e80000100a00 */
[----:B0-----:R-:W4:Y:S04]  /*1d480*/  LDL.LU.64 R22, [R1+0x1f50] ;  /* 0x001f500001167983 */ /* 0x001f280000300a00 */
[----:B------:R-:W4:Y:S01]  /*1d490*/  LDL.LU.64 R20, [R1+0x1f48] ;  /* 0x001f480001147983 */ /* 0x000f220000300a00 */
[----:B------:R-:W-:-:S02]  /*1d4a0*/  IMAD.MOV.U32 R16, RZ, RZ, R26 ;  /* 0x000000ffff107224 */ /* 0x000fc400078e001a */
[----:B------:R-:W-:Y:S02]  /*1d4b0*/  IMAD.MOV.U32 R17, RZ, RZ, R0 ;  /* 0x000000ffff117224 */ /* 0x000fe400078e0000 */
[----:B------:R-:W0:Y:S05]  /*1d4c0*/  S2R R0, SR_TID.X ;  /* 0x0000000000007919 */ /* 0x000e2a0000002100 */
[----:B----4-:R-:W-:Y:S01]  /*1d4d0*/  HMMA.16816.F32.BF16 R16, R12, R16, R20 ;  /* 0x000000100c10723c */ /* 0x010fe20000041814 */
[----:B------:R-:W3:Y:S06]  /*1d4e0*/  LDL.LU.64 R20, [R1+0x1f40] ;  /* 0x001f400001147983 */ /* 0x000eec0000300a00 */
[C---:B0-----:R-:W-:Y:S01]  /*1d4f0*/  LOP3.LUT R22, R0.reuse, 0x7, RZ, 0xc0, !PT ;  /* 0x0000000700167812 */ /* 0x041fe200078ec0ff */
[----:B------:R-:W-:-:S02]  /*1d500*/  IMAD.SHL.U32 R23, R0, 0x80, RZ ;  /* 0x0000008000177824 */ /* 0x000fc400078e00ff */
[----:B------:R-:W-:Y:S02]  /*1d510*/  IMAD.SHL.U32 R0, R0, 0x2, RZ ;  /* 0x0000000200007824 */ /* 0x000fe400078e00ff */
[----:B------:R-:W-:-:S05]  /*1d520*/  IMAD R22, R22, 0x110, RZ ;  /* 0x0000011016167824 */ /* 0x000fca00078e02ff */
[----:B------:R-:W-:-:S04]  /*1d530*/  LOP3.LUT R0, R22, 0x10, R0, 0x78, !PT ;  /* 0x0000001016007812 */ /* 0x000fc800078e7800 */
[----:B------:R-:W-:-:S03]  /*1d540*/  LOP3.LUT R0, R0, 0x800, R23, 0xf8, !PT ;  /* 0x0000080000007812 */ /* 0x000fc600078ef817 */
[----:B------:R-:W-:Y:S02]  /*1d550*/  IMAD.MOV.U32 R27, RZ, RZ, R18 ;  /* 0x000000ffff1b7224 */ /* 0x000fe400078e0012 */
[----:B------:R-:W-:Y:S02]  /*1d560*/  IMAD.MOV.U32 R26, RZ, RZ, R17 ;  /* 0x000000ffff1a7224 */ /* 0x000fe400078e0011 */
[----:B------:R-:W-:Y:S01]  /*1d570*/  IMAD.MOV.U32 R29, RZ, RZ, R16 ;  /* 0x000000ffff1d7224 */ /* 0x000fe200078e0010 */
[----:B------:R0:W-:Y:S04]  /*1d580*/  STL [R1+0x20c], R19 ;  /* 0x00020c1301007387 */ /* 0x0001e80000100800 */
[----:B------:R-:W4:Y:S01]  /*1d590*/  LDL.LU.64 R16, [R1+0x290] ;  /* 0x0002900001107983 */ /* 0x000f220000300a00 */
[----:B------:R-:W-:-:S03]  /*1d5a0*/  LOP3.LUT R0, R0, 0x40, RZ, 0x3c, !PT ;  /* 0x0000004000007812 */ /* 0x000fc600078e3cff */
[----:B0-----:R-:W4:Y:S04]  /*1d5b0*/  LDL.LU.64 R18, [R1+0x298] ;  /* 0x0002980001127983 */ /* 0x001f280000300a00 */
[----:B------:R-:W-:Y:S04]  /*1d5c0*/  STL [R1+0x1bb0], R27 ;  /* 0x001bb01b01007387 */ /* 0x000fe80000100800 */
[----:B------:R-:W-:Y:S04]  /*1d5d0*/  STL [R1+0x1bac], R26 ;  /* 0x001bac1a01007387 */ /* 0x000fe80000100800 */
[----:B------:R0:W-:Y:S04]  /*1d5e0*/  STL.64 [R1+0x1f38], R24 ;  /* 0x001f381801007387 */ /* 0x0001e80000100a00 */
[----:B0-----:R-:W4:Y:S04]  /*1d5f0*/  LDL.64 R24, [R1+0x90] ;  /* 0x0000900001187983 */ /* 0x001f280000100a00 */
[----:B------:R-:W-:Y:S01]  /*1d600*/  STL [R1+0x1ba8], R29 ;  /* 0x001ba81d01007387 */ /* 0x000fe20000100800 */
[----:B---3--:R-:W-:-:S15]  /*1d610*/  HMMA.16816.F32.BF16 R4, R12, R20, R4 ;  /* 0x000000140c04723c */ /* 0x008fde0000041804 */
[----:B------:R-:W-:-:S08]  /*1d620*/  NOP ;  /* 0x0000000000007918 */ /* 0x000fd00000000000 */
[----:B------:R-:W-:Y:S04]  /*1d630*/  STL.64 [R1+0x1f0], R4 ;  /* 0x0001f00401007387 */ /* 0x000fe80000100a00 */
[----:B------:R-:W-:Y:S01]  /*1d640*/  STL [R1+0x1f8], R6 ;  /* 0x0001f80601007387 */ /* 0x000fe20000100800 */
[----:B------:R-:W-:-:S03]  /*1d650*/  IMAD.MOV.U32 R28, RZ, RZ, R7 ;  /* 0x000000ffff1c7224 */ /* 0x000fc600078e0007 */
[----:B------:R-:W3:Y:S04]  /*1d660*/  LDL.LU.64 R20, [R1+0x280] ;  /* 0x0002800001147983 */ /* 0x000ee80000300a00 */
[----:B------:R-:W0:Y:S04]  /*1d670*/  LDSM.16.MT88.4 R4, [R0+UR4] ;  /* 0x000000040004783b */ /* 0x000e280008004200 */
[----:B------:R-:W3:Y:S04]  /*1d680*/  LDL.LU.64 R22, [R1+0x288] ;  /* 0x0002880001167983 */ /* 0x000ee80000300a00 */
[----:B------:R-:W-:Y:S04]  /*1d690*/  STL [R1+0x1bb4], R28 ;  /* 0x001bb41c01007387 */ /* 0x000fe80000100800 */
[----:B0-----:R-:W-:Y:S04]  /*1d6a0*/  STL.64 [R1+0x1e20], R6 ;  /* 0x001e200601007387 */ /* 0x001fe80000100a00 */
[----:B------:R0:W-:Y:S04]  /*1d6b0*/  STL.64 [R1+0x1e18], R4 ;  /* 0x001e180401007387 */ /* 0x0001e80000100a00 */
[----:B0-----:R-:W2:Y:S01]  /*1d6c0*/  LDL.64 R4, [R1+0xa0] ;  /* 0x0000a00001047983 */ /* 0x001ea20000100a00 */
[----:B----4-:R-:W-:Y:S06]  /*1d6d0*/  HMMA.16816.F32.BF16 R16, R12, R24, R16 ;  /* 0x000000180c10723c */ /* 0x010fec0000041810 */
[----:B------:R-:W-:-:S02]  /*1d6e0*/  IMAD.MOV.U32 R9, RZ, RZ, R24 ;  /* 0x000000ffff097224 */ /* 0x000fc400078e0018 */
[----:B------:R-:W-:-:S15]  /*1d6f0*/  IMAD.MOV.U32 R8, RZ, RZ, R25 ;  /* 0x000000ffff087224 */ /* 0x000fde00078e0019 */
[----:B------:R-:W-:-:S01]  /*1d700*/  NOP ;  /* 0x0000000000007918 */ /* 0x000fc20000000000 */
[----:B------:R-:W-:Y:S02]  /*1d710*/  IMAD.MOV.U32 R28, RZ, RZ, R16 ;  /* 0x000000ffff1c7224 */ /* 0x000fe400078e0010 */
[----:B------:R-:W-:Y:S01]  /*1d720*/  IMAD.MOV.U32 R27, RZ, RZ, R17 ;  /* 0x000000ffff1b7224 */ /* 0x000fe200078e0011 */
[----:B--2---:R0:W-:Y:S04]  /*1d730*/  STL.64 [R1+0x1ee0], R4 ;  /* 0x001ee00401007387 */ /* 0x0041e80000100a00 */
[----:B0-----:R-:W2:Y:S04]  /*1d740*/  LDL.LU.64 R4, [R1+0x120] ;  /* 0x0001200001047983 */ /* 0x001ea80000300a00 */
[----:B------:R-:W2:Y:S04]  /*1d750*/  LDL.LU.64 R6, [R1+0x128] ;  /* 0x0001280001067983 */ /* 0x000ea80000300a00 */
[----:B------:R-:W2:Y:S04]  /*1d760*/  LDL.LU.64 R24, [R1+0x1f38] ;  /* 0x001f380001187983 */ /* 0x000ea80000300a00 */
[----:B------:R-:W4:Y:S04]  /*1d770*/  LDL.LU.64 R16, [R1+0x1f30] ;  /* 0x001f300001107983 */ /* 0x000f280000300a00 */
[----:B------:R0:W-:Y:S04]  /*1d780*/  STL.64 [R1+0x1ee8], R8 ;  /* 0x001ee80801007387 */ /* 0x0001e80000100a00 */
[----:B0-----:R-:W3:Y:S04]  /*1d790*/  LDL.64 R8, [R1+0xc0] ;  /* 0x0000c00001087983 */ /* 0x001ee80000100a00 */
[----:B---3--:R0:W-:Y:S04]  /*1d7a0*/  STL.64 [R1+0x1f00], R8 ;  /* 0x001f000801007387 */ /* 0x0081e80000100a00 */
[----:B0-----:R-:W3:Y:S01]  /*1d7b0*/  LDL.64 R8, [R1+0xd0] ;  /* 0x0000d00001087983 */ /* 0x001ee20000100a00 */
[----:B--2---:R-:W-:Y:S01]  /*1d7c0*/  HMMA.16816.F32.BF16 R4, R12, R24, R4 ;  /* 0x000000180c04723c */ /* 0x004fe20000041804 */
[----:B------:R-:W-:-:S02]  /*1d7d0*/  IMAD.MOV.U32 R29, RZ, RZ, R19 ;  /* 0x000000ffff1d7224 */ /* 0x000fc400078e0013 */
[----:B---3--:R0:W-:Y:S02]  /*1d7e0*/  STL.64 [R1+0x1f18], R8 ;  /* 0x001f180801007387 */ /* 0x0081e40000100a00 */
[----:B0-----:R-:W-:Y:S02]  /*1d7f0*/  IMAD.MOV.U32 R8, RZ, RZ, R10 ;  /* 0x000000ffff087224 */ /* 0x001fe400078e000a */
[----:B------:R-:W-:-:S07]  /*1d800*/  IMAD.MOV.U32 R9, RZ, RZ, R3 ;  /* 0x000000ffff097224 */ /* 0x000fce00078e0003 */
[----:B------:R-:W-:Y:S01]  /*1d810*/  HMMA.16816.F32.BF16 R8, R12, R8, R20 ;  /* 0x000000080c08723c */ /* 0x000fe20000041814 */
[----:B------:R-:W-:Y:S04]  /*1d820*/  STL [R1+0x1cac], R29 ;  /* 0x001cac1d01007387 */ /* 0x000fe80000100800 */
[----:B------:R-:W-:Y:S04]  /*1d830*/  STL [R1+0x1ca8], R28 ;  /* 0x001ca81c01007387 */ /* 0x000fe80000100800 */
[----:B------:R-:W4:Y:S04]  /*1d840*/  LDL.LU.64 R22, [R1+0x1f28] ;  /* 0x001f280001167983 */ /* 0x000f280000300a00 */
[----:B------:R-:W4:Y:S04]  /*1d850*/  LDL.LU.64 R20, [R1+0x1f20] ;  /* 0x001f200001147983 */ /* 0x000f280000300a00 */
[----:B------:R-:W0:Y:S06]  /*1d860*/  LDSM.16.MT88.4 R12, [R0+UR4+0x80] ;  /* 0x00008004000c783b */ /* 0x000e2c0008004200 */
[----:B------:R1:W-:Y:S04]  /*1d870*/  STL.64 [R1+0x1d0], R8 ;  /* 0x0001d00801007387 */ /* 0x0003e80000100a00 */
[----:B------:R2:W-:Y:S04]  /*1d880*/  STL.64 [R1+0x1d8], R10 ;  /* 0x0001d80a01007387 */ /* 0x0005e80000100a00 */
[----:B-1----:R-:W4:Y:S04]  /*1d890*/  LDL.LU.64 R8, [R1+0x6a0] ;  /* 0x0006a00001087983 */ /* 0x002f280000300a00 */
[----:B--2---:R-:W4:Y:S04]  /*1d8a0*/  LDL.LU.64 R10, [R1+0x6a8] ;  /* 0x0006a800010a7983 */ /* 0x004f280000300a00 */
[----:B------:R1:W-:Y:S04]  /*1d8b0*/  STL.64 [R1+0x120], R4 ;  /* 0x0001200401007387 */ /* 0x0003e80000100a00 */
[----:B------:R2:W-:Y:S04]  /*1d8c0*/  STL.64 [R1+0x128], R6 ;  /* 0x0001280601007387 */ /* 0x0005e80000100a00 */
[----:B-1----:R-:W3:Y:S04]  /*1d8d0*/  LDL.LU.64 R4, [R1+0x510] ;  /* 0x0005100001047983 */ /* 0x002ee80000300a00 */
[----:B--2---:R-:W2:Y:S04]  /*1d8e0*/  LDL.LU.64 R6, [R1+0x518] ;  /* 0x0005180001067983 */ /* 0x004ea80000300a00 */
[----:B--2---:R-:W-:Y:S04]  /*1d8f0*/  STL.64 [R1+0x1ef8], R6 ;  /* 0x001ef80601007387 */ /* 0x004fe80000100a00 */
[----:B---3--:R1:W-:Y:S04]  /*1d900*/  STL.64 [R1+0x1ef0], R4 ;  /* 0x001ef00401007387 */ /* 0x0083e80000100a00 */
[----:B-1----:R-:W2:Y:S04]  /*1d910*/  LDL.LU.64 R4, [R1+0x590] ;  /* 0x0005900001047983 */ /* 0x002ea80000300a00 */
[----:B------:R-:W3:Y:S01]  /*1d920*/  LDL.LU.64 R6, [R1+0x598] ;  /* 0x0005980001067983 */ /* 0x000ee20000300a00 */
[----:B----4-:R-:W-:Y:S01]  /*1d930*/  HMMA.16816.F32.BF16 R8, R20, R16, R8 ;  /* 0x000000101408723c */ /* 0x010fe20000041808 */
[----:B------:R-:W-:-:S02]  /*1d940*/  IMAD.MOV.U32 R26, RZ, RZ, R18 ;  /* 0x000000ffff1a7224 */ /* 0x000fc400078e0012 */
[----:B---3--:R-:W-:Y:S04]  /*1d950*/  STL.64 [R1+0x1f10], R6 ;  /* 0x001f100601007387 */ /* 0x008fe80000100a00 */
[----:B--2---:R1:W-:Y:S04]  /*1d960*/  STL.64 [R1+0x1f08], R4 ;  /* 0x001f080401007387 */ /* 0x0043e80000100a00 */
[----:B-1----:R-:W2:Y:S04]  /*1d970*/  LDL.LU.64 R4, [R1+0x600] ;  /* 0x0006000001047983 */ /* 0x002ea80000300a00 */
[----:B------:R-:W2:Y:S04]  /*1d980*/  LDL.LU.64 R6, [R1+0x608] ;  /* 0x0006080001067983 */ /* 0x000ea80000300a00 */
[----:B------:R-:W-:Y:S04]  /*1d990*/  STL.64 [R1+0x1ec8], R26 ;  /* 0x001ec81a01007387 */ /* 0x000fe80000100a00 */
[----:B------:R1:W-:Y:S04]  /*1d9a0*/  STL.64 [R1+0x1ec0], R24 ;  /* 0x001ec01801007387 */ /* 0x0003e80000100a00 */
[----:B-1----:R-:W3:Y:S04]  /*1d9b0*/  LDL.64 R24, [R1+0xb0] ;  /* 0x0000b00001187983 */ /* 0x002ee80000100a00 */
[----:B0-----:R-:W-:Y:S04]  /*1d9c0*/  STL.64 [R1+0x1da8], R14 ;  /* 0x001da80e01007387 */ /* 0x001fe80000100a00 */
[----:B------:R0:W-:Y:S04]  /*1d9d0*/  STL.64 [R1+0x1da0], R12 ;  /* 0x001da00c01007387 */ /* 0x0001e80000100a00 */
[----:B0-----:R-:W4:Y:S04]  /*1d9e0*/  LDL.LU.64 R12, [R1+0x80] ;  /* 0x00008000010c7983 */ /* 0x001f280000300a00 */
[----:B------:R0:W-:Y:S04]  /*1d9f0*/  STL.64 [R1+0x2e0], R8 ;  /* 0x0002e00801007387 */ /* 0x0001e80000100a00 */
[----:B------:R-:W-:Y:S04]  /*1da00*/  STL.64 [R1+0x2e8], R10 ;  /* 0x0002e80a01007387 */ /* 0x000fe80000100a00 */
[----:B0-----:R-:W2:Y:S02]  /*1da10*/  LDL.LU.64 R8, [R1+0x1f18] ;  /* 0x001f180001087983 */ /* 0x001ea40000300a00 */
[----:B--2---:R-:W-:Y:S06]  /*1da20*/  HMMA.16816.F32.BF16 R4, R20, R8, R4 ;  /* 0x000000081404723c */ /* 0x004fec0000041804 */
[----:B------:R-:W-:-:S02]  /*1da30*/  IMAD.MOV.U32 R14, RZ, RZ, R8 ;  /* 0x000000ffff0e7224 */ /* 0x000fc400078e0008 */
[----:B------:R-:W-:-:S15]  /*1da40*/  IMAD.MOV.U32 R3, RZ, RZ, R9 ;  /* 0x000000ffff037224 */ /* 0x000fde00078e0009 */
[----:B------:R-:W-:Y:S04]  /*1da50*/  STL.64 [R1+0x2d0], R4 ;  /* 0x0002d00401007387 */ /* 0x000fe80000100a00 */
[----:B------:R0:W-:Y:S04]  /*1da60*/  STL.64 [R1+0x2d8], R6 ;  /* 0x0002d80601007387 */ /* 0x0001e80000100a00 */
[----:B0-----:R-:W2:Y:S04]  /*1da70*/  LDL.LU.64 R6, [R1+0x1f10] ;  /* 0x001f100001067983 */ /* 0x001ea80000300a00 */
[----:B------:R-:W2:Y:S04]  /*1da80*/  LDL.LU.64 R4, [R1+0x1f08] ;  /* 0x001f080001047983 */ /* 0x000ea80000300a00 */
[----:B------:R-:W2:Y:S02]  /*1da90*/  LDL.LU.64 R8, [R1+0x1f00] ;  /* 0x001f000001087983 */ /* 0x000ea40000300a00 */
[----:B--2---:R-:W-:-:S15]  /*1daa0*/  HMMA.16816.F32.BF16 R4, R20, R8, R4 ;  /* 0x000000081404723c */ /* 0x004fde0000041804 */
[----:B------:R-:W-:-:S08]  /*1dab0*/  NOP ;  /* 0x0000000000007918 */ /* 0x000fd00000000000 */
[----:B------:R-:W-:Y:S04]  /*1dac0*/  STL.64 [R1+0x2c0], R4 ;  /* 0x0002c00401007387 */ /* 0x000fe80000100a00 */
[----:B------:R0:W-:Y:S04]  /*1dad0*/  STL.64 [R1+0x2c8], R6 ;  /* 0x0002c80601007387 */ /* 0x0001e80000100a00 */
[----:B0-----:R-:W3:Y:S04]  /*1dae0*/  LDL.LU.64 R6, [R1+0x1ef8] ;  /* 0x001ef80001067983 */ /* 0x001ee80000300a00 */
[----:B------:R-:W3:Y:S01]  /*1daf0*/  LDL.LU.64 R4, [R1+0x1ef0] ;  /* 0x001ef00001047983 */ /* 0x000ee20000300a00 */
[----:B------:R-:W-:-:S02]  /*1db00*/  IMAD.MOV.U32 R15, RZ, RZ, R9 ;  /* 0x000000ffff0f7224 */ /* 0x000fc400078e0009 */
[----:B------:R-:W-:Y:S02]  /*1db10*/  IMAD.MOV.U32 R18, RZ, RZ, R8 ;  /* 0x000000ffff127224 */ /* 0x000fe400078e0008 */
[----:B------:R-:W2:Y:S04]  /*1db20*/  LDL.LU.64 R8, [R1+0x1ee8] ;  /* 0x001ee80001087983 */ /* 0x000ea80000300a00 */
[----:B------:R-:W-:Y:S04]  /*1db30*/  STL.64 [R1+0x1ed8], R14 ;  /* 0x001ed80e01007387 */ /* 0x000fe80000100a00 */
[----:B----4-:R0:W-:Y:S04]  /*1db40*/  STL.64 [R1+0x1ed0], R12 ;  /* 0x001ed00c01007387 */ /* 0x0101e80000100a00 */
[----:B0-----:R-:W4:Y:S04]  /*1db50*/  LDL.LU.64 R12, [R1+0x2a0] ;  /* 0x0002a000010c7983 */ /* 0x001f280000300a00 */
[----:B------:R-:W4:Y:S01]  /*1db60*/  LDL.LU.64 R14, [R1+0x2a8] ;  /* 0x0002a800010e7983 */ /* 0x000f220000300a00 */
[----:B---3--:R-:W-:-:S15]  /*1db70*/  HMMA.16816.F32.BF16 R4, R20, R24, R4 ;  /* 0x000000181404723c */ /* 0x008fde0000041804 */
[----:B------:R-:W-:-:S08]  /*1db80*/  NOP ;  /* 0x0000000000007918 */ /* 0x000fd00000000000 */
[----:B------:R0:W-:Y:S04]  /*1db90*/  STL.64 [R1+0x2b0], R4 ;  /* 0x0002b00401007387 */ /* 0x0001e80000100a00 */
[----:B------:R-:W-:Y:S04]  /*1dba0*/  STL.64 [R1+0x2b8], R6 ;  /* 0x0002b80601007387 */ /* 0x000fe80000100a00 */
[----:B0-----:R-:W4:Y:S01]  /*1dbb0*/  LDL.LU.64 R4, [R1+0x1ee0] ;  /* 0x001ee00001047983 */ /* 0x001f220000300a00 */
[----:B------:R-:W-:Y:S02]  /*1dbc0*/  IMAD.MOV.U32 R28, RZ, RZ, R24 ;  /* 0x000000ffff1c7224 */ /* 0x000fe400078e0018 */
[----:B------:R-:W-:-:S02]  /*1dbd0*/  IMAD.MOV.U32 R19, RZ, RZ, R25 ;  /* 0x000000ffff137224 */ /* 0x000fc400078e0019 */
[----:B------:R-:W3:Y:S04]  /*1dbe0*/  LDL.LU.64 R24, [R1+0x4b0] ;  /* 0x0004b00001187983 */ /* 0x000ee80000300a00 */
[----:B------:R-:W3:Y:S01]  /*1dbf0*/  LDL.LU.64 R26, [R1+0x4b8] ;  /* 0x0004b800011a7983 */ /* 0x000ee20000300a00 */
[----:B------:R-:W0:Y:S01]  /*1dc00*/  S2R R11, SR_TID.X ;  /* 0x00000000000b7919 */ /* 0x000e220000002100 */
[----:B----4-:R-:W-:Y:S06]  /*1dc10*/  HMMA.16816.F32.BF16 R12, R20, R4, R12 ;  /* 0x00000004140c723c */ /* 0x010fec000004180c */
[----:B------:R-:W-:-:S02]  /*1dc20*/  IMAD.MOV.U32 R0, RZ, RZ, R4 ;  /* 0x000000ffff007224 */ /* 0x000fc400078e0004 */
[----:B------:R-:W-:-:S15]  /*1dc30*/  IMAD.MOV.U32 R29, RZ, RZ, R5 ;  /* 0x000000ffff1d7224 */ /* 0x000fde00078e0005 */
[----:B------:R-:W-:Y:S04]  /*1dc40*/  STL.64 [R1+0x2a0], R12 ;  /* 0x0002a00c01007387 */ /* 0x000fe80000100a00 */
[----:B------:R1:W-:Y:S04]  /*1dc50*/  STL.64 [R1+0x2a8], R14 ;  /* 0x0002a80e01007387 */ /* 0x0003e80000100a00 */
[----:B-1----:R-:W4:Y:S04]  /*1dc60*/  LDL.LU.64 R14, [R1+0x1ed8] ;  /* 0x001ed800010e7983 */ /* 0x002f280000300a00 */
[----:B------:R-:W4:Y:S04]  /*1dc70*/  LDL.LU.64 R12, [R1+0x1ed0] ;  /* 0x001ed000010c7983 */ /* 0x000f280000300a00 */
[----:B------:R-:W2:Y:S04]  /*1dc80*/  LDL.LU.64 R4, [R1+0x3d0] ;  /* 0x0003d00001047983 */ /* 0x000ea80000300a00 */
[----:B------:R-:W3:Y:S01]  /*1dc90*/  LDL.LU.64 R6, [R1+0x3d8] ;  /* 0x0003d80001067983 */ /* 0x000ee20000300a00 */
[----:B------:R-:W-:Y:S01]  /*1dca0*/  LOP3.LUT R10, R2, 0x7, RZ, 0xc0, !PT ;  /* 0x00000007020a7812 */ /* 0x000fe200078ec0ff */
[----:B0-----:R-:W-:-:S04]  /*1dcb0*/  IMAD.SHL.U32 R2, R11, 0x2, RZ ;  /* 0x000000020b027824 */ /* 0x001fc800078e00ff */
[----:B------:R-:W-:-:S05]  /*1dcc0*/  IMAD R10, R10, 0x110, RZ ;  /* 0x000001100a0a7824 */ /* 0x000fca00078e02ff */
[----:B------:R-:W-:Y:S01]  /*1dcd0*/  LOP3.LUT R2, R10, 0x10, R2, 0x78, !PT ;  /* 0x000000100a027812 */ /* 0x000fe200078e7802 */
[----:B---3--:R0:W-:Y:S04]  /*1dce0*/  STL.64 [R1+0x1e30], R6 ;  /* 0x001e300601007387 */ /* 0x0081e80000100a00 */
[----:B--2---:R1:W-:Y:S01]  /*1dcf0*/  STL.64 [R1+0x1e28], R4 ;  /* 0x001e280401007387 */ /* 0x0043e20000100a00 */
[----:B0-----:R-:W-:Y:S02]  /*1dd00*/  IMAD.SHL.U32 R7, R11, 0x80, RZ ;  /* 0x000000800b077824 */ /* 0x001fe400078e00ff */
[----:B-1----:R-:W-:Y:S02]  /*1dd10*/  IMAD.MOV.U32 R4, RZ, RZ, R9 ;  /* 0x000000ffff047224 */ /* 0x002fe400078e0009 */
[----:B------:R-:W-:-:S02]  /*1dd20*/  IMAD.MOV.U32 R5, RZ, RZ, R8 ;  /* 0x000000ffff057224 */ /* 0x000fc400078e0008 */
[----:B------:R-:W2:Y:S04]  /*1dd30*/  LDL.LU.64 R8, [R1+0x4a0] ;  /* 0x0004a00001087983 */ /* 0x000ea80000300a00 */
[----:B------:R-:W2:Y:S01]  /*1dd40*/  LDL.LU.64 R10, [R1+0x4a8] ;  /* 0x0004a800010a7983 */ /* 0x000ea20000300a00 */
[----:B------:R-:W-:-:S15]  /*1dd50*/  HMMA.16816.F32.BF16 R24, R20, R4, R24 ;  /* 0x000000041418723c */ /* 0x000fde0000041818 */
[----:B------:R-:W-:-:S08]  /*1dd60*/  NOP ;  /* 0x0000000000007918 */ /* 0x000fd00000000000 */
[----:B------:R-:W-:Y:S04]  /*1dd70*/  STL.64 [R1+0x290], R24 ;  /* 0x0002901801007387 */ /* 0x000fe80000100a00 */
[----:B------:R0:W-:Y:S04]  /*1dd80*/  STL.64 [R1+0x298], R26 ;  /* 0x0002981a01007387 */ /* 0x0001e80000100a00 */
[----:B0-----:R-:W3:Y:S04]  /*1dd90*/  LDL.LU.64 R26, [R1+0x1ec8] ;  /* 0x001ec800011a7983 */ /* 0x001ee80000300a00 */
[----:B------:R-:W3:Y:S04]  /*1dda0*/  LDL.LU.64 R24, [R1+0x1ec0] ;  /* 0x001ec00001187983 */ /* 0x000ee80000300a00 */
[----:B------:R0:W-:Y:S02]  /*1ddb0*/  STL.64 [R1+0x1e40], R4 ;  /* 0x001e400401007387 */ /* 0x0001e40000100a00 */
[----:B0-----:R-:W-:-:S02]  /*1ddc0*/  IMAD.MOV.U32 R4, RZ, RZ, R0 ;  /* 0x000000ffff047224 */ /* 0x001fc400078e0000 */
[----:B------:R-:W-:Y:S01]  /*1ddd0*/  IMAD.MOV.U32 R5, RZ, RZ, R29 ;  /* 0x000000ffff057224 */ /* 0x000fe200078e001d */
[----:B------:R-:W3:Y:S04]  /*1dde0*/  LDL.LU R0, [R1+0x1eb8] ;  /* 0x001eb80001007983 */ /* 0x000ee80000300800 */
[----:B------:R0:W-:Y:S02]  /*1ddf0*/  STL.64 [R1+0x1e58], R4 ;  /* 0x001e580401007387 */ /* 0x0001e40000100a00 */
[----:B0-----:R-:W-:Y:S02]  /*1de00*/  IMAD.MOV.U32 R4, RZ, RZ, R28 ;  /* 0x000000ffff047224 */ /* 0x001fe400078e001c */
[----:B------:R-:W-:-:S05]  /*1de10*/  IMAD.MOV.U32 R5, RZ, RZ, R19 ;  /* 0x000000ffff057224 */ /* 0x000fca00078e0013 */
[----:B------:R0:W-:Y:S01]  /*1de20*/  STL.64 [R1+0x1e70], R4 ;  /* 0x001e700401007387 */ /* 0x0001e20000100a00 */
[----:B------:R-:W-:Y:S01]  /*1de30*/  LOP3.LUT R2, R2, 0x800, R7, 0xf8, !PT ;  /* 0x0000080002027812 */ /* 0x000fe200078ef807 */
[----:B0-----:R-:W-:Y:S02]  /*1de40*/  IMAD.MOV.U32 R4, RZ, RZ, R18 ;  /* 0x000000ffff047224 */ /* 0x001fe400078e0012 */
[----:B----4-:R-:W-:-:S05]  /*1de50*/  IMAD.MOV.U32 R5, RZ, RZ, R15 ;  /* 0x000000ffff057224 */ /* 0x010fca00078e000f */
[----:B------:R0:W-:Y:S02]  /*1de60*/  STL.64 [R1+0x1e88], R4 ;  /* 0x001e880401007387 */ /* 0x0001e40000100a00 */
[----:B0-----:R-:W-:Y:S02]  /*1de70*/  IMAD.MOV.U32 R4, RZ, RZ, R14 ;  /* 0x000000ffff047224 */ /* 0x001fe400078e000e */
[----:B------:R-:W-:-:S05]  /*1de80*/  IMAD.MOV.U32 R5, RZ, RZ, R3 ;  /* 0x000000ffff057224 */ /* 0x000fca00078e0003 */
[----:B------:R2:W-:Y:S02]  /*1de90*/  STL.64 [R1+0x1ea0], R4 ;  /* 0x001ea00401007387 */ /* 0x0005e40000100a00 */
[----:B--2---:R-:W-:Y:S02]  /*1dea0*/  HMMA.16816.F32.BF16 R4, R20, R12, R8 ;  /* 0x0000000c1404723c */ /* 0x004fe40000041808 */
[----:B------:R-:W3:Y:S04]  /*1deb0*/  LDL.LU.64 R8, [R1+0x250] ;  /* 0x0002500001087983 */ /* 0x000ee80000300a00 */
[----:B------:R-:W3:-:S15]  /*1dec0*/  LDL.LU.64 R10, [R1+0x258] ;  /* 0x00025800010a7983 */ /* 0x000ede0000300a00 */
[----:B------:R-:W-:-:S02]  /*1ded0*/  NOP ;  /* 0x0000000000007918 */ /* 0x000fc40000000000 */
[----:B------:R0:W-:Y:S04]  /*1dee0*/  STL.64 [R1+0x280], R4 ;  /* 0x0002800401007387 */ /* 0x0001e80000100a00 */
[----:B------:R1:W-:Y:S04]  /*1def0*/  STL.64 [R1+0x288], R6 ;  /* 0x0002880601007387 */ /* 0x0003e80000100a00 */
[----:B0-----:R-:W2:Y:S04]  /*1df00*/  LDL.LU.64 R4, [R1+0x670] ;  /* 0x0006700001047983 */ /* 0x001ea80000300a00 */
[----:B-1----:R-:W2:Y:S04]  /*1df10*/  LDL.LU.64 R6, [R1+0x678] ;  /* 0x0006780001067983 */ /* 0x002ea80000300a00 */
[----:B------:R0:W-:Y:S04]  /*1df20*/  STL.64 [R1+0x1e38], R12 ;  /* 0x001e380c01007387 */ /* 0x0001e80000100a00 */
[----:B0-----:R-:W4:Y:S04]  /*1df30*/  LDL.LU.64 R12, [R1+0x3e0] ;  /* 0x0003e000010c7983 */ /* 0x001f280000300a00 */
[----:B------:R-:W3:Y:S04]  /*1df40*/  LDL.LU.64 R14, [R1+0x3e8] ;  /* 0x0003e800010e7983 */ /* 0x000ee80000300a00 */
[----:B---3--:R-:W-:Y:S04]  /*1df50*/  STL.64 [R1+0x1e50], R14 ;  /* 0x001e500e01007387 */ /* 0x008fe80000100a00 */
[----:B----4-:R0:W-:Y:S04]  /*1df60*/  STL.64 [R1+0x1e48], R12 ;  /* 0x001e480c01007387 */ /* 0x0101e80000100a00 */
[----:B0-----:R-:W3:Y:S04]  /*1df70*/  LDL.LU.64 R12, [R1+0x3f0] ;  /* 0x0003f000010c7983 */ /* 0x001ee80000300a00 */
[----:B------:R-:W4:Y:S04]  /*1df80*/  LDL.LU.64 R14, [R1+0x3f8] ;  /* 0x0003f800010e7983 */ /* 0x000f280000300a00 */
[----:B----4-:R-:W-:Y:S04]  /*1df90*/  STL.64 [R1+0x1e68], R14 ;  /* 0x001e680e01007387 */ /* 0x010fe80000100a00 */
[----:B---3--:R0:W-:Y:S04]  /*1dfa0*/  STL.64 [R1+0x1e60], R12 ;  /* 0x001e600c01007387 */ /* 0x0081e80000100a00 */
[----:B0-----:R-:W3:Y:S04]  /*1dfb0*/  LDL.LU.64 R12, [R1+0x4f0] ;  /* 0x0004f000010c7983 */ /* 0x001ee80000300a00 */
[----:B------:R-:W4:Y:S04]  /*1dfc0*/  LDL.LU.64 R14, [R1+0x4f8] ;  /* 0x0004f800010e7983 */ /* 0x000f280000300a00 */
[----:B----4-:R-:W-:Y:S04]  /*1dfd0*/  STL.64 [R1+0x1e80], R14 ;  /* 0x001e800e01007387 */ /* 0x010fe80000100a00 */
[----:B---3--:R0:W-:Y:S04]  /*1dfe0*/  STL.64 [R1+0x1e78], R12 ;  /* 0x001e780c01007387 */ /* 0x0081e80000100a00 */
[----:B0-----:R-:W3:Y:S04]  /*1dff0*/  LDL.LU.64 R12, [R1+0x560] ;  /* 0x00056000010c7983 */ /* 0x001ee80000300a00 */
[----:B------:R-:W4:Y:S01]  /*1e000*/  LDL.LU.64 R14, [R1+0x568] ;  /* 0x00056800010e7983 */ /* 0x000f220000300a00 */
[----:B------:R-:W-:Y:S01]  /*1e010*/  HMMA.16816.F32.BF16 R20, R20, R24, R8 ;  /* 0x000000181414723c */ /* 0x000fe20000041808 */
[----:B------:R-:W-:-:S02]  /*1e020*/  LOP3.LUT R2, R2, 0x60, RZ, 0x3c, !PT ;  /* 0x0000006002027812 */ /* 0x000fc400078e3cff */
[----:B----4-:R-:W-:Y:S04]  /*1e030*/  STL.64 [R1+0x1e98], R14 ;  /* 0x001e980e01007387 */ /* 0x010fe80000100a00 */
[----:B---3--:R0:W-:Y:S04]  /*1e040*/  STL.64 [R1+0x1e90], R12 ;  /* 0x001e900c01007387 */ /* 0x0081e80000100a00 */
[----:B0-----:R-:W3:Y:S04]  /*1e050*/  LDL.LU.64 R12, [R1+0x5d0] ;  /* 0x0005d000010c7983 */ /* 0x001ee80000300a00 */
[----:B------:R-:W3:Y:S04]  /*1e060*/  LDL.LU.64 R14, [R1+0x5d8] ;  /* 0x0005d800010e7983 */ /* 0x000ee80000300a00 */
[----:B------:R-:W2:Y:S04]  /*1e070*/  LDL.LU.64 R10, [R1+0x1eb0] ;  /* 0x001eb000010a7983 */ /* 0x000ea80000300a00 */
[----:B------:R-:W2:Y:S04]  /*1e080*/  LDL.LU.64 R8, [R1+0x1ea8] ;  /* 0x001ea80001087983 */ /* 0x000ea80000300a00 */
[----:B------:R-:W-:Y:S04]  /*1e090*/  STL.64 [R1+0x170], R20 ;  /* 0x0001701401007387 */ /* 0x000fe80000100a00 */
[----:B------:R-:W-:Y:S04]  /*1e0a0*/  STL.64 [R1+0x178], R22 ;  /* 0x0001781601007387 */ /* 0x000fe80000100a00 */
[----:B------:R-:W0:Y:S04]  /*1e0b0*/  LDSM.16.MT88.4 R20, [R2+UR4] ;  /* 0x000000040214783b */ /* 0x000e280008004200 */
[----:B0-----:R-:W-:Y:S04]  /*1e0c0*/  STL.64 [R1+0x1d20], R22 ;  /* 0x001d201601007387 */ /* 0x001fe80000100a00 */
[----:B------:R0:W-:Y:S04]  /*1e0d0*/  STL.64 [R1+0x1d18], R20 ;  /* 0x001d181401007387 */ /* 0x0001e80000100a00 */
[----:B0-----:R-:W4:Y:S04]  /*1e0e0*/  LDL.LU.64 R20, [R1+0x240] ;  /* 0x0002400001147983 */ /* 0x001f280000300a00 */
[----:B------:R-:W4:Y:S01]  /*1e0f0*/  LDL.LU.64 R22, [R1+0x248] ;  /* 0x0002480001167983 */ /* 0x000f220000300a00 */
[----:B--2---:R-:W-:-:S15]  /*1e100*/  HMMA.16816.F32.BF16 R4, R8, R16, R4 ;  /* 0x000000100804723c */ /* 0x004fde0000041804 */
[----:B------:R-:W-:-:S08]  /*1e110*/  NOP ;  /* 0x0000000000007918 */ /* 0x000fd00000000000 */
[----:B------:R0:W-:Y:S04]  /*1e120*/  STL.64 [R1+0x110], R4 ;  /* 0x0001100401007387 */ /* 0x0001e80000100a00 */
[----:B------:R3:W-:Y:S04]  /*1e130*/  STL.64 [R1+0x118], R6 ;  /* 0x0001180601007387 */ /* 0x0007e80000100a00 */
[----:B0-----:R-:W3:Y:S02]  /*1e140*/  LDL.LU.64 R4, [R1+0x1ea0] ;  /* 0x001ea00001047983 */ /* 0x001ee40000300a00 */
[----:B---3--:R-:W-:Y:S02]  /*1e150*/  HMMA.16816.F32.BF16 R4, R8, R4, R12 ;  /* 0x000000040804723c */ /* 0x008fe4000004180c */
[----:B------:R-:W2:Y:S04]  /*1e160*/  LDL.LU.64 R14, [R1+0x1e98] ;  /* 0x001e9800010e7983 */ /* 0x000ea80000300a00 */
[----:B------:R-:W2:-:S15]  /*1e170*/  LDL.LU.64 R12, [R1+0x1e90] ;  /* 0x001e9000010c7983 */ /* 0x000e9e0000300a00 */
[----:B------:R-:W-:-:S02]  /*1e180*/  NOP ;  /* 0x0000000000007918 */ /* 0x000fc40000000000 */
[----:B------:R0:W-:Y:S04]  /*1e190*/  STL.64 [R1+0x100], R4 ;  /* 0x0001000401007387 */ /* 0x0001e80000100a00 */
[----:B------:R2:W-:Y:S04]  /*1e1a0*/  STL.64 [R1+0x108], R6 ;  /* 0x0001080601007387 */ /* 0x0005e80000100a00 */
[----:B0-----:R-:W2:Y:S02]  /*1e1b0*/  LDL.LU.64 R4, [R1+0x1e88] ;  /* 0x001e880001047983 */ /* 0x001ea40000300a00 */
[----:B--2---:R-:W-:Y:S02]  /*1e1c0*/  HMMA.16816.F32.BF16 R4, R8, R4, R12 ;  /* 0x000000040804723c */ /* 0x004fe4000004180c */
        /* <DEDUP_REMOVED lines=21> */
[----:B------:R-:W2:-:S15]  /*1e320*/  LDL.LU.64 R12, [R1+0x1e38] ;  /* 0x001e3800010c7983 */ /* 0x000e9e0000300a00 */
[----:B------:R-:W-:-:S06]  /*1e330*/  NOP ;  /* 0x0000000000007918 */ /* 0x000fcc0000000000 */
[----:B------:R-:W-:Y:S04]  /*1e340*/  STL.64 [R1+0x1a0], R4 ;  /* 0x0001a00401007387 */ /* 0x000fe80000100a00 */
[----:B------:R0:W-:Y:S04]  /*1e350*/  STL.64 [R1+0x1a8], R6 ;  /* 0x0001a80601007387 */ /* 0x0001e80000100a00 */
[----:B0-----:R-:W2:Y:S04]  /*1e360*/  LDL.LU.64 R6, [R1+0x1e30] ;  /* 0x001e300001067983 */ /* 0x001ea80000300a00 */
[----:B------:R-:W2:Y:S02]  /*1e370*/  LDL.LU.64 R4, [R1+0x1e28] ;  /* 0x001e280001047983 */ /* 0x000ea40000300a00 */
[----:B--2---:R-:W-:-:S15]  /*1e380*/  HMMA.16816.F32.BF16 R4, R8, R12, R4 ;  /* 0x0000000c0804723c */ /* 0x004fde0000041804 */
[----:B------:R-:W-:-:S08]  /*1e390*/  NOP ;  /* 0x0000000000007918 */ /* 0x000fd00000000000 */
[----:B------:R-:W-:Y:S04]  /*1e3a0*/  STL.64 [R1+0x190], R4 ;  /* 0x0001900401007387 */ /* 0x000fe80000100a00 */
[----:B------:R0:W-:Y:S04]  /*1e3b0*/  STL.64 [R1+0x198], R6 ;  /* 0x0001980601007387 */ /* 0x0001e80000100a00 */
[----:B0-----:R-:W2:Y:S04]  /*1e3c0*/  LDL.LU.64 R6, [R1+0x1e20] ;  /* 0x001e200001067983 */ /* 0x001ea80000300a00 */
[----:B------:R-:W2:Y:S04]  /*1e3d0*/  LDL.LU.64 R4, [R1+0x1e18] ;  /* 0x001e180001047983 */ /* 0x000ea80000300a00 */
[----:B------:R0:W-:Y:S04]  /*1e3e0*/  STL.64 [R1+0x1db0], R12 ;  /* 0x001db00c01007387 */ /* 0x0001e80000100a00 */
[----:B0-----:R-:W3:Y:S04]  /*1e3f0*/  LDL.64 R12, [R1+0x90] ;  /* 0x00009000010c7983 */ /* 0x001ee80000100a00 */
[----:B---3--:R0:W-:Y:S04]  /*1e400*/  STL.64 [R1+0x1dc8], R12 ;  /* 0x001dc80c01007387 */ /* 0x0081e80000100a00 */
[----:B0-----:R-:W3:Y:S04]  /*1e410*/  LDL.64 R12, [R1+0xa0] ;  /* 0x0000a000010c7983 */ /* 0x001ee80000100a00 */
[----:B---3--:R0:W-:Y:S04]  /*1e420*/  STL.64 [R1+0x1de0], R12 ;  /* 0x001de00c01007387 */ /* 0x0081e80000100a00 */
[----:B0-----:R-:W3:Y:S01]  /*1e430*/  LDL.64 R12, [R1+0xb0] ;  /* 0x0000b000010c7983 */ /* 0x001ee20000100a00 */
[----:B----4-:R-:W-:Y:S03]  /*1e440*/  HMMA.16816.F32.BF16 R8, R8, R24, R20 ;  /* 0x000000180808723c */ /* 0x010fe60000041814 */
[----:B---3--:R0:W-:Y:S04]  /*1e450*/  STL.64 [R1+0x1df8], R12 ;  /* 0x001df80c01007387 */ /* 0x0081e80000100a00 */
[----:B0-----:R-:W3:Y:S04]  /*1e460*/  LDL.64 R12, [R1+0xc0] ;  /* 0x0000c000010c7983 */ /* 0x001ee80000100a00 */
[----:B---3--:R0:W-:Y:S04]  /*1e470*/  STL.64 [R1+0x1e00], R12 ;  /* 0x001e000c01007387 */ /* 0x0081e80000100a00 */
[----:B------:R-:W-:Y:S04]  /*1e480*/  STL.64 [R1+0x1dc0], R26 ;  /* 0x001dc01a01007387 */ /* 0x000fe80000100a00 */
[----:B------:R-:W-:Y:S04]  /*1e490*/  STL.64 [R1+0x1db8], R24 ;  /* 0x001db81801007387 */ /* 0x000fe80000100a00 */
[----:B------:R-:W-:Y:S04]  /*1e4a0*/  STL.64 [R1+0xe0], R8 ;  /* 0x0000e00801007387 */ /* 0x000fe80000100a00 */
[----:B------:R-:W-:Y:S04]  /*1e4b0*/  STL.64 [R1+0xe8], R10 ;  /* 0x0000e80a01007387 */ /* 0x000fe80000100a00 */
[----:B------:R-:W1:Y:S04]  /*1e4c0*/  LDSM.16.MT88.4 R8, [R2+UR4+0x80] ;  /* 0x000080040208783b */ /* 0x000e680008004200 */
[----:B0-----:R-:W3:Y:S04]  /*1e4d0*/  LDL.LU.64 R12, [R1+0x5f0] ;  /* 0x0005f000010c7983 */ /* 0x001ee80000300a00 */
[----:B------:R-:W4:Y:S04]  /*1e4e0*/  LDL.LU.64 R14, [R1+0x5f8] ;  /* 0x0005f800010e7983 */ /* 0x000f280000300a00 */
[----:B----4-:R-:W-:Y:S04]  /*1e4f0*/  STL.64 [R1+0x1e10], R14 ;  /* 0x001e100e01007387 */ /* 0x010fe80000100a00 */
[----:B---3--:R0:W-:Y:S04]  /*1e500*/  STL.64 [R1+0x1e08], R12 ;  /* 0x001e080c01007387 */ /* 0x0081e80000100a00 */
[----:B0-----:R-:W2:Y:S04]  /*1e510*/  LDL.LU.64 R12, [R1+0x690] ;  /* 0x00069000010c7983 */ /* 0x001ea80000300a00 */
[----:B------:R-:W2:Y:S04]  /*1e520*/  LDL.LU.64 R14, [R1+0x698] ;  /* 0x00069800010e7983 */ /* 0x000ea80000300a00 */
[----:B------:R-:W3:Y:S04]  /*1e530*/  LDL.LU.64 R24, [R1+0x480] ;  /* 0x0004800001187983 */ /* 0x000ee80000300a00 */
[----:B------:R-:W4:Y:S04]  /*1e540*/  LDL.LU.64 R26, [R1+0x488] ;  /* 0x00048800011a7983 */ /* 0x000f280000300a00 */
[----:B----4-:R-:W-:Y:S04]  /*1e550*/  STL.64 [R1+0x1dd8], R26 ;  /* 0x001dd81a01007387 */ /* 0x010fe80000100a00 */
[----:B---3--:R0:W-:Y:S04]  /*1e560*/  STL.64 [R1+0x1dd0], R24 ;  /* 0x001dd01801007387 */ /* 0x0081e80000100a00 */
[----:B0-----:R-:W3:Y:S04]  /*1e570*/  LDL.LU.64 R24, [R1+0x490] ;  /* 0x0004900001187983 */ /* 0x001ee80000300a00 */
[----:B------:R-:W4:Y:S01]  /*1e580*/  LDL.LU.64 R26, [R1+0x498] ;  /* 0x00049800011a7983 */ /* 0x000f220000300a00 */
[C---:B--2---:R-:W-:Y:S03]  /*1e590*/  HMMA.16816.F32.BF16 R12, R4.reuse, R16, R12 ;  /* 0x00000010040c723c */ /* 0x044fe6000004180c */
[----:B----4-:R-:W-:Y:S04]  /*1e5a0*/  STL.64 [R1+0x1df0], R26 ;  /* 0x001df01a01007387 */ /* 0x010fe80000100a00 */
[----:B---3--:R0:W-:Y:S04]  /*1e5b0*/  STL.64 [R1+0x1de8], R24 ;  /* 0x001de81801007387 */ /* 0x0081e80000100a00 */
[----:B0-----:R-:W2:Y:S04]  /*1e5c0*/  LDL.LU.64 R24, [R1+0x500] ;  /* 0x0005000001187983 */ /* 0x001ea80000300a00 */
[----:B------:R-:W2:Y:S04]  /*1e5d0*/  LDL.LU.64 R26, [R1+0x508] ;  /* 0x00050800011a7983 */ /* 0x000ea80000300a00 */
[----:B------:R-:W3:Y:S04]  /*1e5e0*/  LDL.LU.64 R20, [R1+0x470] ;  /* 0x0004700001147983 */ /* 0x000ee80000300a00 */
[----:B------:R-:W3:Y:S04]  /*1e5f0*/  LDL.LU.64 R22, [R1+0x478] ;  /* 0x0004780001167983 */ /* 0x000ee80000300a00 */
[----:B-1----:R-:W-:Y:S04]  /*1e600*/  STL [R1+0x1cb4], R10 ;  /* 0x001cb40a01007387 */ /* 0x002fe80000100800 */
[----:B------:R-:W-:Y:S04]  /*1e610*/  STL [R1+0x1cb0], R11 ;  /* 0x001cb00b01007387 */ /* 0x000fe80000100800 */
[----:B------:R0:W-:Y:S04]  /*1e620*/  STL.64 [R1+0x1ce8], R8 ;  /* 0x001ce80801007387 */ /* 0x0001e80000100a00 */
[----:B0-----:R-:W4:Y:S04]  /*1e630*/  LDL.LU.64 R8, [R1+0xd0] ;  /* 0x0000d00001087983 */ /* 0x001f280000300a00 */
[----:B------:R-:W-:Y:S04]  /*1e640*/  STL.64 [R1+0x160], R12 ;  /* 0x0001600c01007387 */ /* 0x000fe80000100a00 */
[----:B------:R0:W-:Y:S04]  /*1e650*/  STL.64 [R1+0x168], R14 ;  /* 0x0001680e01007387 */ /* 0x0001e80000100a00 */
[----:B0-----:R-:W4:Y:S04]  /*1e660*/  LDL.LU.64 R14, [R1+0x1e10] ;  /* 0x001e1000010e7983 */ /* 0x001f280000300a00 */
[----:B------:R-:W4:Y:S02]  /*1e670*/  LDL.LU.64 R12, [R1+0x1e08] ;  /* 0x001e0800010c7983 */ /* 0x000f240000300a00 */
[----:B----4-:R-:W-:-:S15]  /*1e680*/  HMMA.16816.F32.BF16 R12, R4, R8, R12 ;  /* 0x00000008040c723c */ /* 0x010fde000004180c */
[----:B------:R-:W-:-:S08]  /*1e690*/  NOP ;  /* 0x0000000000007918 */ /* 0x000fd00000000000 */
[----:B------:R0:W-:Y:S04]  /*1e6a0*/  STL.64 [R1+0x150], R12 ;  /* 0x0001500c01007387 */ /* 0x0001e80000100a00 */
[----:B------:R-:W-:Y:S04]  /*1e6b0*/  STL.64 [R1+0x158], R14 ;  /* 0x0001580e01007387 */ /* 0x000fe80000100a00 */
[----:B0-----:R-:W4:Y:S04]  /*1e6c0*/  LDL.LU.64 R12, [R1+0x1e00] ;  /* 0x001e0000010c7983 */ /* 0x001f280000300a00 */
[----:B------:R0:W-:Y:S04]  /*1e6d0*/  STL.64 [R1+0x1d98], R8 ;  /* 0x001d980801007387 */ /* 0x0001e80000100a00 */
[----:B0-----:R-:W4:Y:S04]  /*1e6e0*/  LDL.LU.64 R8, [R1+0x580] ;  /* 0x0005800001087983 */ /* 0x001f280000300a00 */
[----:B------:R-:W4:Y:S02]  /*1e6f0*/  LDL.LU.64 R10, [R1+0x588] ;  /* 0x00058800010a7983 */ /* 0x000f240000300a00 */
[----:B----4-:R-:W-:-:S15]  /*1e700*/  HMMA.16816.F32.BF16 R8, R4, R12, R8 ;  /* 0x0000000c0408723c */ /* 0x010fde0000041808 */
[----:B------:R-:W-:-:S08]  /*1e710*/  NOP ;  /* 0x0000000000007918 */ /* 0x000fd00000000000 */
[----:B------:R0:W-:Y:S04]  /*1e720*/  STL.64 [R1+0x140], R8 ;  /* 0x0001400801007387 */ /* 0x0001e80000100a00 */
[----:B------:R1:W-:Y:S01]  /*1e730*/  STL.64 [R1+0x148], R10 ;  /* 0x0001480a01007387 */ /* 0x0003e20000100a00 */
[----:B0-----:R-:W-:Y:S02]  /*1e740*/  IMAD.MOV.U32 R9, RZ, RZ, R12 ;  /* 0x000000ffff097224 */ /* 0x001fe400078e000c */
[----:B------:R-:W-:Y:S02]  /*1e750*/  IMAD.MOV.U32 R8, RZ, RZ, R13 ;  /* 0x000000ffff087224 */ /* 0x000fe400078e000d */
[----:B------:R-:W2:Y:S02]  /*1e760*/  LDL.LU.64 R12, [R1+0x1df8] ;  /* 0x001df800010c7983 */ /* 0x000ea40000300a00 */
[----:B--2---:R-:W-:Y:S06]  /*1e770*/  HMMA.16816.F32.BF16 R24, R4, R12, R24 ;  /* 0x0000000c0418723c */ /* 0x004fec0000041818 */
[----:B-1----:R-:W-:-:S02]  /*1e780*/  IMAD.MOV.U32 R11, RZ, RZ, R12 ;  /* 0x000000ffff0b7224 */ /* 0x002fc400078e000c */
[----:B------:R-:W-:-:S15]  /*1e790*/  IMAD.MOV.U32 R10, RZ, RZ, R13 ;  /* 0x000000ffff0a7224 */ /* 0x000fde00078e000d */
[----:B------:R-:W-:Y:S04]  /*1e7a0*/  STL.64 [R1+0x270], R24 ;  /* 0x0002701801007387 */ /* 0x000fe80000100a00 */
[----:B------:R0:W-:Y:S04]  /*1e7b0*/  STL.64 [R1+0x278], R26 ;  /* 0x0002781a01007387 */ /* 0x0001e80000100a00 */
[----:B0-----:R-:W2:Y:S04]  /*1e7c0*/  LDL.LU.64 R26, [R1+0x1df0] ;  /* 0x001df000011a7983 */ /* 0x001ea80000300a00 */
[----:B------:R-:W2:Y:S04]  /*1e7d0*/  LDL.LU.64 R24, [R1+0x1de8] ;  /* 0x001de80001187983 */ /* 0x000ea80000300a00 */
[----:B------:R-:W2:Y:S02]  /*1e7e0*/  LDL.LU.64 R12, [R1+0x1de0] ;  /* 0x001de000010c7983 */ /* 0x000ea40000300a00 */
        /* <DEDUP_REMOVED lines=14> */
[----:B------:R-:W4:Y:S04]  /*1e8d0*/  LDL.LU.64 R24, [R1+0x1db8] ;  /* 0x001db80001187983 */ /* 0x000f280000300a00 */
[----:B------:R-:W3:Y:S02]  /*1e8e0*/  LDL.LU.64 R12, [R1+0x1db0] ;  /* 0x001db000010c7983 */ /* 0x000ee40000300a00 */
[----:B---3--:R-:W-:Y:S06]  /*1e8f0*/  HMMA.16816.F32.BF16 R20, R4, R12, R20 ;  /* 0x0000000c0414723c */ /* 0x008fec0000041814 */
[----:B------:R-:W-:-:S02]  /*1e900*/  IMAD.MOV.U32 R3, RZ, RZ, R12 ;  /* 0x000000ffff037224 */ /* 0x000fc400078e000c */
[----:B------:R-:W-:-:S15]  /*1e910*/  IMAD.MOV.U32 R2, RZ, RZ, R13 ;  /* 0x000000ffff027224 */ /* 0x000fde00078e000d */
[----:B------:R0:W-:Y:S04]  /*1e920*/  STL.64 [R1+0x240], R20 ;  /* 0x0002401401007387 */ /* 0x0001e80000100a00 */
[----:B------:R1:W-:Y:S04]  /*1e930*/  STL.64 [R1+0x248], R22 ;  /* 0x0002481601007387 */ /* 0x0003e80000100a00 */
[----:B------:R-:W4:Y:S04]  /*1e940*/  LDL.LU.64 R12, [R1+0x380] ;  /* 0x00038000010c7983 */ /* 0x000f280000300a00 */
[----:B------:R-:W4:Y:S04]  /*1e950*/  LDL.LU.64 R14, [R1+0x388] ;  /* 0x00038800010e7983 */ /* 0x000f280000300a00 */
[----:B0-----:R-:W3:Y:S04]  /*1e960*/  LDL.LU.64 R20, [R1+0x360] ;  /* 0x0003600001147983 */ /* 0x001ee80000300a00 */
[----:B-1----:R-:W2:Y:S04]  /*1e970*/  LDL.LU.64 R22, [R1+0x368] ;  /* 0x0003680001167983 */ /* 0x002ea80000300a00 */
[----:B--2---:R-:W-:Y:S04]  /*1e980*/  STL.64 [R1+0x1d30], R22 ;  /* 0x001d301601007387 */ /* 0x004fe80000100a00 */
[----:B---3--:R0:W-:Y:S04]  /*1e990*/  STL.64 [R1+0x1d28], R20 ;  /* 0x001d281401007387 */ /* 0x0081e80000100a00 */
[----:B0-----:R-:W2:Y:S04]  /*1e9a0*/  LDL.LU.64 R20, [R1+0x3b0] ;  /* 0x0003b00001147983 */ /* 0x001ea80000300a00 */
[----:B------:R-:W3:Y:S04]  /*1e9b0*/  LDL.LU.64 R22, [R1+0x3b8] ;  /* 0x0003b80001167983 */ /* 0x000ee80000300a00 */
[----:B---3--:R-:W-:Y:S04]  /*1e9c0*/  STL.64 [R1+0x1d40], R22 ;  /* 0x001d401601007387 */ /* 0x008fe80000100a00 */
[----:B--2---:R0:W-:Y:S02]  /*1e9d0*/  STL.64 [R1+0x1d38], R20 ;  /* 0x001d381401007387 */ /* 0x0041e40000100a00 */
[----:B0-----:R-:W-:-:S02]  /*1e9e0*/  IMAD.MOV.U32 R20, RZ, RZ, R29 ;  /* 0x000000ffff147224 */ /* 0x001fc400078e001d */
[----:B------:R-:W-:-:S05]  /*1e9f0*/  IMAD.MOV.U32 R21, RZ, RZ, R28 ;  /* 0x000000ffff157224 */ /* 0x000fca00078e001c */
[----:B------:R0:W-:Y:S04]  /*1ea00*/  STL.64 [R1+0x1d58], R20 ;  /* 0x001d581401007387 */ /* 0x0001e80000100a00 */
[----:B0-----:R-:W2:Y:S04]  /*1ea10*/  LDL.LU.64 R20, [R1+0x370] ;  /* 0x0003700001147983 */ /* 0x001ea80000300a00 */
[----:B------:R-:W3:Y:S01]  /*1ea20*/  LDL.LU.64 R22, [R1+0x378] ;  /* 0x0003780001167983 */ /* 0x000ee20000300a00 */
[----:B----4-:R-:W-:Y:S03]  /*1ea30*/  HMMA.16816.F32.BF16 R4, R4, R24, R12 ;  /* 0x000000180404723c */ /* 0x010fe6000004180c */
[----:B---3--:R-:W-:Y:S04]  /*1ea40*/  STL.64 [R1+0x1d68], R22 ;  /* 0x001d681601007387 */ /* 0x008fe80000100a00 */
[----:B--2---:R0:W-:Y:S02]  /*1ea50*/  STL.64 [R1+0x1d60], R20 ;  /* 0x001d601401007387 */ /* 0x0041e40000100a00 */
[----:B0-----:R-:W-:-:S02]  /*1ea60*/  IMAD.MOV.U32 R20, RZ, RZ, R11 ;  /* 0x000000ffff147224 */ /* 0x001fc400078e000b */
[----:B------:R-:W-:-:S05]  /*1ea70*/  IMAD.MOV.U32 R21, RZ, RZ, R10 ;  /* 0x000000ffff157224 */ /* 0x000fca00078e000a */
[----:B------:R0:W-:Y:S02]  /*1ea80*/  STL.64 [R1+0x1d78], R20 ;  /* 0x001d781401007387 */ /* 0x0001e40000100a00 */
[----:B0-----:R-:W-:Y:S02]  /*1ea90*/  IMAD.MOV.U32 R20, RZ, RZ, R9 ;  /* 0x000000ffff147224 */ /* 0x001fe400078e0009 */
[----:B------:R-:W-:Y:S02]  /*1eaa0*/  IMAD.MOV.U32 R21, RZ, RZ, R8 ;  /* 0x000000ffff157224 */ /* 0x000fe400078e0008 */
[----:B------:R-:W2:Y:S04]  /*1eab0*/  LDL.LU.64 R8, [R1+0x660] ;  /* 0x0006600001087983 */ /* 0x000ea80000300a00 */
[----:B------:R-:W2:Y:S04]  /*1eac0*/  LDL.LU.64 R10, [R1+0x668] ;  /* 0x00066800010a7983 */ /* 0x000ea80000300a00 */
[----:B------:R0:W-:Y:S04]  /*1ead0*/  STL.64 [R1+0x1d90], R20 ;  /* 0x001d901401007387 */ /* 0x0001e80000100a00 */
[----:B0-----:R-:W3:Y:S04]  /*1eae0*/  LDL.LU.64 R20, [R1+0x5c0] ;  /* 0x0005c00001147983 */ /* 0x001ee80000300a00 */
[----:B------:R-:W3:Y:S04]  /*1eaf0*/  LDL.LU.64 R22, [R1+0x5c8] ;  /* 0x0005c80001167983 */ /* 0x000ee80000300a00 */
[----:B------:R-:W2:Y:S04]  /*1eb00*/  LDL.LU.64 R14, [R1+0x1da8] ;  /* 0x001da800010e7983 */ /* 0x000ea80000300a00 */
[----:B------:R-:W2:Y:S04]  /*1eb10*/  LDL.LU.64 R12, [R1+0x1da0] ;  /* 0x001da000010c7983 */ /* 0x000ea80000300a00 */
[----:B------:R0:W-:Y:S04]  /*1eb20*/  STL.64 [R1+0x130], R4 ;  /* 0x0001300401007387 */ /* 0x0001e80000100a00 */
[----:B------:R-:W-:Y:S01]  /*1eb30*/  STL.64 [R1+0x138], R6 ;  /* 0x0001380601007387 */ /* 0x000fe20000100a00 */
[----:B0-----:R-:W-:-:S02]  /*1eb40*/  IMAD.MOV.U32 R4, RZ, RZ, R19 ;  /* 0x000000ffff047224 */ /* 0x001fc400078e0013 */
[----:B------:R-:W-:-:S05]  /*1eb50*/  IMAD.MOV.U32 R5, RZ, RZ, R18 ;  /* 0x000000ffff057224 */ /* 0x000fca00078e0012 */
[----:B------:R0:W-:Y:S04]  /*1eb60*/  STL.64 [R1+0x1d70], R4 ;  /* 0x001d700401007387 */ /* 0x0001e80000100a00 */
[----:B0-----:R-:W4:Y:S04]  /*1eb70*/  LDL.LU.64 R4, [R1+0x4e0] ;  /* 0x0004e00001047983 */ /* 0x001f280000300a00 */
[----:B------:R-:W3:Y:S01]  /*1eb80*/  LDL.LU.64 R6, [R1+0x4e8] ;  /* 0x0004e80001067983 */ /* 0x000ee20000300a00 */
[C---:B--2---:R-:W-:Y:S03]  /*1eb90*/  HMMA.16816.F32.BF16 R8, R12.reuse, R16, R8 ;  /* 0x000000100c08723c */ /* 0x044fe60000041808 */
[----:B---3--:R-:W-:Y:S04]  /*1eba0*/  STL.64 [R1+0x1d88], R6 ;  /* 0x001d880601007387 */ /* 0x008fe80000100a00 */
[----:B----4-:R0:W-:Y:S04]  /*1ebb0*/  STL.64 [R1+0x1d80], R4 ;  /* 0x001d800401007387 */ /* 0x0101e80000100a00 */
[----:B0-----:R-:W2:Y:S04]  /*1ebc0*/  LDL.LU.64 R4, [R1+0x540] ;  /* 0x0005400001047983 */ /* 0x001ea80000300a00 */
[----:B------:R-:W2:Y:S04]  /*1ebd0*/  LDL.LU.64 R6, [R1+0x548] ;  /* 0x0005480001067983 */ /* 0x000ea80000300a00 */
[----:B------:R-:W-:Y:S04]  /*1ebe0*/  STL.64 [R1+0x1d50], R26 ;  /* 0x001d501a01007387 */ /* 0x000fe80000100a00 */
[----:B------:R0:W-:Y:S04]  /*1ebf0*/  STL.64 [R1+0x1d48], R24 ;  /* 0x001d481801007387 */ /* 0x0001e80000100a00 */
[----:B0-----:R-:W3:Y:S04]  /*1ec00*/  LDL.LU.64 R24, [R1+0x3c0] ;  /* 0x0003c00001187983 */ /* 0x001ee80000300a00 */
[----:B------:R-:W3:Y:S04]  /*1ec10*/  LDL.LU.64 R26, [R1+0x3c8] ;  /* 0x0003c800011a7983 */ /* 0x000ee80000300a00 */
[----:B------:R0:W-:Y:S04]  /*1ec20*/  STL.64 [R1+0x70], R8 ;  /* 0x0000700801007387 */ /* 0x0001e80000100a00 */
[----:B------:R-:W-:Y:S04]  /*1ec30*/  STL.64 [R1+0x78], R10 ;  /* 0x0000780a01007387 */ /* 0x000fe80000100a00 */
[----:B0-----:R-:W4:Y:S02]  /*1ec40*/  LDL.LU.64 R8, [R1+0x1d98] ;  /* 0x001d980001087983 */ /* 0x001f240000300a00 */
[----:B----4-:R-:W-:-:S15]  /*1ec50*/  HMMA.16816.F32.BF16 R20, R12, R8, R20 ;  /* 0x000000080c14723c */ /* 0x010fde0000041814 */
[----:B------:R-:W-:-:S08]  /*1ec60*/  NOP ;  /* 0x0000000000007918 */ /* 0x000fd00000000000 */
        /* <DEDUP_REMOVED lines=17> */
[----:B--2---:R-:W-:Y:S02]  /*1ed80*/  HMMA.16816.F32.BF16 R4, R12, R4, R20 ;  /* 0x000000040c04723c */ /* 0x004fe40000041814 */
[----:B------:R-:W3:-:S15]  /*1ed90*/  LDL.LU.64 R20, [R1+0x1d58] ;  /* 0x001d580001147983 */ /* 0x000ede0000300a00 */
[----:B------:R-:W-:-:S06]  /*1eda0*/  NOP ;  /* 0x0000000000007918 */ /* 0x000fcc0000000000 */
[----:B------:R-:W-:Y:S04]  /*1edb0*/  STL.64 [R1+0x30], R4 ;  /* 0x0000300401007387 */ /* 0x000fe80000100a00 */
[----:B------:R-:W-:Y:S04]  /*1edc0*/  STL.64 [R1+0x38], R6 ;  /* 0x0000380601007387 */ /* 0x000fe80000100a00 */
[----:B------:R-:W0:Y:S04]  /*1edd0*/  LDSM.16.MT88.4 R4, [R0+UR4+0x1000] ;  /* 0x001000040004783b */ /* 0x000e280008004200 */
[----:B0-----:R-:W-:Y:S04]  /*1ede0*/  STL.64 [R1+0x1c20], R6 ;  /* 0x001c200601007387 */ /* 0x001fe80000100a00 */
[----:B------:R-:W-:Y:S01]  /*1edf0*/  STL.64 [R1+0x1c18], R4 ;  /* 0x001c180401007387 */ /* 0x000fe20000100a00 */
[----:B---3--:R-:W-:Y:S03]  /*1ee00*/  HMMA.16816.F32.BF16 R20, R12, R20, R24 ;  /* 0x000000140c14723c */ /* 0x008fe60000041818 */
[----:B------:R-:W2:Y:S04]  /*1ee10*/  LDL.LU.64 R26, [R1+0x1d50] ;  /* 0x001d5000011a7983 */ /* 0x000ea80000300a00 */
[----:B------:R-:W3:-:S15]  /*1ee20*/  LDL.LU.64 R24, [R1+0x1d48] ;  /* 0x001d480001187983 */ /* 0x000ede0000300a00 */
[----:B------:R-:W-:-:S01]  /*1ee30*/  NOP ;  /* 0x0000000000007918 */ /* 0x000fc20000000000 */
[----:B------:R-:W-:Y:S04]  /*1ee40*/  STL.64 [R1+0x20], R20 ;  /* 0x0000201401007387 */ /* 0x000fe80000100a00 */
[----:B------:R0:W-:Y:S04]  /*1ee50*/  STL.64 [R1+0x28], R22 ;  /* 0x0000281601007387 */ /* 0x0001e80000100a00 */
[----:B0-----:R-:W4:Y:S04]  /*1ee60*/  LDL.LU.64 R22, [R1+0x1d40] ;  /* 0x001d400001167983 */ /* 0x001f280000300a00 */
[----:B------:R-:W4:Y:S01]  /*1ee70*/  LDL.LU.64 R20, [R1+0x1d38] ;  /* 0x001d380001147983 */ /* 0x000f220000300a00 */
[----:B------:R-:W-:-:S02]  /*1ee80*/  IMAD.MOV.U32 R4, RZ, RZ, R3 ;  /* 0x000000ffff047224 */ /* 0x000fc400078e0003 */
[----:B------:R-:W-:-:S07]  /*1ee90*/  IMAD.MOV.U32 R5, RZ, RZ, R2 ;  /* 0x000000ffff057224 */ /* 0x000fce00078e0002 */
[----:B----4-:R-:W-:-:S15]  /*1eea0*/  HMMA.16816.F32.BF16 R20, R12, R4, R20 ;  /* 0x000000040c14723c */ /* 0x010fde0000041814 */
[----:B------:R-:W-:-:S08]  /*1eeb0*/  NOP ;  /* 0x0000000000007918 */ /* 0x000fd00000000000 */
[----:B------:R-:W-:Y:S04]  /*1eec0*/  STL.64 [R1+0x10], R20 ;  /* 0x0000101401007387 */ /* 0x000fe80000100a00 */
[----:B------:R0:W-:Y:S04]  /*1eed0*/  STL.64 [R1+0x18], R22 ;  /* 0x0000181601007387 */ /* 0x0001e80000100a00 */
[----:B0-----:R-:W3:Y:S04]  /*1eee0*/  LDL.LU.64 R22, [R1+0x1d30] ;  /* 0x001d300001167983 */ /* 0x001ee80000300a00 */
[----:B------:R-:W3:Y:S04]  /*1eef0*/  LDL.LU.64 R20, [R1+0x1d28] ;  /* 0x001d280001147983 */ /* 0x000ee80000300a00 */
[----:B------:R0:W-:Y:S04]  /*1ef00*/  STL.64 [R1+0x1d10], R4 ;  /* 0x001d100401007387 */ /* 0x0001e80000100a00 */
[----:B0-----:R-:W4:Y:S04]  /*1ef10*/  LDL.LU.64 R4, [R1+0x5b0] ;  /* 0x0005b00001047983 */ /* 0x001f280000300a00 */
[----:B------:R-:W4:Y:S01]  /*1ef20*/  LDL.LU.64 R6, [R1+0x5b8] ;  /* 0x0005b80001067983 */ /* 0x000f220000300a00 */
[----:B---3--:R-:W-:Y:S03]  /*1ef30*/  HMMA.16816.F32.BF16 R12, R12, R24, R20 ;  /* 0x000000180c0c723c */ /* 0x008fe60000041814 */
[----:B------:R-:W4:Y:S04]  /*1ef40*/  LDL.LU.64 R22, [R1+0x1d20] ;  /* 0x001d200001167983 */ /* 0x000f280000300a00 */
[----:B------:R-:W4:-:S15]  /*1ef50*/  LDL.LU.64 R20, [R1+0x1d18] ;  /* 0x001d180001147983 */ /* 0x000f1e0000300a00 */
[----:B------:R-:W-:-:S01]  /*1ef60*/  NOP ;  /* 0x0000000000007918 */ /* 0x000fc20000000000 */
[----:B------:R0:W-:Y:S04]  /*1ef70*/  STL.64 [R1], R12 ;  /* 0x0000000c01007387 */ /* 0x0001e80000100a00 */
[----:B------:R-:W-:Y:S04]  /*1ef80*/  STL.64 [R1+0x8], R14 ;  /* 0x0000080e01007387 */ /* 0x000fe80000100a00 */
[----:B0-----:R-:W3:Y:S04]  /*1ef90*/  LDL.LU.64 R12, [R1+0xa0] ;  /* 0x0000a000010c7983 */ /* 0x001ee80000300a00 */
[----:B---3--:R0:W-:Y:S04]  /*1efa0*/  STL.64 [R1+0x1cf0], R12 ;  /* 0x001cf00c01007387 */ /* 0x0081e80000100a00 */
[----:B0-----:R-:W3:Y:S04]  /*1efb0*/  LDL.LU.64 R12, [R1+0xb0] ;  /* 0x0000b000010c7983 */ /* 0x001ee80000300a00 */
[----:B---3--:R0:W-:Y:S04]  /*1efc0*/  STL.64 [R1+0x1d08], R12 ;  /* 0x001d080c01007387 */ /* 0x0081e80000100a00 */
[----:B0-----:R-:W3:Y:S04]  /*1efd0*/  LDL.LU.64 R12, [R1+0xc0] ;  /* 0x0000c000010c7983 */ /* 0x001ee80000300a00 */
[----:B--2---:R-:W-:Y:S04]  /*1efe0*/  STL.64 [R1+0x1cd0], R26 ;  /* 0x001cd01a01007387 */ /* 0x004fe80000100a00 */
[----:B------:R0:W-:Y:S04]  /*1eff0*/  STL.64 [R1+0x1cc8], R24 ;  /* 0x001cc81801007387 */ /* 0x0001e80000100a00 */
[----:B0-----:R-:W2:Y:S04]  /*1f000*/  LDL.LU.64 R24, [R1+0x650] ;  /* 0x0006500001187983 */ /* 0x001ea80000300a00 */
[----:B------:R-:W2:Y:S01]  /*1f010*/  LDL.LU.64 R26, [R1+0x658] ;  /* 0x00065800011a7983 */ /* 0x000ea20000300a00 */
[----:B----4-:R-:W-:Y:S06]  /*1f020*/  HMMA.16816.F32.BF16 R4, R20, R8, R4 ;  /* 0x000000081404723c */ /* 0x010fec0000041804 */
[----:B------:R-:W-:-:S02]  /*1f030*/  IMAD.MOV.U32 R19, RZ, RZ, R8 ;  /* 0x000000ffff137224 */ /* 0x000fc400078e0008 */
[----:B------:R-:W-:Y:S01]  /*1f040*/  IMAD.MOV.U32 R18, RZ, RZ, R9 ;  /* 0x000000ffff127224 */ /* 0x000fe200078e0009 */
[----:B--2---:R-:W-:-:S15]  /*1f050*/  HMMA.16816.F32.BF16 R24, R20, R16, R24 ;  /* 0x000000101418723c */ /* 0x004fde0000041818 */
[----:B------:R-:W-:-:S08]  /*1f060*/  NOP ;  /* 0x0000000000007918 */ /* 0x000fd00000000000 */
[----:B------:R-:W-:Y:S04]  /*1f070*/  STL.64 [R1+0x380], R24 ;  /* 0x0003801801007387 */ /* 0x000fe80000100a00 */
[----:B------:R-:W-:Y:S04]  /*1f080*/  STL.64 [R1+0x388], R26 ;  /* 0x0003881a01007387 */ /* 0x000fe80000100a00 */
[----:B------:R0:W-:Y:S04]  /*1f090*/  STL.64 [R1+0x3f0], R4 ;  /* 0x0003f00401007387 */ /* 0x0001e80000100a00 */
[----:B------:R1:W-:Y:S04]  /*1f0a0*/  STL.64 [R1+0x3f8], R6 ;  /* 0x0003f80601007387 */ /* 0x0003e80000100a00 */
[----:B0-----:R-:W3:Y:S04]  /*1f0b0*/  LDL.LU.64 R4, [R1+0x530] ;  /* 0x0005300001047983 */ /* 0x001ee80000300a00 */
[----:B-1----:R-:W3:Y:S04]  /*1f0c0*/  LDL.LU.64 R6, [R1+0x538] ;  /* 0x0005380001067983 */ /* 0x002ee80000300a00 */
[----:B------:R-:W2:Y:S04]  /*1f0d0*/  LDL.LU.64 R8, [R1+0x3a0] ;  /* 0x0003a00001087983 */ /* 0x000ea80000300a00 */
[----:B------:R-:W4:Y:S04]  /*1f0e0*/  LDL.LU.64 R10, [R1+0x3a8] ;  /* 0x0003a800010a7983 */ /* 0x000f280000300a00 */
[----:B----4-:R-:W-:Y:S04]  /*1f0f0*/  STL.64 [R1+0x1d00], R10 ;  /* 0x001d000a01007387 */ /* 0x010fe80000100a00 */
[----:B--2---:R0:W-:Y:S04]  /*1f100*/  STL.64 [R1+0x1cf8], R8 ;  /* 0x001cf80801007387 */ /* 0x0041e80000100a00 */
[----:B0-----:R-:W2:Y:S04]  /*1f110*/  LDL.LU.64 R8, [R1+0x4c0] ;  /* 0x0004c00001087983 */ /* 0x001ea80000300a00 */
[----:B------:R-:W2:Y:S04]  /*1f120*/  LDL.LU.64 R10, [R1+0x4c8] ;  /* 0x0004c800010a7983 */ /* 0x000ea80000300a00 */
[----:B------:R-:W4:Y:S04]  /*1f130*/  LDL.LU.64 R24, [R1+0x400] ;  /* 0x0004000001187983 */ /* 0x000f280000300a00 */
[----:B------:R-:W2:Y:S01]  /*1f140*/  LDL.LU.64 R26, [R1+0x408] ;  /* 0x00040800011a7983 */ /* 0x000ea20000300a00 */
[----:B---3--:R-:W-:Y:S03]  /*1f150*/  HMMA.16816.F32.BF16 R4, R20, R12, R4 ;  /* 0x0000000c1404723c */ /* 0x008fe60000041804 */
[----:B--2---:R-:W-:Y:S04]  /*1f160*/  STL.64 [R1+0x1ce0], R26 ;  /* 0x001ce01a01007387 */ /* 0x004fe80000100a00 */
[----:B----4-:R0:W-:Y:S04]  /*1f170*/  STL.64 [R1+0x1cd8], R24 ;  /* 0x001cd81801007387 */ /* 0x0101e80000100a00 */
[----:B0-----:R-:W2:Y:S04]  /*1f180*/  LDL.LU.64 R24, [R1+0x90] ;  /* 0x0000900001187983 */ /* 0x001ea80000300a00 */
[----:B------:R-:W-:Y:S04]  /*1f190*/  STL.64 [R1+0x1cc0], R18 ;  /* 0x001cc01201007387 */ /* 0x000fe80000100a00 */
[----:B------:R0:W-:Y:S04]  /*1f1a0*/  STL.64 [R1+0x1cb8], R16 ;  /* 0x001cb81001007387 */ /* 0x0001e80000100a00 */
[----:B0-----:R-:W3:Y:S04]  /*1f1b0*/  LDL.LU.64 R16, [R1+0x390] ;  /* 0x0003900001107983 */ /* 0x001ee80000300a00 */
[----:B------:R-:W3:Y:S04]  /*1f1c0*/  LDL.LU.64 R18, [R1+0x398] ;  /* 0x0003980001127983 */ /* 0x000ee80000300a00 */
[----:B------:R0:W-:Y:S04]  /*1f1d0*/  STL.64 [R1+0x3e0], R4 ;  /* 0x0003e00401007387 */ /* 0x0001e80000100a00 */
[----:B------:R1:W-:Y:S04]  /*1f1e0*/  STL.64 [R1+0x3e8], R6 ;  /* 0x0003e80601007387 */ /* 0x0003e80000100a00 */
[----:B0-----:R-:W4:Y:S01]  /*1f1f0*/  LDL.LU.64 R4, [R1+0x1d10] ;  /* 0x001d100001047983 */ /* 0x001f220000300a00 */
[----:B-1----:R-:W-:-:S02]  /*1f200*/  IMAD.MOV.U32 R7, RZ, RZ, R12 ;  /* 0x000000ffff077224 */ /* 0x002fc400078e000c */
[----:B------:R-:W-:Y:S02]  /*1f210*/  IMAD.MOV.U32 R6, RZ, RZ, R13 ;  /* 0x000000ffff067224 */ /* 0x000fe400078e000d */
        /* <DEDUP_REMOVED lines=11> */
[----:B------:R0:W-:Y:S04]  /*1f2d0*/  STL.64 [R1+0x3c0], R8 ;  /* 0x0003c00801007387 */ /* 0x0001e80000100a00 */
[----:B------:R1:W-:Y:S04]  /*1f2e0*/  STL.64 [R1+0x3c8], R10 ;  /* 0x0003c80a01007387 */ /* 0x0003e80000100a00 */
[----:B0-----:R-:W2:Y:S01]  /*1f2f0*/  LDL.LU.64 R8, [R1+0x1ce8] ;  /* 0x001ce80001087983 */ /* 0x001ea20000300a00 */
[----:B-1----:R-:W-:Y:S02]  /*1f300*/  IMAD.MOV.U32 R10, RZ, RZ, R12 ;  /* 0x000000ffff0a7224 */ /* 0x002fe400078e000c */
[----:B------:R-:W-:-:S02]  /*1f310*/  IMAD.MOV.U32 R11, RZ, RZ, R13 ;  /* 0x000000ffff0b7224 */ /* 0x000fc400078e000d */
[----:B------:R-:W0:Y:S04]  /*1f320*/  LDSM.16.MT88.4 R12, [R0+UR4+0x1080] ;  /* 0x00108004000c783b */ /* 0x000e280008004200 */
[----:B0-----:R-:W-:Y:S04]  /*1f330*/  STL.64 [R1+0x1b90], R14 ;  /* 0x001b900e01007387 */ /* 0x001fe80000100a00 */
[----:B------:R0:W-:Y:S04]  /*1f340*/  STL.64 [R1+0x1b88], R12 ;  /* 0x001b880c01007387 */ /* 0x0001e80000100a00 */
[----:B0-----:R-:W3:Y:S04]  /*1f350*/  LDL.LU.64 R12, [R1+0x460] ;  /* 0x00046000010c7983 */ /* 0x001ee80000300a00 */
[----:B------:R-:W3:Y:S02]  /*1f360*/  LDL.LU.64 R14, [R1+0x468] ;  /* 0x00046800010e7983 */ /* 0x000ee40000300a00 */
[----:B---3--:R-:W-:-:S15]  /*1f370*/  HMMA.16816.F32.BF16 R12, R20, R24, R12 ;  /* 0x00000018140c723c */ /* 0x008fde000004180c */
[----:B------:R-:W-:-:S08]  /*1f380*/  NOP ;  /* 0x0000000000007918 */ /* 0x000fd00000000000 */
[----:B------:R0:W-:Y:S04]  /*1f390*/  STL.64 [R1+0x3b0], R12 ;  /* 0x0003b00c01007387 */ /* 0x0001e80000100a00 */
[----:B------:R-:W-:Y:S04]  /*1f3a0*/  STL.64 [R1+0x3b8], R14 ;  /* 0x0003b80e01007387 */ /* 0x000fe80000100a00 */
[----:B------:R-:W4:Y:S01]  /*1f3b0*/  LDL.LU.64 R26, [R1+0x1ce0] ;  /* 0x001ce000011a7983 */ /* 0x000f220000300a00 */
[----:B0-----:R-:W-:Y:S02]  /*1f3c0*/  IMAD.MOV.U32 R13, RZ, RZ, R24 ;  /* 0x000000ffff0d7224 */ /* 0x001fe400078e0018 */
[----:B------:R-:W-:-:S02]  /*1f3d0*/  IMAD.MOV.U32 R12, RZ, RZ, R25 ;  /* 0x000000ffff0c7224 */ /* 0x000fc400078e0019 */
[----:B------:R-:W4:Y:S02]  /*1f3e0*/  LDL.LU.64 R24, [R1+0x1cd8] ;  /* 0x001cd80001187983 */ /* 0x000f240000300a00 */
[----:B----4-:R-:W-:-:S15]  /*1f3f0*/  HMMA.16816.F32.BF16 R24, R20, R4, R24 ;  /* 0x000000041418723c */ /* 0x010fde0000041818 */
[----:B------:R-:W-:-:S08]  /*1f400*/  NOP ;  /* 0x0000000000007918 */ /* 0x000fd00000000000 */
[----:B------:R-:W-:Y:S04]  /*1f410*/  STL.64 [R1+0x3a0], R24 ;  /* 0x0003a01801007387 */ /* 0x000fe80000100a00 */
[----:B------:R0:W-:Y:S04]  /*1f420*/  STL.64 [R1+0x3a8], R26 ;  /* 0x0003a81a01007387 */ /* 0x0001e80000100a00 */
[----:B0-----:R-:W3:Y:S04]  /*1f430*/  LDL.LU.64 R26, [R1+0x1cd0] ;  /* 0x001cd000011a7983 */ /* 0x001ee80000300a00 */
[----:B------:R-:W4:Y:S02]  /*1f440*/  LDL.LU.64 R24, [R1+0x1cc8] ;  /* 0x001cc80001187983 */ /* 0x000f240000300a00 */
[----:B----4-:R-:W-:Y:S02]  /*1f450*/  HMMA.16816.F32.BF16 R20, R20, R24, R16 ;  /* 0x000000181414723c */ /* 0x010fe40000041810 */
[----:B------:R-:W4:Y:S04]  /*1f460*/  LDL.LU.64 R18, [R1+0x1cc0] ;  /* 0x001cc00001127983 */ /* 0x000f280000300a00 */
[----:B------:R-:W2:-:S15]  /*1f470*/  LDL.LU.64 R16, [R1+0x1cb8] ;  /* 0x001cb80001107983 */ /* 0x000e9e0000300a00 */
[----:B------:R-:W-:-:S02]  /*1f480*/  NOP ;  /* 0x0000000000007918 */ /* 0x000fc40000000000 */
[----:B------:R-:W-:Y:S04]  /*1f490*/  STL [R1+0x370], R20 ;  /* 0x0003701401007387 */ /* 0x000fe80000100800 */
[----:B---3--:R-:W-:Y:S04]  /*1f4a0*/  STL.64 [R1+0x1c30], R26 ;  /* 0x001c301a01007387 */ /* 0x008fe80000100a00 */
[----:B------:R0:W-:Y:S04]  /*1f4b0*/  STL.64 [R1+0x1c28], R24 ;  /* 0x001c281801007387 */ /* 0x0001e80000100a00 */
[----:B0-----:R-:W3:Y:S04]  /*1f4c0*/  LDL.LU.64 R24, [R1+0x430] ;  /* 0x0004300001187983 */ /* 0x001ee80000300a00 */
[----:B------:R-:W4:Y:S01]  /*1f4d0*/  LDL.LU.64 R26, [R1+0x438] ;  /* 0x00043800011a7983 */ /* 0x000f220000300a00 */
[----:B------:R-:W-:-:S02]  /*1f4e0*/  IMAD.MOV.U32 R3, RZ, RZ, R21 ;  /* 0x000000ffff037224 */ /* 0x000fc400078e0015 */
[----:B------:R-:W-:Y:S02]  /*1f4f0*/  IMAD.MOV.U32 R20, RZ, RZ, R13 ;  /* 0x000000ffff147224 */ /* 0x000fe400078e000d */
[----:B------:R-:W-:Y:S02]  /*1f500*/  IMAD.MOV.U32 R21, RZ, RZ, R12 ;  /* 0x000000ffff157224 */ /* 0x000fe400078e000c */
[----:B------:R-:W-:Y:S02]  /*1f510*/  IMAD.MOV.U32 R2, RZ, RZ, R22 ;  /* 0x000000ffff027224 */ /* 0x000fe400078e0016 */
[----:B------:R-:W-:Y:S01]  /*1f520*/  IMAD.MOV.U32 R0, RZ, RZ, R23 ;  /* 0x000000ffff007224 */ /* 0x000fe200078e0017 */
[----:B----4-:R-:W-:Y:S04]  /*1f530*/  STL.64 [R1+0x1c40], R26 ;  /* 0x001c401a01007387 */ /* 0x010fe80000100a00 */
[----:B---3--:R0:W-:Y:S02]  /*1f540*/  STL.64 [R1+0x1c38], R24 ;  /* 0x001c381801007387 */ /* 0x0081e40000100a00 */
[----:B0-----:R-:W-:-:S02]  /*1f550*/  IMAD.MOV.U32 R24, RZ, RZ, R10 ;  /* 0x000000ffff187224 */ /* 0x001fc400078e000a */
[----:B------:R-:W-:Y:S01]  /*1f560*/  IMAD.MOV.U32 R25, RZ, RZ, R11 ;  /* 0x000000ffff197224 */ /* 0x000fe200078e000b */
[----:B------:R-:W2:Y:S04]  /*1f570*/  LDL.LU R10, [R1+0x1cb4] ;  /* 0x001cb400010a7983 */ /* 0x000ea80000300800 */
[----:B------:R-:W2:Y:S04]  /*1f580*/  LDL.LU R11, [R1+0x1cb0] ;  /* 0x001cb000010b7983 */ /* 0x000ea80000300800 */
[----:B------:R0:W-:Y:S02]  /*1f590*/  STL.64 [R1+0x1c50], R24 ;  /* 0x001c501801007387 */ /* 0x0001e40000100a00 */
[----:B0-----:R-:W-:-:S02]  /*1f5a0*/  IMAD.MOV.U32 R24, RZ, RZ, R29 ;  /* 0x000000ffff187224 */ /* 0x001fc400078e001d */
[----:B------:R-:W-:Y:S01]  /*1f5b0*/  IMAD.MOV.U32 R25, RZ, RZ, R28 ;  /* 0x000000ffff197224 */ /* 0x000fe200078e001c */
[----:B------:R-:W3:Y:S04]  /*1f5c0*/  LDL.LU R29, [R1+0x1cac] ;  /* 0x001cac00011d7983 */ /* 0x000ee80000300800 */
[----:B------:R-:W4:Y:S04]  /*1f5d0*/  LDL.LU R28, [R1+0x1ca8] ;  /* 0x001ca800011c7983 */ /* 0x000f280000300800 */
[----:B------:R0:W-:Y:S02]  /*1f5e0*/  STL.64 [R1+0x1c88], R24 ;  /* 0x001c881801007387 */ /* 0x0001e40000100a00 */
[----:B0-----:R-:W-:-:S02]  /*1f5f0*/  IMAD.MOV.U32 R24, RZ, RZ, R19 ;  /* 0x000000ffff187224 */ /* 0x001fc400078e0013 */
[----:B------:R-:W-:Y:S01]  /*1f600*/  IMAD.MOV.U32 R25, RZ, RZ, R18 ;  /* 0x000000ffff197224 */ /* 0x000fe200078e0012 */
[----:B------:R-:W3:Y:S04]  /*1f610*/  LDL.LU R19, [R1+0x1ca4] ;  /* 0x001ca40001137983 */ /* 0x000ee80000300800 */
[----:B------:R-:W4:Y:S04]  /*1f620*/  LDL.LU R18, [R1+0x1ca0] ;  /* 0x001ca00001127983 */ /* 0x000f280000300800 */
[----:B------:R0:W-:Y:S04]  /*1f630*/  STL.64 [R1+0x1c98], R24 ;  /* 0x001c981801007387 */ /* 0x0001e80000100a00 */
[----:B0-----:R-:W2:Y:S04]  /*1f640*/  LDL.LU.64 R24, [R1+0x620] ;  /* 0x0006200001187983 */ /* 0x001ea80000300a00 */
[----:B------:R-:W2:Y:S04]  /*1f650*/  LDL.LU.64 R26, [R1+0x628] ;  /* 0x00062800011a7983 */ /* 0x000ea80000300a00 */
[----:B------:R0:W-:Y:S04]  /*1f660*/  STL.64 [R1+0x1c48], R20 ;  /* 0x001c481401007387 */ /* 0x0001e80000100a00 */
[----:B0-----:R-:W3:Y:S04]  /*1f670*/  LDL.LU.64 R20, [R1+0x420] ;  /* 0x0004200001147983 */ /* 0x001ee80000300a00 */
[----:B------:R-:W4:Y:S04]  /*1f680*/  LDL.LU.64 R22, [R1+0x428] ;  /* 0x0004280001167983 */ /* 0x000f280000300a00 */
[----:B----4-:R-:W-:Y:S04]  /*1f690*/  STL.64 [R1+0x1c60], R22 ;  /* 0x001c601601007387 */ /* 0x010fe80000100a00 */
[----:B---3--:R0:W-:Y:S04]  /*1f6a0*/  STL.64 [R1+0x1c58], R20 ;  /* 0x001c581401007387 */ /* 0x0081e80000100a00 */
[----:B0-----:R-:W3:Y:S04]  /*1f6b0*/  LDL.LU.64 R20, [R1+0x410] ;  /* 0x0004100001147983 */ /* 0x001ee80000300a00 */
[----:B------:R-:W4:Y:S01]  /*1f6c0*/  LDL.LU.64 R22, [R1+0x418] ;  /* 0x0004180001167983 */ /* 0x000f220000300a00 */
[----:B--2---:R-:W-:Y:S03]  /*1f6d0*/  HMMA.16816.F32.BF16 R24, R8, R16, R24 ;  /* 0x000000100818723c */ /* 0x004fe60000041818 */
[----:B----4-:R-:W-:Y:S04]  /*1f6e0*/  STL.64 [R1+0x1c70], R22 ;  /* 0x001c701601007387 */ /* 0x010fe80000100a00 */
[----:B---3--:R0:W-:Y:S02]  /*1f6f0*/  STL.64 [R1+0x1c68], R20 ;  /* 0x001c681401007387 */ /* 0x0081e40000100a00 */
[----:B0-----:R-:W-:-:S02]  /*1f700*/  IMAD.MOV.U32 R20, RZ, RZ, R7 ;  /* 0x000000ffff147224 */ /* 0x001fc400078e0007 */
[----:B------:R-:W-:-:S05]  /*1f710*/  IMAD.MOV.U32 R21, RZ, RZ, R6 ;  /* 0x000000ffff157224 */ /* 0x000fca00078e0006 */
[----:B------:R0:W-:Y:S04]  /*1f720*/  STL.64 [R1+0x1c90], R20 ;  /* 0x001c901401007387 */ /* 0x0001e80000100a00 */
[----:B0-----:R-:W2:Y:S04]  /*1f730*/  LDL.LU.64 R20, [R1+0x550] ;  /* 0x0005500001147983 */ /* 0x001ea80000300a00 */
[----:B------:R-:W2:Y:S04]  /*1f740*/  LDL.LU.64 R22, [R1+0x558] ;  /* 0x0005580001167983 */ /* 0x000ea80000300a00 */
[----:B------:R-:W3:Y:S04]  /*1f750*/  LDL.LU.64 R12, [R1+0x450] ;  /* 0x00045000010c7983 */ /* 0x000ee80000300a00 */
[----:B------:R-:W4:Y:S04]  /*1f760*/  LDL.LU.64 R14, [R1+0x458] ;  /* 0x00045800010e7983 */ /* 0x000f280000300a00 */
[----:B----4-:R-:W-:Y:S04]  /*1f770*/  STL.64 [R1+0x1c80], R14 ;  /* 0x001c800e01007387 */ /* 0x010fe80000100a00 */
[----:B---3--:R0:W-:Y:S04]  /*1f780*/  STL.64 [R1+0x1c78], R12 ;  /* 0x001c780c01007387 */ /* 0x0081e80000100a00 */
[----:B0-----:R-:W3:Y:S04]  /*1f790*/  LDL.LU.64 R12, [R1+0x4d0] ;  /* 0x0004d000010c7983 */ /* 0x001ee80000300a00 */
[----:B------:R-:W3:Y:S04]  /*1f7a0*/  LDL.LU.64 R14, [R1+0x4d8] ;  /* 0x0004d800010e7983 */ /* 0x000ee80000300a00 */
[----:B------:R-:W-:Y:S04]  /*1f7b0*/  STL [R1+0x18a0], R0 ;  /* 0x0018a00001007387 */ /* 0x000fe80000100800 */
[----:B------:R-:W-:Y:S04]  /*1f7c0*/  STL [R1+0x189c], R3 ;  /* 0x00189c0301007387 */ /* 0x000fe80000100800 */
[----:B------:R-:W-:Y:S04]  /*1f7d0*/  STL [R1+0x1898], R2 ;  /* 0x0018980201007387 */ /* 0x000fe80000100800 */
[----:B------:R0:W-:Y:S04]  /*1f7e0*/  STL.64 [R1+0x360], R24 ;  /* 0x0003601801007387 */ /* 0x0001e80000100a00 */
[----:B------:R2:W-:Y:S04]  /*1f7f0*/  STL.64 [R1+0x368], R26 ;  /* 0x0003681a01007387 */ /* 0x0005e80000100a00 */
[----:B0-----:R-:W2:Y:S02]  /*1f800*/  LDL.LU.64 R24, [R1+0x1c98] ;  /* 0x001c980001187983 */ /* 0x001ea40000300a00 */
[----:B--2---:R-:W-:Y:S02]  /*1f810*/  HMMA.16816.F32.BF16 R24, R8, R24, R20 ;  /* 0x000000180818723c */ /* 0x004fe40000041814 */
[----:B------:R-:W3:-:S15]  /*1f820*/  LDL.LU.64 R20, [R1+0x1c90] ;  /* 0x001c900001147983 */ /* 0x000ede0000300a00 */
[----:B------:R-:W-:-:S06]  /*1f830*/  NOP ;  /* 0x0000000000007918 */ /* 0x000fcc0000000000 */
[----:B------:R0:W-:Y:S04]  /*1f840*/  STL.64 [R1+0x390], R24 ;  /* 0x0003901801007387 */ /* 0x0001e80000100a00 */
[----:B------:R-:W-:Y:S04]  /*1f850*/  STL.64 [R1+0x398], R26 ;  /* 0x0003981a01007387 */ /* 0x000fe80000100a00 */
[----:B0-----:R-:W2:Y:S01]  /*1f860*/  LDL.LU.64 R24, [R1+0x1c88] ;  /* 0x001c880001187983 */ /* 0x001ea20000300a00 */
[----:B---3--:R-:W-:Y:S03]  /*1f870*/  HMMA.16816.F32.BF16 R20, R8, R20, R12 ;  /* 0x000000140814723c */ /* 0x008fe6000004180c */
[----:B------:R-:W3:Y:S04]  /*1f880*/  LDL.LU.64 R14, [R1+0x1c80] ;  /* 0x001c8000010e7983 */ /* 0x000ee80000300a00 */
[----:B------:R-:W3:-:S15]  /*1f890*/  LDL.LU.64 R12, [R1+0x1c78] ;  /* 0x001c7800010c7983 */ /* 0x000ede0000300a00 */
[----:B------:R-:W-:-:S01]  /*1f8a0*/  NOP ;  /* 0x0000000000007918 */ /* 0x000fc20000000000 */
[----:B------:R-:W-:Y:S04]  /*1f8b0*/  STL.64 [R1+0x400], R20 ;  /* 0x0004001401007387 */ /* 0x000fe80000100a00 */
[----:B------:R0:W-:Y:S04]  /*1f8c0*/  STL.64 [R1+0x408], R22 ;  /* 0x0004081601007387 */ /* 0x0001e80000100a00 */
[----:B0-----:R-:W2:Y:S04]  /*1f8d0*/  LDL.LU.64 R22, [R1+0x1c70] ;  /* 0x001c700001167983 */ /* 0x001ea80000300a00 */
[----:B------:R-:W2:Y:S01]  /*1f8e0*/  LDL.LU.64 R20, [R1+0x1c68] ;  /* 0x001c680001147983 */ /* 0x000ea20000300a00 */
[----:B------:R-:W0:Y:S02]  /*1f8f0*/  S2R R7, SR_TID.X ;  /* 0x0000000000077919 */ /* 0x000e240000002100 */
[C---:B0-----:R-:W-:Y:S01]  /*1f900*/  LOP3.LUT R27, R7.reuse, 0x7, RZ, 0xc0, !PT ;  /* 0x00000007071b7812 */ /* 0x041fe200078ec0ff */
[----:B------:R-:W-:-:S02]  /*1f910*/  IMAD.SHL.U32 R6, R7, 0x80, RZ ;  /* 0x0000008007067824 */ /* 0x000fc400078e00ff */
[----:B------:R-:W-:Y:S02]  /*1f920*/  IMAD.SHL.U32 R7, R7, 0x2, RZ ;  /* 0x0000000207077824 */ /* 0x000fe400078e00ff */
[----:B------:R-:W-:-:S05]  /*1f930*/  IMAD R27, R27, 0x110, RZ ;  /* 0x000001101b1b7824 */ /* 0x000fca00078e02ff */
[----:B------:R-:W-:Y:S02]  /*1f940*/  LOP3.LUT R7, R27, 0x10, R7, 0x78, !PT ;  /* 0x000000101b077812 */ /* 0x000fe400078e7807 */
[----:B--2---:R-:W-:Y:S01]  /*1f950*/  HMMA.16816.F32.BF16 R24, R8, R24, R20 ;  /* 0x000000180818723c */ /* 0x004fe20000041814 */
[----:B------:R-:W2:Y:S04]  /*1f960*/  LDL.LU.64 R22, [R1+0x1c60] ;  /* 0x001c600001167983 */ /* 0x000ea80000300a00 */
[----:B------:R-:W2:-:S15]  /*1f970*/  LDL.LU.64 R20, [R1+0x1c58] ;  /* 0x001c580001147983 */ /* 0x000e9e0000300a00 */
[----:B------:R-:W-:-:S03]  /*1f980*/  NOP ;  /* 0x0000000000007918 */ /* 0x000fc60000000000 */
        /* <DEDUP_REMOVED lines=9> */
[----:B------:R-:W2:Y:S01]  /*1fa20*/  LDL.LU.64 R24, [R1+0x1c38] ;  /* 0x001c380001187983 */ /* 0x000ea20000300a00 */
[----:B------:R-:W-:-:S04]  /*1fa30*/  LOP3.LUT R7, R7, 0x800, R6, 0xf8, !PT ;  /* 0x0000080007077812 */ /* 0x000fc800078ef806 */
[----:B------:R-:W-:Y:S01]  /*1fa40*/  LOP3.LUT R7, R7, 0x20, RZ, 0x3c, !PT ;  /* 0x0000002007077812 */ /* 0x000fe200078e3cff */
[----:B--2---:R-:W-:Y:S01]  /*1fa50*/  HMMA.16816.F32.BF16 R20, R8, R20, R24 ;  /* 0x000000140814723c */ /* 0x004fe20000041818 */
[----:B------:R-:W2:Y:S04]  /*1fa60*/  LDL.LU.64 R26, [R1+0x1c30] ;  /* 0x001c3000011a7983 */ /* 0x000ea80000300a00 */
[----:B------:R-:W4:-:S15]  /*1fa70*/  LDL.LU.64 R24, [R1+0x1c28] ;  /* 0x001c280001187983 */ /* 0x000f1e0000300a00 */
[----:B------:R-:W-:-:S03]  /*1fa80*/  NOP ;  /* 0x0000000000007918 */ /* 0x000fc60000000000 */
[----:B------:R-:W-:Y:S04]  /*1fa90*/  STL.64 [R1+0x430], R20 ;  /* 0x0004301401007387 */ /* 0x000fe80000100a00 */
[----:B------:R-:W-:Y:S04]  /*1faa0*/  STL.64 [R1+0x438], R22 ;  /* 0x0004381601007387 */ /* 0x000fe80000100a00 */
[----:B------:R-:W0:Y:S04]  /*1fab0*/  LDSM.16.MT88.4 R20, [R7+UR4+0x1000] ;  /* 0x001000040714783b */ /* 0x000e280008004200 */
[----:B0-----:R0:W-:Y:S04]  /*1fac0*/  STL.64 [R1+0x1b08], R22 ;  /* 0x001b081601007387 */ /* 0x0011e80000100a00 */
[----:B------:R-:W-:Y:S04]  /*1fad0*/  STL.64 [R1+0x1b00], R20 ;  /* 0x001b001401007387 */ /* 0x000fe80000100a00 */
[----:B0-----:R-:W2:Y:S01]  /*1fae0*/  LDL.64 R22, [R1+0xa8] ;  /* 0x0000a80001167983 */ /* 0x001ea20000100a00 */
[----:B---3--:R-:W-:-:S15]  /*1faf0*/  HMMA.16816.F32.BF16 R4, R8, R4, R12 ;  /* 0x000000040804723c */ /* 0x008fde000004180c */
[----:B------:R-:W-:-:S09]  /*1fb00*/  NOP ;  /* 0x0000000000007918 */ /* 0x000fd20000000000 */
[----:B------:R-:W-:Y:S02]  /*1fb10*/  IMAD.MOV.U32 R0, RZ, RZ, R5 ;  /* 0x000000ffff007224 */ /* 0x000fe400078e0005 */
[----:B------:R-:W-:Y:S02]  /*1fb20*/  IMAD.MOV.U32 R3, RZ, RZ, R6 ;  /* 0x000000ffff037224 */ /* 0x000fe400078e0006 */
[----:B------:R-:W-:Y:S01]  /*1fb30*/  IMAD.MOV.U32 R2, RZ, RZ, R7 ;  /* 0x000000ffff027224 */ /* 0x000fe200078e0007 */
[----:B--2---:R-:W-:Y:S04]  /*1fb40*/  STL.64 [R1+0x1bd0], R22 ;  /* 0x001bd01601007387 */ /* 0x004fe80000100a00 */
[----:B------:R0:W-:Y:S04]  /*1fb50*/  STL [R1+0x460], R4 ;  /* 0x0004600401007387 */ /* 0x0001e80000100800 */
[----:B0-----:R-:W4:Y:S04]  /*1fb60*/  LDL.LU.64 R4, [R1+0x440] ;  /* 0x0004400001047983 */ /* 0x001f280000300a00 */
[----:B------:R-:W4:Y:S04]  /*1fb70*/  LDL.LU.64 R6, [R1+0x448] ;  /* 0x0004480001067983 */ /* 0x000f280000300a00 */
[----:B------:R-:W2:Y:S04]  /*1fb80*/  LDL.LU R12, [R1+0x320] ;  /* 0x00032000010c7983 */ /* 0x000ea80000300800 */
[----:B------:R-:W2:Y:S04]  /*1fb90*/  LDL.LU R13, [R1+0x324] ;  /* 0x00032400010d7983 */ /* 0x000ea80000300800 */
[----:B------:R-:W3:Y:S04]  /*1fba0*/  LDL.LU R14, [R1+0x328] ;  /* 0x00032800010e7983 */ /* 0x000ee80000300800 */
[----:B------:R-:W3:Y:S04]  /*1fbb0*/  LDL.LU R15, [R1+0x32c] ;  /* 0x00032c00010f7983 */ /* 0x000ee80000300800 */
[----:B---3--:R0:W-:Y:S04]  /*1fbc0*/  STL.64 [R1+0x1be0], R14 ;  /* 0x001be00e01007387 */ /* 0x0081e80000100a00 */
[----:B--2---:R-:W-:Y:S04]  /*1fbd0*/  STL.64 [R1+0x1bd8], R12 ;  /* 0x001bd80c01007387 */ /* 0x004fe80000100a00 */
[----:B0-----:R-:W2:Y:S04]  /*1fbe0*/  LDL.64 R14, [R1+0xc8] ;  /* 0x0000c800010e7983 */ /* 0x001ea80000100a00 */
[----:B--2---:R0:W-:Y:S04]  /*1fbf0*/  STL.64 [R1+0x1bf0], R14 ;  /* 0x001bf00e01007387 */ /* 0x0041e80000100a00 */
[----:B0-----:R-:W2:Y:S04]  /*1fc00*/  LDL.64 R14, [R1+0xd8] ;  /* 0x0000d800010e7983 */ /* 0x001ea80000100a00 */
[----:B--2---:R-:W-:Y:S04]  /*1fc10*/  STL.64 [R1+0x1c08], R14 ;  /* 0x001c080e01007387 */ /* 0x004fe80000100a00 */
[----:B------:R-:W2:Y:S01]  /*1fc20*/  LDL.64 R22, [R1+0xb8] ;  /* 0x0000b80001167983 */ /* 0x000ea20000100a00 */
[----:B----4-:R-:W-:Y:S03]  /*1fc30*/  HMMA.16816.F32.BF16 R8, R8, R24, R4 ;  /* 0x000000180808723c */ /* 0x010fe60000041804 */
[----:B--2---:R0:W-:Y:S04]  /*1fc40*/  STL.64 [R1+0x1be8], R22 ;  /* 0x001be81601007387 */ /* 0x0041e80000100a00 */
[----:B------:R-:W2:Y:S04]  /*1fc50*/  LDL.LU R20, [R1+0x330] ;  /* 0x0003300001147983 */ /* 0x000ea80000300800 */
[----:B------:R-:W2:Y:S04]  /*1fc60*/  LDL.LU R21, [R1+0x334] ;  /* 0x0003340001157983 */ /* 0x000ea80000300800 */
[----:B0-----:R-:W3:Y:S04]  /*1fc70*/  LDL.LU R22, [R1+0x338] ;  /* 0x0003380001167983 */ /* 0x001ee80000300800 */
[----:B------:R-:W3:Y:S04]  /*1fc80*/  LDL.LU R23, [R1+0x33c] ;  /* 0x00033c0001177983 */ /* 0x000ee80000300800 */
[----:B------:R-:W4:Y:S04]  /*1fc90*/  LDL.LU R12, [R1+0x350] ;  /* 0x00035000010c7983 */ /* 0x000f280000300800 */
[----:B------:R-:W4:Y:S04]  /*1fca0*/  LDL.LU R13, [R1+0x354] ;  /* 0x00035400010d7983 */ /* 0x000f280000300800 */
[----:B------:R-:W4:Y:S04]  /*1fcb0*/  LDL.LU R14, [R1+0x358] ;  /* 0x00035800010e7983 */ /* 0x000f280000300800 */
[----:B------:R-:W4:Y:S04]  /*1fcc0*/  LDL.LU R15, [R1+0x35c] ;  /* 0x00035c00010f7983 */ /* 0x000f280000300800 */
[----:B---3--:R-:W-:Y:S04]  /*1fcd0*/  STL.64 [R1+0x1c00], R22 ;  /* 0x001c001601007387 */ /* 0x008fe80000100a00 */
[----:B--2---:R0:W-:Y:S04]  /*1fce0*/  STL.64 [R1+0x1bf8], R20 ;  /* 0x001bf81401007387 */ /* 0x0041e80000100a00 */
[----:B0-----:R-:W2:Y:S04]  /*1fcf0*/  LDL.LU R20, [R1+0x340] ;  /* 0x0003400001147983 */ /* 0x001ea80000300800 */
[----:B------:R-:W2:Y:S04]  /*1fd00*/  LDL.LU R21, [R1+0x344] ;  /* 0x0003440001157983 */ /* 0x000ea80000300800 */
[----:B------:R-:W2:Y:S04]  /*1fd10*/  LDL.LU R22, [R1+0x348] ;  /* 0x0003480001167983 */ /* 0x000ea80000300800 */
[----:B------:R-:W2:Y:S04]  /*1fd20*/  LDL.LU R23, [R1+0x34c] ;  /* 0x00034c0001177983 */ /* 0x000ea80000300800 */
[----:B------:R-:W-:Y:S04]  /*1fd30*/  STL [R1+0x1a78], R2 ;  /* 0x001a780201007387 */ /* 0x000fe80000100800 */
[----:B------:R-:W-:Y:S04]  /*1fd40*/  STL [R1+0x1a74], R3 ;  /* 0x001a740301007387 */ /* 0x000fe80000100800 */
[----:B------:R-:W-:Y:S04]  /*1fd50*/  STL [R1+0x1a70], R0 ;  /* 0x001a700001007387 */ /* 0x000fe80000100800 */
[----:B------:R-:W4:Y:S04]  /*1fd60*/  LDL.LU.64 R6, [R1+0x1c20] ;  /* 0x001c200001067983 */ /* 0x000f280000300a00 */
[----:B------:R-:W4:Y:S04]  /*1fd70*/  LDL.LU.64 R4, [R1+0x1c18] ;  /* 0x001c180001047983 */ /* 0x000f280000300a00 */
[----:B------:R-:W-:Y:S04]  /*1fd80*/  STL.64 [R1+0x450], R8 ;  /* 0x0004500801007387 */ /* 0x000fe80000100a00 */
[----:B------:R0:W-:Y:S04]  /*1fd90*/  STL.64 [R1+0x1bb8], R26 ;  /* 0x001bb81a01007387 */ /* 0x0001e80000100a00 */
[----:B------:R-:W3:Y:S04]  /*1fda0*/  LDL.LU R24, [R1+0x300] ;  /* 0x0003000001187983 */ /* 0x000ee80000300800 */
[----:B------:R-:W3:Y:S04]  /*1fdb0*/  LDL.LU R25, [R1+0x304] ;  /* 0x0003040001197983 */ /* 0x000ee80000300800 */
[----:B0-----:R-:W2:Y:S04]  /*1fdc0*/  LDL.LU R26, [R1+0x308] ;  /* 0x00030800011a7983 */ /* 0x001ea80000300800 */
[----:B------:R-:W2:Y:S01]  /*1fdd0*/  LDL.LU R27, [R1+0x30c] ;  /* 0x00030c00011b7983 */ /* 0x000ea20000300800 */
[----:B------:R-:W0:Y:S01]  /*1fde0*/  S2R R2, SR_TID.X ;  /* 0x0000000000027919 */ /* 0x000e220000002100 */
[----:B------:R-:W-:-:S02]  /*1fdf0*/  IMAD.MOV.U32 R17, RZ, RZ, R10 ;  /* 0x000000ffff117224 */ /* 0x000fc400078e000a */
[----:B------:R-:W-:Y:S01]  /*1fe00*/  IMAD.MOV.U32 R16, RZ, RZ, R11 ;  /* 0x000000ffff107224 */ /* 0x000fe200078e000b */
[C---:B0-----:R-:W-:Y:S01]  /*1fe10*/  LOP3.LUT R0, R2.reuse, 0x7, RZ, 0xc0, !PT ;  /* 0x0000000702007812 */ /* 0x041fe200078ec0ff */
[----:B------:R-:W-:Y:S01]  /*1fe20*/  IMAD.SHL.U32 R3, R2, 0x80, RZ ;  /* 0x0000008002037824 */ /* 0x000fe200078e00ff */
[----:B--2---:R0:W-:Y:S04]  /*1fe30*/  STL.64 [R1+0x1bc8], R26 ;  /* 0x001bc81a01007387 */ /* 0x0041e80000100a00 */
[----:B---3--:R1:W-:Y:S01]  /*1fe40*/  STL.64 [R1+0x1bc0], R24 ;  /* 0x001bc01801007387 */ /* 0x0083e20000100a00 */
[----:B0-----:R-:W-:-:S03]  /*1fe50*/  IMAD.MOV.U32 R26, RZ, RZ, R19 ;  /* 0x000000ffff1a7224 */ /* 0x001fc600078e0013 */
[----:B-1----:R-:W2:Y:S01]  /*1fe60*/  LDL.LU R24, [R1+0x310] ;  /* 0x0003100001187983 */ /* 0x002ea20000300800 */
[----:B------:R-:W-:-:S03]  /*1fe70*/  IMAD.MOV.U32 R25, RZ, RZ, R18 ;  /* 0x000000ffff197224 */ /* 0x000fc600078e0012 */
[----:B------:R-:W4:Y:S04]  /*1fe80*/  LDL.LU R18, [R1+0x1c14] ;  /* 0x001c140001127983 */ /* 0x000f280000300800 */
[----:B------:R-:W4:Y:S01]  /*1fe90*/  LDL.LU R19, [R1+0x1c10] ;  /* 0x001c100001137983 */ /* 0x000f220000300800 */
[----:B------:R-:W-:Y:S02]  /*1fea0*/  IMAD R0, R0, 0x110, RZ ;  /* 0x0000011000007824 */ /* 0x000fe400078e02ff */
[----:B------:R-:W-:Y:S01]  /*1feb0*/  IMAD.SHL.U32 R2, R2, 0x2, RZ ;  /* 0x0000000202027824 */ /* 0x000fe200078e00ff */
[----:B------:R-:W2:Y:S04]  /*1fec0*/  LDL.LU R27, [R1+0x31c] ;  /* 0x00031c00011b7983 */ /* 0x000ea80000300800 */
[----:B------:R-:W-:-:S04]  /*1fed0*/  LOP3.LUT R2, R0, 0x10, R2, 0x78, !PT ;  /* 0x0000001000027812 */ /* 0x000fc800078e7802 */
[----:B------:R-:W-:-:S04]  /*1fee0*/  LOP3.LUT R2, R2, 0x800, R3, 0xf8, !PT ;  /* 0x0000080002027812 */ /* 0x000fc800078ef803 */
[----:B------:R-:W-:-:S05]  /*1fef0*/  LOP3.LUT R2, R2, 0x20, RZ, 0x3c, !PT ;  /* 0x0000002002027812 */ /* 0x000fca00078e3cff */
[----:B------:R-:W0:Y:S04]  /*1ff00*/  LDSM.16.MT88.4 R8, [R2+UR4+0x1080] ;  /* 0x001080040208783b */ /* 0x000e280008004200 */
[----:B------:R-:W-:Y:S04]  /*1ff10*/  STL [R1+0x187c], R16 ;  /* 0x00187c1001007387 */ /* 0x000fe80000100800 */
[----:B------:R-:W-:Y:S04]  /*1ff20*/  STL [R1+0x1878], R17 ;  /* 0x0018781101007387 */ /* 0x000fe80000100800 */
[----:B0-----:R0:W-:Y:S04]  /*1ff30*/  STL.64 [R1+0x1a88], R10 ;  /* 0x001a880a01007387 */ /* 0x0011e80000100a00 */
[----:B------:R-:W-:Y:S04]  /*1ff40*/  STL.64 [R1+0x1a80], R8 ;  /* 0x001a800801007387 */ /* 0x000fe80000100a00 */
[----:B0-----:R-:W3:Y:S04]  /*1ff50*/  LDL R10, [R1+0x88] ;  /* 0x00008800010a7983 */ /* 0x001ee80000100800 */
[----:B------:R-:W3:Y:S01]  /*1ff60*/  LDL R11, [R1+0x8c] ;  /* 0x00008c00010b7983 */ /* 0x000ee20000100800 */
[----:B----4-:R-:W-:-:S15]  /*1ff70*/  HMMA.16816.F32.BF16 R12, R4, R18, R12 ;  /* 0x00000012040c723c */ /* 0x010fde000004180c */
[----:B------:R-:W-:-:S08]  /*1ff80*/  NOP ;  /* 0x0000000000007918 */ /* 0x000fd00000000000 */
[----:B------:R-:W-:Y:S04]  /*1ff90*/  STL.64 [R1+0x5e0], R12 ;  /* 0x0005e00c01007387 */ /* 0x000fe80000100a00 */
[----:B------:R0:W-:Y:S04]  /*1ffa0*/  STL.64 [R1+0x5e8], R14 ;  /* 0x0005e80e01007387 */ /* 0x0001e80000100a00 */
[----:B0-----:R-:W4:Y:S02]  /*1ffb0*/  LDL.LU.64 R14, [R1+0x1c08] ;  /* 0x001c0800010e7983 */ /* 0x001f240000300a00 */
[----:B----4-:R-:W-:Y:S06]  /*1ffc0*/  HMMA.16816.F32.BF16 R20, R4, R14, R20 ;  /* 0x0000000e0414723c */ /* 0x010fec0000041814 */
[----:B------:R-:W-:-:S02]  /*1ffd0*/  IMAD.MOV.U32 R9, RZ, RZ, R14 ;  /* 0x000000ffff097224 */ /* 0x000fc400078e000e */
[----:B------:R-:W-:-:S15]  /*1ffe0*/  IMAD.MOV.U32 R8, RZ, RZ, R15 ;  /* 0x000000ffff087224 */ /* 0x000fde00078e000f */
[----:B------:R-:W-:Y:S04]  /*1fff0*/  STL.64 [R1+0x5d0], R20 ;  /* 0x0005d01401007387 */ /* 0x000fe80000100a00 */
[----:B------:R0:W-:Y:S04]  /*20000*/  STL.64 [R1+0x5d8], R22 ;  /* 0x0005d81601007387 */ /* 0x0001e80000100a00 */
[----:B0-----:R-:W4:Y:S04]  /*20010*/  LDL.LU.64 R22, [R1+0x1c00] ;  /* 0x001c000001167983 */ /* 0x001f280000300a00 */
[----:B------:R-:W4:Y:S04]  /*20020*/  LDL.LU.64 R20, [R1+0x1bf8] ;  /* 0x001bf80001147983 */ /* 0x000f280000300a00 */
[----:B------:R-:W4:Y:S02]  /*20030*/  LDL.LU.64 R14, [R1+0x1bf0] ;  /* 0x001bf000010e7983 */ /* 0x000f240000300a00 */
        /* <DEDUP_REMOVED lines=22> */
[----:B------:R-:W4:Y:S04]  /*201a0*/  LDL.LU R20, [R1+0x1d0] ;  /* 0x0001d00001147983 */ /* 0x000f280000300800 */
[----:B------:R-:W4:Y:S04]  /*201b0*/  LDL.LU R21, [R1+0x1d4] ;  /* 0x0001d40001157983 */ /* 0x000f280000300800 */
[----:B------:R-:W3:Y:S04]  /*201c0*/  LDL.LU R22, [R1+0x1d8] ;  /* 0x0001d80001167983 */ /* 0x000ee80000300800 */
[----:B------:R-:W3:Y:S04]  /*201d0*/  LDL.LU R23, [R1+0x1dc] ;  /* 0x0001dc0001177983 */ /* 0x000ee80000300800 */
[----:B---3--:R0:W-:Y:S04]  /*201e0*/  STL.64 [R1+0x1b18], R22 ;  /* 0x001b181601007387 */ /* 0x0081e80000100a00 */
[----:B----4-:R-:W-:Y:S04]  /*201f0*/  STL.64 [R1+0x1b10], R20 ;  /* 0x001b101401007387 */ /* 0x010fe80000100a00 */
[----:B0-----:R-:W2:Y:S04]  /*20200*/  LDL R22, [R1+0x98] ;  /* 0x0000980001167983 */ /* 0x001ea80000100800 */
[----:B------:R-:W2:Y:S02]  /*20210*/  LDL R23, [R1+0x9c] ;  /* 0x00009c0001177983 */ /* 0x000ea40000100800 */
[----:B--2---:R-:W-:-:S15]  /*20220*/  HMMA.16816.F32.BF16 R24, R4, R22, R24 ;  /* 0x000000160418723c */ /* 0x004fde0000041818 */
[----:B------:R-:W-:-:S08]  /*20230*/  NOP ;  /* 0x0000000000007918 */ /* 0x000fd00000000000 */
[----:B------:R-:W-:Y:S04]  /*20240*/  STL.64 [R1+0x590], R24 ;  /* 0x0005901801007387 */ /* 0x000fe80000100a00 */
[----:B------:R0:W-:Y:S04]  /*20250*/  STL.64 [R1+0x598], R26 ;  /* 0x0005981a01007387 */ /* 0x0001e80000100a00 */
[----:B0-----:R-:W2:Y:S04]  /*20260*/  LDL.LU.64 R26, [R1+0x1bb8] ;  /* 0x001bb800011a7983 */ /* 0x001ea80000300a00 */
[----:B------:R0:W-:Y:S02]  /*20270*/  STL.64 [R1+0x1b28], R22 ;  /* 0x001b281601007387 */ /* 0x0001e40000100a00 */
[----:B0-----:R-:W-:-:S02]  /*20280*/  IMAD.MOV.U32 R22, RZ, RZ, R15 ;  /* 0x000000ffff167224 */ /* 0x001fc400078e000f */
[----:B------:R-:W-:-:S05]  /*20290*/  IMAD.MOV.U32 R23, RZ, RZ, R14 ;  /* 0x000000ffff177224 */ /* 0x000fca00078e000e */
[----:B------:R0:W-:Y:S04]  /*202a0*/  STL.64 [R1+0x1b40], R22 ;  /* 0x001b401601007387 */ /* 0x0001e80000100a00 */
[----:B------:R-:W3:Y:S04]  /*202b0*/  LDL.LU R20, [R1+0x2f0] ;  /* 0x0002f00001147983 */ /* 0x000ee80000300800 */
[----:B------:R-:W3:Y:S04]  /*202c0*/  LDL.LU R21, [R1+0x2f4] ;  /* 0x0002f40001157983 */ /* 0x000ee80000300800 */
[----:B0-----:R-:W3:Y:S04]  /*202d0*/  LDL.LU R22, [R1+0x2f8] ;  /* 0x0002f80001167983 */ /* 0x001ee80000300800 */
[----:B------:R-:W3:Y:S02]  /*202e0*/  LDL.LU R23, [R1+0x2fc] ;  /* 0x0002fc0001177983 */ /* 0x000ee40000300800 */
[----:B---3--:R-:W-:-:S15]  /*202f0*/  HMMA.16816.F32.BF16 R20, R4, R10, R20 ;  /* 0x0000000a0414723c */ /* 0x008fde0000041814 */
[----:B------:R-:W-:-:S08]  /*20300*/  NOP ;  /* 0x0000000000007918 */ /* 0x000fd00000000000 */
[----:B------:R-:W-:Y:S04]  /*20310*/  STL.64 [R1+0x580], R20 ;  /* 0x0005801401007387 */ /* 0x000fe80000100a00 */
[----:B------:R0:W-:Y:S02]  /*20320*/  STL.64 [R1+0x588], R22 ;  /* 0x0005881601007387 */ /* 0x0001e40000100a00 */
[----:B0-----:R-:W-:Y:S02]  /*20330*/  IMAD.MOV.U32 R22, RZ, RZ, R13 ;  /* 0x000000ffff167224 */ /* 0x001fe400078e000d */
[----:B------:R-:W-:-:S05]  /*20340*/  IMAD.MOV.U32 R23, RZ, RZ, R12 ;  /* 0x000000ffff177224 */ /* 0x000fca00078e000c */
[----:B------:R0:W-:Y:S04]  /*20350*/  STL.64 [R1+0x1b58], R22 ;  /* 0x001b581601007387 */ /* 0x0001e80000100a00 */
[----:B------:R-:W3:Y:S04]  /*20360*/  LDL.LU R20, [R1+0x210] ;  /* 0x0002100001147983 */ /* 0x000ee80000300800 */
[----:B------:R-:W3:Y:S04]  /*20370*/  LDL.LU R21, [R1+0x214] ;  /* 0x0002140001157983 */ /* 0x000ee80000300800 */
[----:B0-----:R-:W4:Y:S04]  /*20380*/  LDL.LU R22, [R1+0x218] ;  /* 0x0002180001167983 */ /* 0x001f280000300800 */
[----:B------:R-:W4:Y:S04]  /*20390*/  LDL.LU R23, [R1+0x21c] ;  /* 0x00021c0001177983 */ /* 0x000f280000300800 */
[----:B------:R-:W2:Y:S04]  /*203a0*/  LDL.LU R12, [R1+0x180] ;  /* 0x00018000010c7983 */ /* 0x000ea80000300800 */
[----:B------:R-:W2:Y:S04]  /*203b0*/  LDL.LU R13, [R1+0x184] ;  /* 0x00018400010d7983 */ /* 0x000ea80000300800 */
[----:B------:R-:W2:Y:S04]  /*203c0*/  LDL.LU R14, [R1+0x188] ;  /* 0x00018800010e7983 */ /* 0x000ea80000300800 */
[----:B------:R-:W2:Y:S04]  /*203d0*/  LDL.LU R15, [R1+0x18c] ;  /* 0x00018c00010f7983 */ /* 0x000ea80000300800 */
[----:B----4-:R0:W-:Y:S04]  /*203e0*/  STL.64 [R1+0x1b68], R22 ;  /* 0x001b681601007387 */ /* 0x0101e80000100a00 */
[----:B---3--:R1:W-:Y:S01]  /*203f0*/  STL.64 [R1+0x1b60], R20 ;  /* 0x001b601401007387 */ /* 0x0083e20000100a00 */
[----:B0-----:R-:W-:-:S02]  /*20400*/  IMAD.MOV.U32 R22, RZ, RZ, R9 ;  /* 0x000000ffff167224 */ /* 0x001fc400078e0009 */
[----:B------:R-:W-:-:S05]  /*20410*/  IMAD.MOV.U32 R23, RZ, RZ, R8 ;  /* 0x000000ffff177224 */ /* 0x000fca00078e0008 */
[----:B------:R0:W-:Y:S04]  /*20420*/  STL.64 [R1+0x1b80], R22 ;  /* 0x001b801601007387 */ /* 0x0001e80000100a00 */
[----:B-1----:R-:W3:Y:S04]  /*20430*/  LDL.LU R20, [R1+0x230] ;  /* 0x0002300001147983 */ /* 0x002ee80000300800 */
[----:B------:R-:W3:Y:S01]  /*20440*/  LDL.LU R21, [R1+0x234] ;  /* 0x0002340001157983 */ /* 0x000ee20000300800 */
[----:B------:R-:W-:Y:S02]  /*20450*/  IMAD.MOV.U32 R8, RZ, RZ, R28 ;  /* 0x000000ffff087224 */ /* 0x000fe400078e001c */
[----:B--2---:R-:W-:Y:S01]  /*20460*/  IMAD.MOV.U32 R9, RZ, RZ, R27 ;  /* 0x000000ffff097224 */ /* 0x004fe200078e001b */
[----:B0-----:R-:W3:Y:S04]  /*20470*/  LDL.LU R22, [R1+0x238] ;  /* 0x0002380001167983 */ /* 0x001ee80000300800 */
[----:B------:R-:W3:Y:S04]  /*20480*/  LDL.LU R23, [R1+0x23c] ;  /* 0x00023c0001177983 */ /* 0x000ee80000300800 */
[----:B------:R0:W-:Y:S04]  /*20490*/  STL.64 [R1+0x1b20], R10 ;  /* 0x001b200a01007387 */ /* 0x0001e80000100a00 */
[----:B------:R-:W2:Y:S04]  /*204a0*/  LDL.LU R28, [R1+0x1bb4] ;  /* 0x001bb400011c7983 */ /* 0x000ea80000300800 */
[----:B------:R-:W4:Y:S01]  /*204b0*/  LDL.LU R27, [R1+0x1bb0] ;  /* 0x001bb000011b7983 */ /* 0x000f220000300800 */
[----:B0-----:R-:W-:-:S02]  /*204c0*/  IMAD.MOV.U32 R10, RZ, RZ, R26 ;  /* 0x000000ffff0a7224 */ /* 0x001fc400078e001a */
[----:B------:R-:W-:Y:S01]  /*204d0*/  IMAD.MOV.U32 R11, RZ, RZ, R29 ;  /* 0x000000ffff0b7224 */ /* 0x000fe200078e001d */
[----:B------:R-:W3:Y:S04]  /*204e0*/  LDL.LU R26, [R1+0x1bac] ;  /* 0x001bac00011a7983 */ /* 0x000ee80000300800 */
[----:B------:R-:W4:Y:S04]  /*204f0*/  LDL.LU R29, [R1+0x1ba8] ;  /* 0x001ba800011d7983 */ /* 0x000f280000300800 */
[----:B------:R-:W-:Y:S04]  /*20500*/  STL.64 [R1+0x1b38], R10 ;  /* 0x001b380a01007387 */ /* 0x000fe80000100a00 */
[----:B------:R0:W-:Y:S04]  /*20510*/  STL.64 [R1+0x1b30], R8 ;  /* 0x001b300801007387 */ /* 0x0001e80000100a00 */
[----:B0-----:R-:W3:Y:S04]  /*20520*/  LDL.LU R8, [R1+0x1f0] ;  /* 0x0001f00001087983 */ /* 0x001ee80000300800 */
[----:B------:R-:W3:Y:S04]  /*20530*/  LDL.LU R9, [R1+0x1f4] ;  /* 0x0001f40001097983 */ /* 0x000ee80000300800 */
[----:B------:R-:W4:Y:S01]  /*20540*/  LDL.LU R10, [R1+0x1f8] ;  /* 0x0001f800010a7983 */ /* 0x000f220000300800 */
[----:B--2---:R-:W-:-:S03]  /*20550*/  IMAD.MOV.U32 R11, RZ, RZ, R28 ;  /* 0x000000ffff0b7224 */ /* 0x004fc600078e001c */
[----:B------:R-:W2:Y:S04]  /*20560*/  LDL.LU R28, [R1+0x1ba4] ;  /* 0x001ba400011c7983 */ /* 0x000ea80000300800 */
[----:B----4-:R-:W-:Y:S04]  /*20570*/  STL.64 [R1+0x1b50], R10 ;  /* 0x001b500a01007387 */ /* 0x010fe80000100a00 */
[----:B---3--:R0:W-:Y:S02]  /*20580*/  STL.64 [R1+0x1b48], R8 ;  /* 0x001b480801007387 */ /* 0x0081e40000100a00 */
[----:B0-----:R-:W-:-:S02]  /*20590*/  IMAD.MOV.U32 R8, RZ, RZ, R29 ;  /* 0x000000ffff087224 */ /* 0x001fc400078e001d */
[----:B------:R-:W-:Y:S01]  /*205a0*/  IMAD.MOV.U32 R9, RZ, RZ, R26 ;  /* 0x000000ffff097224 */ /* 0x000fe200078e001a */
[----:B------:R-:W3:Y:S04]  /*205b0*/  LDL.LU R29, [R1+0x1ba0] ;  /* 0x001ba000011d7983 */ /* 0x000ee80000300800 */
[----:B------:R-:W4:Y:S01]  /*205c0*/  LDL.LU R26, [R1+0x1b9c] ;  /* 0x001b9c00011a7983 */ /* 0x000f220000300800 */
[----:B------:R-:W-:-:S03]  /*205d0*/  IMAD.MOV.U32 R10, RZ, RZ, R27 ;  /* 0x000000ffff0a7224 */ /* 0x000fc600078e001b */
[----:B------:R-:W4:Y:S04]  /*205e0*/  LDL.LU R27, [R1+0x1b98] ;  /* 0x001b9800011b7983 */ /* 0x000f280000300800 */
[----:B------:R-:W2:Y:S01]  /*205f0*/  LDL.LU R11, [R1+0x20c] ;  /* 0x00020c00010b7983 */ /* 0x000ea20000300800 */
[----:B------:R-:W0:Y:S02]  /*20600*/  S2R R16, SR_TID.X ;  /* 0x0000000000107919 */ /* 0x000e240000002100 */
[C---:B0-----:R-:W-:Y:S01]  /*20610*/  LOP3.LUT R17, R16.reuse, 0x7, RZ, 0xc0, !PT ;  /* 0x0000000710117812 */ /* 0x041fe200078ec0ff */
[----:B--2---:R-:W-:Y:S04]  /*20620*/  STL.64 [R1+0x1b78], R10 ;  /* 0x001b780a01007387 */ /* 0x004fe80000100a00 */
[----:B------:R0:W-:Y:S01]  /*20630*/  STL.64 [R1+0x1b70], R8 ;  /* 0x001b700801007387 */ /* 0x0001e20000100a00 */
[----:B----4-:R-:W-:Y:S03]  /*20640*/  HMMA.16816.F32.BF16 R4, R4, R26, R12 ;  /* 0x0000001a0404723c */ /* 0x010fe6000004180c */
[----:B0-----:R-:W2:Y:S04]  /*20650*/  LDL.LU R8, [R1+0x220] ;  /* 0x0002200001087983 */ /* 0x001ea80000300800 */
[----:B------:R-:W2:Y:S04]  /*20660*/  LDL.LU R9, [R1+0x224] ;  /* 0x0002240001097983 */ /* 0x000ea80000300800 */
[----:B------:R-:W4:Y:S04]  /*20670*/  LDL.LU.64 R14, [R1+0x1b90] ;  /* 0x001b9000010e7983 */ /* 0x000f280000300a00 */
[----:B------:R-:W4:Y:S01]  /*20680*/  LDL.LU.64 R12, [R1+0x1b88] ;  /* 0x001b8800010c7983 */ /* 0x000f220000300a00 */
[----:B------:R-:W-:-:S02]  /*20690*/  IMAD.SHL.U32 R2, R16, 0x2, RZ ;  /* 0x0000000210027824 */ /* 0x000fc400078e00ff */
[----:B------:R-:W-:Y:S02]  /*206a0*/  IMAD R17, R17, 0x110, RZ ;  /* 0x0000011011117824 */ /* 0x000fe400078e02ff */
[----:B------:R-:W-:-:S03]  /*206b0*/  IMAD.SHL.U32 R16, R16, 0x80, RZ ;  /* 0x0000008010107824 */ /* 0x000fc600078e00ff */
[----:B------:R-:W-:-:S04]  /*206c0*/  LOP3.LUT R2, R17, 0x10, R2, 0x78, !PT ;  /* 0x0000001011027812 */ /* 0x000fc800078e7802 */
[----:B------:R-:W-:Y:S01]  /*206d0*/  LOP3.LUT R2, R2, 0x800, R16, 0xf8, !PT ;  /* 0x0000080002027812 */ /* 0x000fe200078ef810 */
[----:B------:R-:W-:Y:S03]  /*206e0*/  STL.64 [R1+0x300], R4 ;  /* 0x0003000401007387 */ /* 0x000fe60000100a00 */
[----:B------:R-:W-:Y:S01]  /*206f0*/  LOP3.LUT R2, R2, 0x40, RZ, 0x3c, !PT ;  /* 0x0000004002027812 */ /* 0x000fe200078e3cff */
[----:B------:R-:W-:Y:S04]  /*20700*/  STL.64 [R1+0x308], R6 ;  /* 0x0003080601007387 */ /* 0x000fe80000100a00 */
[----:B------:R-:W0:Y:S01]  /*20710*/  LDSM.16.MT88.4 R4, [R2+UR4+0x1000] ;  /* 0x001000040204783b */ /* 0x000e220008004200 */
[----:B---3--:R-:W-:-:S02]  /*20720*/  IMAD.MOV.U32 R10, RZ, RZ, R29 ;  /* 0x000000ffff0a7224 */ /* 0x008fc400078e001d */
[----:B------:R-:W-:Y:S01]  /*20730*/  IMAD.MOV.U32 R11, RZ, RZ, R28 ;  /* 0x000000ffff0b7224 */ /* 0x000fe200078e001c */
[----:B0-----:R-:W-:Y:S04]  /*20740*/  STL.64 [R1+0x1a08], R6 ;  /* 0x001a080601007387 */ /* 0x001fe80000100a00 */
[----:B------:R-:W-:Y:S01]  /*20750*/  STL.64 [R1+0x1a00], R4 ;  /* 0x001a000401007387 */ /* 0x000fe20000100a00 */
[----:B----4-:R-:W-:-:S15]  /*20760*/  HMMA.16816.F32.BF16 R20, R12, R18, R20 ;  /* 0x000000120c14723c */ /* 0x010fde0000041814 */
[----:B------:R-:W-:-:S08]  /*20770*/  NOP ;  /* 0x0000000000007918 */ /* 0x000fd00000000000 */
[----:B------:R2:W-:Y:S01]  /*20780*/  STL.64 [R1+0x230], R20 ;  /* 0x0002301401007387 */ /* 0x0005e20000100a00 */
[----:B------:R-:W-:Y:S02]  /*20790*/  IMAD.MOV.U32 R29, RZ, RZ, R22 ;  /* 0x000000ffff1d7224 */ /* 0x000fe400078e0016 */
[----:B------:R-:W-:Y:S02]  /*207a0*/  IMAD.MOV.U32 R28, RZ, RZ, R23 ;  /* 0x000000ffff1c7224 */ /* 0x000fe400078e0017 */
[----:B------:R-:W2:Y:S04]  /*207b0*/  LDL.LU.64 R22, [R1+0x1b80] ;  /* 0x001b800001167983 */ /* 0x000ea80000300a00 */
[----:B------:R-:W-:Y:S04]  /*207c0*/  STL [R1+0x17d4], R28 ;  /* 0x0017d41c01007387 */ /* 0x000fe80000100800 */
[----:B------:R-:W-:Y:S01]  /*207d0*/  STL [R1+0x17d0], R29 ;  /* 0x0017d01d01007387 */ /* 0x000fe20000100800 */
[----:B--2---:R-:W-:Y:S03]  /*207e0*/  HMMA.16816.F32.BF16 R20, R12, R22, R8 ;  /* 0x000000160c14723c */ /* 0x004fe60000041808 */
[----:B------:R-:W2:Y:S04]  /*207f0*/  LDL.LU.64 R10, [R1+0x1b78] ;  /* 0x001b7800010a7983 */ /* 0x000ea80000300a00 */
[----:B------:R-:W2:-:S15]  /*20800*/  LDL.LU.64 R8, [R1+0x1b70] ;  /* 0x001b700001087983 */ /* 0x000e9e0000300a00 */
[----:B------:R-:W-:-:S01]  /*20810*/  NOP ;  /* 0x0000000000007918 */ /* 0x000fc20000000000 */
[----:B------:R0:W-:Y:S01]  /*20820*/  STL.64 [R1+0x228], R22 ;  /* 0x0002281601007387 */ /* 0x0001e20000100a00 */
[----:B------:R-:W-:Y:S02]  /*20830*/  IMAD.MOV.U32 R24, RZ, RZ, R20 ;  /* 0x000000ffff187224 */ /* 0x000fe400078e0014 */
[----:B------:R-:W-:Y:S01]  /*20840*/  IMAD.MOV.U32 R25, RZ, RZ, R21 ;  /* 0x000000ffff197224 */ /* 0x000fe200078e0015 */
[----:B0-----:R-:W3:Y:S04]  /*20850*/  LDL.LU.64 R22, [R1+0x1b68] ;  /* 0x001b680001167983 */ /* 0x001ee80000300a00 */
[----:B------:R-:W3:Y:S01]  /*20860*/  LDL.LU.64 R20, [R1+0x1b60] ;  /* 0x001b600001147983 */ /* 0x000ee20000300a00 */
[----:B------:R-:W-:Y:S02]  /*20870*/  IMAD.MOV.U32 R6, RZ, RZ, R3 ;  /* 0x000000ffff067224 */ /* 0x000fe400078e0003 */
[----:B------:R-:W-:Y:S01]  /*20880*/  IMAD.MOV.U32 R7, RZ, RZ, R0 ;  /* 0x000000ffff077224 */ /* 0x000fe200078e0000 */
[----:B------:R-:W-:Y:S04]  /*20890*/  STL [R1+0x1894], R25 ;  /* 0x0018941901007387 */ /* 0x000fe80000100800 */
[----:B------:R-:W-:Y:S02]  /*208a0*/  STL [R1+0x1890], R24 ;  /* 0x0018901801007387 */ /* 0x000fe40000100800 */
[----:B---3--:R-:W-:-:S15]  /*208b0*/  HMMA.16816.F32.BF16 R20, R12, R6, R20 ;  /* 0x000000060c14723c */ /* 0x008fde0000041814 */
[----:B------:R-:W-:-:S08]  /*208c0*/  NOP ;  /* 0x0000000000007918 */ /* 0x000fd00000000000 */
[----:B------:R-:W-:Y:S04]  /*208d0*/  STL.64 [R1+0x210], R20 ;  /* 0x0002101401007387 */ /* 0x000fe80000100a00 */
[----:B------:R0:W-:Y:S04]  /*208e0*/  STL.64 [R1+0x218], R22 ;  /* 0x0002181601007387 */ /* 0x0001e80000100a00 */
[----:B0-----:R-:W2:Y:S04]  /*208f0*/  LDL.LU.64 R22, [R1+0x1b58] ;  /* 0x001b580001167983 */ /* 0x001ea80000300a00 */
[----:B------:R0:W-:Y:S04]  /*20900*/  STL.64 [R1+0x1ae0], R6 ;  /* 0x001ae00601007387 */ /* 0x0001e80000100a00 */
[----:B------:R-:W3:Y:S04]  /*20910*/  LDL.LU R4, [R1+0x120] ;  /* 0x0001200001047983 */ /* 0x000ee80000300800 */
[----:B------:R-:W3:Y:S04]  /*20920*/  LDL.LU R5, [R1+0x124] ;  /* 0x0001240001057983 */ /* 0x000ee80000300800 */
[----:B0-----:R-:W3:Y:S04]  /*20930*/  LDL.LU R6, [R1+0x128] ;  /* 0x0001280001067983 */ /* 0x001ee80000300800 */
[----:B------:R-:W3:Y:S01]  /*20940*/  LDL.LU R7, [R1+0x12c] ;  /* 0x00012c0001077983 */ /* 0x000ee20000300800 */
[----:B--2---:R-:W-:Y:S03]  /*20950*/  HMMA.16816.F32.BF16 R20, R12, R22, R8 ;  /* 0x000000160c14723c */ /* 0x004fe60000041808 */
[----:B------:R-:W2:Y:S04]  /*20960*/  LDL.LU.64 R10, [R1+0x1b50] ;  /* 0x001b5000010a7983 */ /* 0x000ea80000300a00 */
[----:B------:R-:W2:-:S15]  /*20970*/  LDL.LU.64 R8, [R1+0x1b48] ;  /* 0x001b480001087983 */ /* 0x000e9e0000300a00 */
[----:B------:R-:W-:-:S01]  /*20980*/  NOP ;  /* 0x0000000000007918 */ /* 0x000fc20000000000 */
[----:B------:R-:W-:Y:S04]  /*20990*/  STL.64 [R1+0x200], R20 ;  /* 0x0002001401007387 */ /* 0x000fe80000100a00 */
[----:B------:R0:W-:Y:S04]  /*209a0*/  STL.64 [R1+0x208], R22 ;  /* 0x0002081601007387 */ /* 0x0001e80000100a00 */
[----:B0-----:R-:W2:Y:S02]  /*209b0*/  LDL.LU.64 R22, [R1+0x1b40] ;  /* 0x001b400001167983 */ /* 0x001ea40000300a00 */
[----:B--2---:R-:W-:Y:S02]  /*209c0*/  HMMA.16816.F32.BF16 R20, R12, R22, R8 ;  /* 0x000000160c14723c */ /* 0x004fe40000041808 */
[----:B------:R-:W2:Y:S04]  /*209d0*/  LDL.LU.64 R10, [R1+0x1b38] ;  /* 0x001b3800010a7983 */ /* 0x000ea80000300a00 */
[----:B------:R-:W2:-:S15]  /*209e0*/  LDL.LU.64 R8, [R1+0x1b30] ;  /* 0x001b300001087983 */ /* 0x000e9e0000300a00 */
[----:B------:R-:W-:-:S02]  /*209f0*/  NOP ;  /* 0x0000000000007918 */ /* 0x000fc40000000000 */
[----:B------:R-:W-:Y:S04]  /*20a00*/  STL.64 [R1+0x1f0], R20 ;  /* 0x0001f01401007387 */ /* 0x000fe80000100a00 */
        /* <DEDUP_REMOVED lines=9> */
[C---:B---3--:R-:W-:Y:S06]  /*20aa0*/  HMMA.16816.F32.BF16 R4, R12.reuse, R26, R4 ;  /* 0x0000001a0c04723c */ /* 0x048fec0000041804 */
[----:B--2---:R-:W-:Y:S01]  /*20ab0*/  HMMA.16816.F32.BF16 R20, R12, R10, R20 ;  /* 0x0000000a0c14723c */ /* 0x004fe20000041814 */
[----:B------:R-:W0:-:S15]  /*20ac0*/  LDSM.16.MT88.4 R12, [R2+UR4+0x1080] ;  /* 0x00108004020c783b */ /* 0x000e1e0008004200 */
[----:B------:R-:W-:-:S07]  /*20ad0*/  NOP ;  /* 0x0000000000007918 */ /* 0x000fce0000000000 */
[----:B------:R-:W-:Y:S04]  /*20ae0*/  STL.64 [R1+0x470], R20 ;  /* 0x0004701401007387 */ /* 0x000fe80000100a00 */
[----:B------:R1:W-:Y:S04]  /*20af0*/  STL.64 [R1+0x478], R22 ;  /* 0x0004781601007387 */ /* 0x0003e80000100a00 */
[----:B-1----:R-:W2:Y:S04]  /*20b00*/  LDL.LU.64 R22, [R1+0x1b08] ;  /* 0x001b080001167983 */ /* 0x002ea80000300a00 */
[----:B------:R-:W2:Y:S04]  /*20b10*/  LDL.LU.64 R20, [R1+0x1b00] ;  /* 0x001b000001147983 */ /* 0x000ea80000300a00 */
[----:B------:R-:W-:Y:S04]  /*20b20*/  STL.64 [R1+0x1aa0], R10 ;  /* 0x001aa00a01007387 */ /* 0x000fe80000100a00 */
[----:B------:R1:W-:Y:S04]  /*20b30*/  STL.64 [R1+0x1aa8], R26 ;  /* 0x001aa81a01007387 */ /* 0x0003e80000100a00 */
[----:B------:R-:W-:Y:S04]  /*20b40*/  STL.64 [R1+0x1e0], R4 ;  /* 0x0001e00401007387 */ /* 0x000fe80000100a00 */
[----:B------:R3:W-:Y:S04]  /*20b50*/  STL.64 [R1+0x1e8], R6 ;  /* 0x0001e80601007387 */ /* 0x0007e80000100a00 */
[----:B------:R-:W4:Y:S04]  /*20b60*/  LDL.LU R24, [R1+0x290] ;  /* 0x0002900001187983 */ /* 0x000f280000300800 */
[----:B------:R-:W4:Y:S04]  /*20b70*/  LDL.LU R25, [R1+0x294] ;  /* 0x0002940001197983 */ /* 0x000f280000300800 */
[----:B-1----:R-:W2:Y:S04]  /*20b80*/  LDL.LU R26, [R1+0x298] ;  /* 0x00029800011a7983 */ /* 0x002ea80000300800 */
[----:B------:R-:W2:Y:S04]  /*20b90*/  LDL.LU R27, [R1+0x29c] ;  /* 0x00029c00011b7983 */ /* 0x000ea80000300800 */
[----:B---3--:R-:W3:Y:S04]  /*20ba0*/  LDL.64 R6, [R1+0xd8] ;  /* 0x0000d80001067983 */ /* 0x008ee80000100a00 */
[----:B---3--:R-:W-:Y:S04]  /*20bb0*/  STL.64 [R1+0x1af8], R6 ;  /* 0x001af80601007387 */ /* 0x008fe80000100a00 */
[----:B--2---:R1:W-:Y:S04]  /*20bc0*/  STL.64 [R1+0x1ab8], R26 ;  /* 0x001ab81a01007387 */ /* 0x0043e80000100a00 */
[----:B----4-:R2:W-:Y:S04]  /*20bd0*/  STL.64 [R1+0x1ab0], R24 ;  /* 0x001ab01801007387 */ /* 0x0105e80000100a00 */
[----:B-1----:R-:W3:Y:S04]  /*20be0*/  LDL.64 R26, [R1+0xa8] ;  /* 0x0000a800011a7983 */ /* 0x002ee80000100a00 */
[----:B---3--:R1:W-:Y:S04]  /*20bf0*/  STL.64 [R1+0x1ac8], R26 ;  /* 0x001ac81a01007387 */ /* 0x0083e80000100a00 */
[----:B--2---:R-:W2:Y:S04]  /*20c00*/  LDL.LU R24, [R1+0x2b0] ;  /* 0x0002b00001187983 */ /* 0x004ea80000300800 */
[----:B------:R-:W2:Y:S04]  /*20c10*/  LDL.LU R25, [R1+0x2b4] ;  /* 0x0002b40001197983 */ /* 0x000ea80000300800 */
[----:B-1----:R-:W3:Y:S04]  /*20c20*/  LDL.LU R26, [R1+0x2b8] ;  /* 0x0002b800011a7983 */ /* 0x002ee80000300800 */
[----:B------:R-:W3:Y:S04]  /*20c30*/  LDL.LU R27, [R1+0x2bc] ;  /* 0x0002bc00011b7983 */ /* 0x000ee80000300800 */
[----:B------:R-:W4:Y:S04]  /*20c40*/  LDL.LU R4, [R1+0x2e0] ;  /* 0x0002e00001047983 */ /* 0x000f280000300800 */
[----:B------:R-:W4:Y:S04]  /*20c50*/  LDL.LU R5, [R1+0x2e4] ;  /* 0x0002e40001057983 */ /* 0x000f280000300800 */
[----:B------:R-:W4:Y:S04]  /*20c60*/  LDL.LU R6, [R1+0x2e8] ;  /* 0x0002e80001067983 */ /* 0x000f280000300800 */
[----:B------:R-:W4:Y:S04]  /*20c70*/  LDL.LU R7, [R1+0x2ec] ;  /* 0x0002ec0001077983 */ /* 0x000f280000300800 */
[----:B---3--:R-:W-:Y:S04]  /*20c80*/  STL.64 [R1+0x1ad8], R26 ;  /* 0x001ad81a01007387 */ /* 0x008fe80000100a00 */
[----:B--2---:R1:W-:Y:S04]  /*20c90*/  STL.64 [R1+0x1ad0], R24 ;  /* 0x001ad01801007387 */ /* 0x0043e80000100a00 */
[----:B-1----:R-:W2:Y:S04]  /*20ca0*/  LDL.LU R24, [R1+0x2c0] ;  /* 0x0002c00001187983 */ /* 0x002ea80000300800 */
[----:B------:R-:W2:Y:S04]  /*20cb0*/  LDL.LU R25, [R1+0x2c4] ;  /* 0x0002c40001197983 */ /* 0x000ea80000300800 */
[----:B------:R-:W3:Y:S04]  /*20cc0*/  LDL.LU R26, [R1+0x2c8] ;  /* 0x0002c800011a7983 */ /* 0x000ee80000300800 */
[----:B------:R-:W3:Y:S04]  /*20cd0*/  LDL.LU R27, [R1+0x2cc] ;  /* 0x0002cc00011b7983 */ /* 0x000ee80000300800 */
[----:B---3--:R-:W-:Y:S04]  /*20ce0*/  STL.64 [R1+0x1af0], R26 ;  /* 0x001af01a01007387 */ /* 0x008fe80000100a00 */
[----:B--2---:R1:W-:Y:S04]  /*20cf0*/  STL.64 [R1+0x1ae8], R24 ;  /* 0x001ae81801007387 */ /* 0x0043e80000100a00 */
[----:B-1----:R-:W2:Y:S04]  /*20d00*/  LDL.LU R24, [R1+0x2d0] ;  /* 0x0002d00001187983 */ /* 0x002ea80000300800 */
[----:B------:R-:W2:Y:S04]  /*20d10*/  LDL.LU R25, [R1+0x2d4] ;  /* 0x0002d40001197983 */ /* 0x000ea80000300800 */
[----:B------:R-:W2:Y:S04]  /*20d20*/  LDL.LU R26, [R1+0x2d8] ;  /* 0x0002d800011a7983 */ /* 0x000ea80000300800 */
[----:B------:R-:W2:Y:S04]  /*20d30*/  LDL.LU R27, [R1+0x2dc] ;  /* 0x0002dc00011b7983 */ /* 0x000ea80000300800 */
[----:B------:R-:W3:Y:S01]  /*20d40*/  LDL.64 R10, [R1+0x98] ;  /* 0x00009800010a7983 */ /* 0x000ee20000100a00 */
[C---:B----4-:R-:W-:Y:S03]  /*20d50*/  HMMA.16816.F32.BF16 R4, R20.reuse, R18, R4 ;  /* 0x000000121404723c */ /* 0x050fe60000041804 */
[----:B---3--:R1:W-:Y:S04]  /*20d60*/  STL.64 [R1+0x1ac0], R10 ;  /* 0x001ac00a01007387 */ /* 0x0083e80000100a00 */
[----:B------:R-:W3:Y:S04]  /*20d70*/  LDL.LU R8, [R1+0x2a0] ;  /* 0x0002a00001087983 */ /* 0x000ee80000300800 */
[----:B------:R-:W3:Y:S04]  /*20d80*/  LDL.LU R9, [R1+0x2a4] ;  /* 0x0002a40001097983 */ /* 0x000ee80000300800 */
[----:B-1----:R-:W3:Y:S04]  /*20d90*/  LDL.LU R10, [R1+0x2a8] ;  /* 0x0002a800010a7983 */ /* 0x002ee80000300800 */
[----:B------:R-:W3:Y:S04]  /*20da0*/  LDL.LU R11, [R1+0x2ac] ;  /* 0x0002ac00010b7983 */ /* 0x000ee80000300800 */
[----:B0-----:R-:W-:Y:S04]  /*20db0*/  STL.64 [R1+0x1998], R14 ;  /* 0x0019980e01007387 */ /* 0x001fe80000100a00 */
[----:B------:R0:W-:Y:S04]  /*20dc0*/  STL.64 [R1+0x1990], R12 ;  /* 0x0019900c01007387 */ /* 0x0001e80000100a00 */
[----:B0-----:R-:W4:Y:S04]  /*20dd0*/  LDL.LU R12, [R1+0x170] ;  /* 0x00017000010c7983 */ /* 0x001f280000300800 */
[----:B------:R-:W4:Y:S04]  /*20de0*/  LDL.LU R13, [R1+0x174] ;  /* 0x00017400010d7983 */ /* 0x000f280000300800 */
[----:B------:R-:W2:Y:S04]  /*20df0*/  LDL.LU R14, [R1+0x178] ;  /* 0x00017800010e7983 */ /* 0x000ea80000300800 */
[----:B------:R-:W2:Y:S04]  /*20e00*/  LDL.LU R15, [R1+0x17c] ;  /* 0x00017c00010f7983 */ /* 0x000ea80000300800 */
[----:B--2---:R-:W-:Y:S04]  /*20e10*/  STL.64 [R1+0x1a98], R14 ;  /* 0x001a980e01007387 */ /* 0x004fe80000100a00 */
[----:B----4-:R0:W-:Y:S04]  /*20e20*/  STL.64 [R1+0x1a90], R12 ;  /* 0x001a900c01007387 */ /* 0x0101e80000100a00 */
[----:B0-----:R-:W2:Y:S04]  /*20e30*/  LDL.LU R12, [R1+0x280] ;  /* 0x00028000010c7983 */ /* 0x001ea80000300800 */
[----:B------:R-:W2:Y:S04]  /*20e40*/  LDL.LU R13, [R1+0x284] ;  /* 0x00028400010d7983 */ /* 0x000ea80000300800 */
[----:B------:R-:W2:Y:S04]  /*20e50*/  LDL.LU R14, [R1+0x288] ;  /* 0x00028800010e7983 */ /* 0x000ea80000300800 */
[----:B------:R-:W2:Y:S04]  /*20e60*/  LDL.LU R15, [R1+0x28c] ;  /* 0x00028c00010f7983 */ /* 0x000ea80000300800 */
        /* <DEDUP_REMOVED lines=13> */
[----:B------:R-:W-:Y:S04]  /*20f40*/  STL.64 [R1+0x340], R24 ;  /* 0x0003401801007387 */ /* 0x000fe80000100a00 */
[----:B------:R0:W-:Y:S04]  /*20f50*/  STL.64 [R1+0x348], R26 ;  /* 0x0003481a01007387 */ /* 0x0001e80000100a00 */
[----:B0-----:R-:W4:Y:S04]  /*20f60*/  LDL.LU.64 R26, [R1+0x1ad8] ;  /* 0x001ad800011a7983 */ /* 0x001f280000300a00 */
[----:B------:R-:W4:Y:S04]  /*20f70*/  LDL.LU.64 R24, [R1+0x1ad0] ;  /* 0x001ad00001187983 */ /* 0x000f280000300a00 */
[----:B------:R0:W-:Y:S04]  /*20f80*/  STL.64 [R1+0x1a58], R6 ;  /* 0x001a580601007387 */ /* 0x0001e80000100a00 */
[----:B0-----:R-:W4:Y:S02]  /*20f90*/  LDL.64 R6, [R1+0xb8] ;  /* 0x0000b80001067983 */ /* 0x001f240000100a00 */
[----:B----4-:R-:W-:Y:S06]  /*20fa0*/  HMMA.16816.F32.BF16 R24, R20, R6, R24 ;  /* 0x000000061418723c */ /* 0x010fec0000041818 */
[----:B------:R-:W-:-:S02]  /*20fb0*/  IMAD.MOV.U32 R0, RZ, RZ, R6 ;  /* 0x000000ffff007224 */ /* 0x000fc400078e0006 */
[----:B------:R-:W-:-:S15]  /*20fc0*/  IMAD.MOV.U32 R29, RZ, RZ, R7 ;  /* 0x000000ffff1d7224 */ /* 0x000fde00078e0007 */
[----:B------:R-:W-:Y:S04]  /*20fd0*/  STL.64 [R1+0x330], R24 ;  /* 0x0003301801007387 */ /* 0x000fe80000100a00 */
[----:B------:R0:W-:Y:S04]  /*20fe0*/  STL.64 [R1+0x338], R26 ;  /* 0x0003381a01007387 */ /* 0x0001e80000100a00 */
[----:B0-----:R-:W3:Y:S04]  /*20ff0*/  LDL.LU.64 R26, [R1+0x1ac8] ;  /* 0x001ac800011a7983 */ /* 0x001ee80000300a00 */
[----:B------:R-:W4:Y:S04]  /*21000*/  LDL.LU R4, [R1+0x100] ;  /* 0x0001000001047983 */ /* 0x000f280000300800 */
[----:B------:R-:W4:Y:S04]  /*21010*/  LDL.LU R5, [R1+0x104] ;  /* 0x0001040001057983 */ /* 0x000f280000300800 */
[----:B------:R-:W2:Y:S04]  /*21020*/  LDL.LU R6, [R1+0x108] ;  /* 0x0001080001067983 */ /* 0x000ea80000300800 */
[----:B------:R-:W2:Y:S01]  /*21030*/  LDL.LU R7, [R1+0x10c] ;  /* 0x00010c0001077983 */ /* 0x000ea20000300800 */
[----:B---3--:R-:W-:Y:S03]  /*21040*/  HMMA.16816.F32.BF16 R8, R20, R26, R8 ;  /* 0x0000001a1408723c */ /* 0x008fe60000041808 */
[----:B--2---:R-:W-:Y:S04]  /*21050*/  STL.64 [R1+0x1a68], R6 ;  /* 0x001a680601007387 */ /* 0x004fe80000100a00 */
[----:B----4-:R0:W-:Y:S01]  /*21060*/  STL.64 [R1+0x1a60], R4 ;  /* 0x001a600401007387 */ /* 0x0101e20000100a00 */
[----:B------:R-:W-:-:S02]  /*21070*/  IMAD.MOV.U32 R2, RZ, RZ, R26 ;  /* 0x000000ffff027224 */ /* 0x000fc400078e001a */
[----:B------:R-:W-:Y:S01]  /*21080*/  IMAD.MOV.U32 R3, RZ, RZ, R27 ;  /* 0x000000ffff037224 */ /* 0x000fe200078e001b */
[----:B0-----:R-:W2:Y:S04]  /*21090*/  LDL.LU R4, [R1+0x110] ;  /* 0x0001100001047983 */ /* 0x001ea80000300800 */
[----:B------:R-:W2:Y:S04]  /*210a0*/  LDL.LU R5, [R1+0x114] ;  /* 0x0001140001057983 */ /* 0x000ea80000300800 */
[----:B------:R-:W2:Y:S04]  /*210b0*/  LDL.LU R6, [R1+0x118] ;  /* 0x0001180001067983 */ /* 0x000ea80000300800 */
[----:B------:R-:W2:Y:S04]  /*210c0*/  LDL.LU R7, [R1+0x11c] ;  /* 0x00011c0001077983 */ /* 0x000ea80000300800 */
        /* <DEDUP_REMOVED lines=8> */
[----:B------:R1:W-:Y:S01]  /*21150*/  STL.64 [R1+0x578], R26 ;  /* 0x0005781a01007387 */ /* 0x0003e20000100a00 */
[----:B0-----:R-:W-:-:S03]  /*21160*/  IMAD.MOV.U32 R25, RZ, RZ, R10 ;  /* 0x000000ffff197224 */ /* 0x001fc600078e000a */
[----:B-1----:R-:W3:Y:S01]  /*21170*/  LDL.LU.64 R26, [R1+0x1aa8] ;  /* 0x001aa800011a7983 */ /* 0x002ee20000300a00 */
[----:B------:R-:W-:-:S03]  /*21180*/  IMAD.MOV.U32 R24, RZ, RZ, R11 ;  /* 0x000000ffff187224 */ /* 0x000fc600078e000b */
[----:B------:R-:W4:Y:S02]  /*21190*/  LDL.LU.64 R10, [R1+0x1aa0] ;  /* 0x001aa000010a7983 */ /* 0x000f240000300a00 */
[----:B----4-:R-:W-:Y:S02]  /*211a0*/  HMMA.16816.F32.BF16 R8, R20, R10, R12 ;  /* 0x0000000a1408723c */ /* 0x010fe4000004180c */
[----:B------:R-:W3:Y:S04]  /*211b0*/  LDL.LU.64 R14, [R1+0x1a98] ;  /* 0x001a9800010e7983 */ /* 0x000ee80000300a00 */
[----:B------:R-:W3:-:S15]  /*211c0*/  LDL.LU.64 R12, [R1+0x1a90] ;  /* 0x001a9000010c7983 */ /* 0x000ede0000300a00 */
[----:B------:R-:W-:-:S02]  /*211d0*/  NOP ;  /* 0x0000000000007918 */ /* 0x000fc40000000000 */
[----:B------:R-:W-:Y:S04]  /*211e0*/  STL.64 [R1+0x560], R8 ;  /* 0x0005600801007387 */ /* 0x000fe80000100a00 */
[----:B------:R0:W-:Y:S04]  /*211f0*/  STL.64 [R1+0x568], R10 ;  /* 0x0005680a01007387 */ /* 0x0001e80000100a00 */
[----:B0-----:R-:W2:Y:S04]  /*21200*/  LDL.LU.64 R10, [R1+0x1a88] ;  /* 0x001a8800010a7983 */ /* 0x001ea80000300a00 */
[----:B------:R-:W2:Y:S01]  /*21210*/  LDL.LU.64 R8, [R1+0x1a80] ;  /* 0x001a800001087983 */ /* 0x000ea20000300a00 */
[----:B---3--:R-:W-:Y:S03]  /*21220*/  HMMA.16816.F32.BF16 R12, R20, R26, R12 ;  /* 0x0000001a140c723c */ /* 0x008fe6000004180c */
[----:B------:R-:W3:-:S15]  /*21230*/  LDL.LU R20, [R1+0xf0] ;  /* 0x0000f00001147983 */ /* 0x000ede0000300800 */
[----:B------:R-:W-:-:S05]  /*21240*/  NOP ;  /* 0x0000000000007918 */ /* 0x000fca0000000000 */
[----:B------:R0:W-:Y:S04]  /*21250*/  STL.64 [R1+0x2f0], R12 ;  /* 0x0002f00c01007387 */ /* 0x0001e80000100a00 */
[----:B------:R1:W-:Y:S04]  /*21260*/  STL.64 [R1+0x2f8], R14 ;  /* 0x0002f80e01007387 */ /* 0x0003e80000100a00 */
[----:B------:R-:W3:Y:S04]  /*21270*/  LDL.LU R21, [R1+0xf4] ;  /* 0x0000f40001157983 */ /* 0x000ee80000300800 */
[----:B------:R-:W3:Y:S04]  /*21280*/  LDL.LU R22, [R1+0xf8] ;  /* 0x0000f80001167983 */ /* 0x000ee80000300800 */
[----:B------:R-:W3:Y:S04]  /*21290*/  LDL.LU R23, [R1+0xfc] ;  /* 0x0000fc0001177983 */ /* 0x000ee80000300800 */
[----:B0-----:R-:W4:Y:S04]  /*212a0*/  LDL.LU R12, [R1+0x1a0] ;  /* 0x0001a000010c7983 */ /* 0x001f280000300800 */
[----:B------:R-:W4:Y:S04]  /*212b0*/  LDL.LU R13, [R1+0x1a4] ;  /* 0x0001a400010d7983 */ /* 0x000f280000300800 */
[----:B-1----:R-:W3:Y:S04]  /*212c0*/  LDL.LU R14, [R1+0x1a8] ;  /* 0x0001a800010e7983 */ /* 0x002ee80000300800 */
[----:B------:R-:W3:Y:S01]  /*212d0*/  LDL.LU R15, [R1+0x1ac] ;  /* 0x0001ac00010f7983 */ /* 0x000ee20000300800 */
[----:B--2---:R-:W-:Y:S03]  /*212e0*/  HMMA.16816.F32.BF16 R4, R8, R18, R4 ;  /* 0x000000120804723c */ /* 0x004fe60000041804 */
[----:B---3--:R0:W-:Y:S04]  /*212f0*/  STL.64 [R1+0x1a28], R14 ;  /* 0x001a280e01007387 */ /* 0x0081e80000100a00 */
[----:B----4-:R-:W-:Y:S01]  /*21300*/  STL.64 [R1+0x1a20], R12 ;  /* 0x001a200c01007387 */ /* 0x010fe20000100a00 */
[----:B0-----:R-:W-:-:S02]  /*21310*/  IMAD.MOV.U32 R14, RZ, RZ, R2 ;  /* 0x000000ffff0e7224 */ /* 0x001fc400078e0002 */
[----:B------:R-:W-:Y:S01]  /*21320*/  IMAD.MOV.U32 R15, RZ, RZ, R3 ;  /* 0x000000ffff0f7224 */ /* 0x000fe200078e0003 */
[----:B------:R-:W2:Y:S04]  /*21330*/  LDL.LU R2, [R1+0x1a78] ;  /* 0x001a780001027983 */ /* 0x000ea80000300800 */
[----:B------:R-:W3:Y:S04]  /*21340*/  LDL.LU R3, [R1+0x1a74] ;  /* 0x001a740001037983 */ /* 0x000ee80000300800 */
[----:B------:R0:W-:Y:S04]  /*21350*/  STL.64 [R1+0x1a40], R14 ;  /* 0x001a400e01007387 */ /* 0x0001e80000100a00 */
[----:B------:R-:W-:Y:S01]  /*21360*/  STL.64 [R1+0x1a10], R26 ;  /* 0x001a101a01007387 */ /* 0x000fe20000100a00 */
[----:B0-----:R-:W-:-:S03]  /*21370*/  IMAD.MOV.U32 R14, RZ, RZ, R0 ;  /* 0x000000ffff0e7224 */ /* 0x001fc600078e0000 */
[----:B------:R-:W4:Y:S04]  /*21380*/  LDL.LU R0, [R1+0x1a70] ;  /* 0x001a700001007983 */ /* 0x000f280000300800 */
[----:B------:R-:W-:Y:S04]  /*21390*/  STL.64 [R1+0x1d0], R4 ;  /* 0x0001d00401007387 */ /* 0x000fe80000100a00 */
[----:B------:R0:W-:Y:S04]  /*213a0*/  STL.64 [R1+0x1d8], R6 ;  /* 0x0001d80601007387 */ /* 0x0001e80000100a00 */
[----:B0-----:R-:W2:Y:S04]  /*213b0*/  LDL.LU.64 R6, [R1+0x1a68] ;  /* 0x001a680001067983 */ /* 0x001ea80000300a00 */
[----:B------:R-:W2:Y:S04]  /*213c0*/  LDL.LU.64 R4, [R1+0x1a60] ;  /* 0x001a600001047983 */ /* 0x000ea80000300a00 */
[----:B------:R0:W-:Y:S02]  /*213d0*/  STL.64 [R1+0x1a18], R18 ;  /* 0x001a181201007387 */ /* 0x0001e40000100a00 */
[----:B0-----:R-:W-:-:S02]  /*213e0*/  IMAD.MOV.U32 R18, RZ, RZ, R17 ;  /* 0x000000ffff127224 */ /* 0x001fc400078e0011 */
[----:B------:R-:W-:Y:S01]  /*213f0*/  IMAD.MOV.U32 R19, RZ, RZ, R16 ;  /* 0x000000ffff137224 */ /* 0x000fe200078e0010 */
[----:B------:R-:W0:Y:S06]  /*21400*/  S2R R28, SR_TID.X ;  /* 0x00000000001c7919 */ /* 0x000e2c0000002100 */
[----:B--2---:R-:W-:Y:S01]  /*21410*/  HMMA.16816.F32.BF16 R16, R8, R18, R4 ;  /* 0x000000120810723c */ /* 0x004fe20000041804 */
[----:B------:R-:W2:Y:S01]  /*21420*/  LDL.LU.64 R6, [R1+0x1a58] ;  /* 0x001a580001067983 */ /* 0x000ea20000300a00 */
[C---:B0-----:R-:W-:Y:S01]  /*21430*/  LOP3.LUT R12, R28.reuse, 0x7, RZ, 0xc0, !PT ;  /* 0x000000071c0c7812 */ /* 0x041fe200078ec0ff */
[----:B------:R-:W-:-:S02]  /*21440*/  IMAD.SHL.U32 R13, R28, 0x80, RZ ;  /* 0x000000801c0d7824 */ /* 0x000fc400078e00ff */
[----:B------:R-:W-:Y:S02]  /*21450*/  IMAD.SHL.U32 R28, R28, 0x2, RZ ;  /* 0x000000021c1c7824 */ /* 0x000fe400078e00ff */
[----:B------:R-:W-:-:S05]  /*21460*/  IMAD R12, R12, 0x110, RZ ;  /* 0x000001100c0c7824 */ /* 0x000fca00078e02ff */
[----:B------:R-:W-:-:S04]  /*21470*/  LOP3.LUT R28, R12, 0x10, R28, 0x78, !PT ;  /* 0x000000100c1c7812 */ /* 0x000fc800078e781c */
[----:B------:R-:W-:-:S04]  /*21480*/  LOP3.LUT R28, R28, 0x800, R13, 0xf8, !PT ;  /* 0x000008001c1c7812 */ /* 0x000fc800078ef80d */
[----:B------:R-:W-:-:S03]  /*21490*/  LOP3.LUT R28, R28, 0x60, RZ, 0x3c, !PT ;  /* 0x000000601c1c7812 */ /* 0x000fc600078e3cff */
[----:B------:R-:W-:Y:S04]  /*214a0*/  STL.64 [R1+0x180], R16 ;  /* 0x0001801001007387 */ /* 0x000fe80000100a00 */
[----:B------:R-:W-:Y:S01]  /*214b0*/  STL.64 [R1+0x188], R18 ;  /* 0x0001881201007387 */ /* 0x000fe20000100a00 */
[----:B--2---:R-:W-:Y:S03]  /*214c0*/  HMMA.16816.F32.BF16 R4, R8, R6, R20 ;  /* 0x000000060804723c */ /* 0x004fe60000041814 */
[----:B------:R-:W0:Y:S04]  /*214d0*/  LDSM.16.MT88.4 R20, [R28+UR4+0x1000] ;  /* 0x001000041c14783b */ /* 0x000e280008004200 */
[----:B0-----:R-:W-:-:S15]  /*214e0*/  STL.64 [R1+0x1908], R22 ;  /* 0x0019081601007387 */ /* 0x001fde0000100a00 */
[----:B------:R-:W-:-:S01]  /*214f0*/  NOP ;  /* 0x0000000000007918 */ /* 0x000fc20000000000 */
[----:B------:R-:W-:Y:S04]  /*21500*/  STL.64 [R1+0x170], R4 ;  /* 0x0001700401007387 */ /* 0x000fe80000100a00 */
[----:B------:R-:W-:Y:S04]  /*21510*/  STL.64 [R1+0x178], R6 ;  /* 0x0001780601007387 */ /* 0x000fe80000100a00 */
[----:B------:R0:W-:Y:S04]  /*21520*/  STL.64 [R1+0x1900], R20 ;  /* 0x0019001401007387 */ /* 0x0001e80000100a00 */
[----:B0-----:R-:W2:Y:S04]  /*21530*/  LDL.LU R20, [R1] ;  /* 0x0000000001147983 */ /* 0x001ea80000300800 */
[----:B------:R-:W2:Y:S04]  /*21540*/  LDL.LU R21, [R1+0x4] ;  /* 0x0000040001157983 */ /* 0x000ea80000300800 */
[----:B------:R-:W3:Y:S04]  /*21550*/  LDL.LU R22, [R1+0x8] ;  /* 0x0000080001167983 */ /* 0x000ee80000300800 */
[----:B------:R-:W3:Y:S04]  /*21560*/  LDL.LU R23, [R1+0xc] ;  /* 0x00000c0001177983 */ /* 0x000ee80000300800 */
[----:B------:R-:W4:Y:S04]  /*21570*/  LDL.LU R16, [R1+0x190] ;  /* 0x0001900001107983 */ /* 0x000f280000300800 */
[----:B------:R-:W4:Y:S04]  /*21580*/  LDL.LU R17, [R1+0x194] ;  /* 0x0001940001117983 */ /* 0x000f280000300800 */
[----:B------:R-:W2:Y:S04]  /*21590*/  LDL.LU R18, [R1+0x198] ;  /* 0x0001980001127983 */ /* 0x000ea80000300800 */
[----:B------:R-:W2:Y:S04]  /*215a0*/  LDL.LU R19, [R1+0x19c] ;  /* 0x00019c0001137983 */ /* 0x000ea80000300800 */
[----:B--2---:R-:W-:Y:S04]  /*215b0*/  STL.64 [R1+0x1a38], R18 ;  /* 0x001a381201007387 */ /* 0x004fe80000100a00 */
[----:B----4-:R0:W-:Y:S04]  /*215c0*/  STL.64 [R1+0x1a30], R16 ;  /* 0x001a301001007387 */ /* 0x0101e80000100a00 */
[----:B0-----:R-:W2:Y:S04]  /*215d0*/  LDL.LU R16, [R1+0x1b0] ;  /* 0x0001b00001107983 */ /* 0x001ea80000300800 */
[----:B------:R-:W2:Y:S04]  /*215e0*/  LDL.LU R17, [R1+0x1b4] ;  /* 0x0001b40001117983 */ /* 0x000ea80000300800 */
[----:B------:R-:W4:Y:S04]  /*215f0*/  LDL.LU R18, [R1+0x1b8] ;  /* 0x0001b80001127983 */ /* 0x000f280000300800 */
[----:B------:R-:W4:Y:S01]  /*21600*/  LDL.LU R19, [R1+0x1bc] ;  /* 0x0001bc0001137983 */ /* 0x000f220000300800 */
[----:B------:R-:W-:-:S03]  /*21610*/  IMAD.MOV.U32 R15, RZ, RZ, R29 ;  /* 0x000000ffff0f7224 */ /* 0x000fc600078e001d */
[----:B----4-:R-:W-:Y:S04]  /*21620*/  STL.64 [R1+0x1a50], R18 ;  /* 0x001a501201007387 */ /* 0x010fe80000100a00 */
[----:B--2---:R0:W-:Y:S04]  /*21630*/  STL.64 [R1+0x1a48], R16 ;  /* 0x001a481001007387 */ /* 0x0041e80000100a00 */
[----:B0-----:R-:W2:Y:S04]  /*21640*/  LDL.LU R16, [R1+0x1c0] ;  /* 0x0001c00001107983 */ /* 0x001ea80000300800 */
[----:B------:R-:W2:Y:S04]  /*21650*/  LDL.LU R17, [R1+0x1c4] ;  /* 0x0001c40001117983 */ /* 0x000ea80000300800 */
[----:B------:R-:W2:Y:S04]  /*21660*/  LDL.LU R18, [R1+0x1c8] ;  /* 0x0001c80001127983 */ /* 0x000ea80000300800 */
[----:B------:R-:W2:Y:S04]  /*21670*/  LDL.LU R19, [R1+0x1cc] ;  /* 0x0001cc0001137983 */ /* 0x000ea80000300800 */
[----:B------:R-:W4:Y:S04]  /*21680*/  LDL.64 R26, [R1+0x88] ;  /* 0x00008800011a7983 */ /* 0x000f280000100a00 */
[----:B------:R-:W4:Y:S04]  /*21690*/  LDL.LU R4, [R1+0xe0] ;  /* 0x0000e00001047983 */ /* 0x000f280000300800 */
[----:B------:R-:W4:Y:S04]  /*216a0*/  LDL.LU R5, [R1+0xe4] ;  /* 0x0000e40001057983 */ /* 0x000f280000300800 */
[----:B------:R-:W4:Y:S04]  /*216b0*/  LDL.LU R6, [R1+0xe8] ;  /* 0x0000e80001067983 */ /* 0x000f280000300800 */
[----:B------:R-:W4:Y:S04]  /*216c0*/  LDL.LU R7, [R1+0xec] ;  /* 0x0000ec0001077983 */ /* 0x000f280000300800 */
[----:B---3--:R-:W-:Y:S04]  /*216d0*/  STL.64 [R1+0x1918], R22 ;  /* 0x0019181601007387 */ /* 0x008fe80000100a00 */
[----:B------:R-:W-:Y:S01]  /*216e0*/  STL.64 [R1+0x1910], R20 ;  /* 0x0019101401007387 */ /* 0x000fe20000100a00 */
        /* <DEDUP_REMOVED lines=8> */
[----:B------:R-:W4:Y:S04]  /*21770*/  LDL.LU.64 R18, [R1+0x1a38] ;  /* 0x001a380001127983 */ /* 0x000f280000300a00 */
[----:B------:R-:W4:-:S15]  /*21780*/  LDL.LU.64 R16, [R1+0x1a30] ;  /* 0x001a300001107983 */ /* 0x000f1e0000300a00 */
[----:B------:R-:W-:-:S02]  /*21790*/  NOP ;  /* 0x0000000000007918 */ /* 0x000fc40000000000 */
[----:B------:R-:W-:Y:S04]  /*217a0*/  STL.64 [R1+0x100], R12 ;  /* 0x0001000c01007387 */ /* 0x000fe80000100a00 */
[----:B------:R0:W-:Y:S04]  /*217b0*/  STL.64 [R1+0x108], R14 ;  /* 0x0001080e01007387 */ /* 0x0001e80000100a00 */
[----:B0-----:R-:W2:Y:S04]  /*217c0*/  LDL.LU.64 R14, [R1+0x1a28] ;  /* 0x001a2800010e7983 */ /* 0x001ea80000300a00 */
[----:B------:R-:W2:Y:S01]  /*217d0*/  LDL.LU.64 R12, [R1+0x1a20] ;  /* 0x001a2000010c7983 */ /* 0x000ea20000300a00 */
[----:B------:R-:W-:-:S02]  /*217e0*/  IMAD.MOV.U32 R22, RZ, RZ, R25 ;  /* 0x000000ffff167224 */ /* 0x000fc400078e0019 */
[----:B------:R-:W-:-:S07]  /*217f0*/  IMAD.MOV.U32 R23, RZ, RZ, R24 ;  /* 0x000000ffff177224 */ /* 0x000fce00078e0018 */
[----:B--2---:R-:W-:-:S15]  /*21800*/  HMMA.16816.F32.BF16 R12, R8, R22, R12 ;  /* 0x00000016080c723c */ /* 0x004fde000004180c */
[----:B------:R-:W-:-:S08]  /*21810*/  NOP ;  /* 0x0000000000007918 */ /* 0x000fd00000000000 */
[----:B------:R0:W-:Y:S04]  /*21820*/  STL.64 [R1+0x1c0], R12 ;  /* 0x0001c00c01007387 */ /* 0x0001e80000100a00 */
[----:B------:R1:W-:Y:S04]  /*21830*/  STL.64 [R1+0x1c8], R14 ;  /* 0x0001c80e01007387 */ /* 0x0003e80000100a00 */
[----:B0-----:R-:W2:Y:S04]  /*21840*/  LDL.LU R12, [R1+0x150] ;  /* 0x00015000010c7983 */ /* 0x001ea80000300800 */
[----:B------:R-:W2:Y:S04]  /*21850*/  LDL.LU R13, [R1+0x154] ;  /* 0x00015400010d7983 */ /* 0x000ea80000300800 */
[----:B-1----:R-:W3:Y:S04]  /*21860*/  LDL.LU R14, [R1+0x158] ;  /* 0x00015800010e7983 */ /* 0x002ee80000300800 */
[----:B------:R-:W3:Y:S04]  /*21870*/  LDL.LU R15, [R1+0x15c] ;  /* 0x00015c00010f7983 */ /* 0x000ee80000300800 */
[----:B---3--:R-:W-:Y:S04]  /*21880*/  STL.64 [R1+0x19f8], R14 ;  /* 0x0019f80e01007387 */ /* 0x008fe80000100a00 */
[----:B--2---:R0:W-:Y:S04]  /*21890*/  STL.64 [R1+0x19f0], R12 ;  /* 0x0019f00c01007387 */ /* 0x0041e80000100a00 */
[----:B0-----:R-:W2:Y:S04]  /*218a0*/  LDL.LU R12, [R1+0x160] ;  /* 0x00016000010c7983 */ /* 0x001ea80000300800 */
[----:B------:R-:W2:Y:S04]  /*218b0*/  LDL.LU R13, [R1+0x164] ;  /* 0x00016400010d7983 */ /* 0x000ea80000300800 */
[----:B------:R-:W2:Y:S04]  /*218c0*/  LDL.LU R14, [R1+0x168] ;  /* 0x00016800010e7983 */ /* 0x000ea80000300800 */
[----:B------:R-:W2:Y:S04]  /*218d0*/  LDL.LU R15, [R1+0x16c] ;  /* 0x00016c00010f7983 */ /* 0x000ea80000300800 */
[----:B------:R0:W-:Y:S04]  /*218e0*/  STL.64 [R1+0x19a8], R22 ;  /* 0x0019a81601007387 */ /* 0x0001e80000100a00 */
[----:B0-----:R-:W3:Y:S04]  /*218f0*/  LDL.64 R22, [R1+0xa8] ;  /* 0x0000a80001167983 */ /* 0x001ee80000100a00 */
[----:B---3--:R0:W-:Y:S04]  /*21900*/  STL.64 [R1+0x19c0], R22 ;  /* 0x0019c01601007387 */ /* 0x0081e80000100a00 */
[----:B0-----:R-:W3:Y:S01]  /*21910*/  LDL.64 R22, [R1+0xb8] ;  /* 0x0000b80001167983 */ /* 0x001ee20000100a00 */
[----:B----4-:R-:W-:Y:S03]  /*21920*/  HMMA.16816.F32.BF16 R16, R8, R26, R16 ;  /* 0x0000001a0810723c */ /* 0x010fe60000041810 */
[----:B---3--:R0:W-:Y:S04]  /*21930*/  STL.64 [R1+0x19d8], R22 ;  /* 0x0019d81601007387 */ /* 0x0081e80000100a00 */
[----:B------:R-:W3:Y:S04]  /*21940*/  LDL.LU R20, [R1+0x140] ;  /* 0x0001400001147983 */ /* 0x000ee80000300800 */
[----:B------:R-:W3:Y:S04]  /*21950*/  LDL.LU R21, [R1+0x144] ;  /* 0x0001440001157983 */ /* 0x000ee80000300800 */
[----:B0-----:R-:W4:Y:S04]  /*21960*/  LDL.LU R22, [R1+0x148] ;  /* 0x0001480001167983 */ /* 0x001f280000300800 */
[----:B------:R-:W4:Y:S04]  /*21970*/  LDL.LU R23, [R1+0x14c] ;  /* 0x00014c0001177983 */ /* 0x000f280000300800 */
[----:B----4-:R0:W-:Y:S04]  /*21980*/  STL.64 [R1+0x19e8], R22 ;  /* 0x0019e81601007387 */ /* 0x0101e80000100a00 */
[----:B---3--:R-:W-:Y:S04]  /*21990*/  STL.64 [R1+0x19e0], R20 ;  /* 0x0019e01401007387 */ /* 0x008fe80000100a00 */
[----:B0-----:R-:W3:Y:S04]  /*219a0*/  LDL.64 R22, [R1+0xd8] ;  /* 0x0000d80001167983 */ /* 0x001ee80000100a00 */
[----:B------:R0:W-:Y:S04]  /*219b0*/  STL.64 [R1+0x1b0], R16 ;  /* 0x0001b01001007387 */ /* 0x0001e80000100a00 */
[----:B------:R1:W-:Y:S01]  /*219c0*/  STL.64 [R1+0x1b8], R18 ;  /* 0x0001b81201007387 */ /* 0x0003e20000100a00 */
[----:B0-----:R-:W-:-:S03]  /*219d0*/  IMAD.MOV.U32 R17, RZ, RZ, R26 ;  /* 0x000000ffff117224 */ /* 0x001fc600078e001a */
[----:B-1----:R-:W2:Y:S01]  /*219e0*/  LDL.LU.64 R18, [R1+0x1a18] ;  /* 0x001a180001127983 */ /* 0x002ea20000300a00 */
[----:B------:R-:W-:-:S03]  /*219f0*/  IMAD.MOV.U32 R16, RZ, RZ, R27 ;  /* 0x000000ffff107224 */ /* 0x000fc600078e001b */
[----:B------:R-:W4:Y:S02]  /*21a00*/  LDL.LU.64 R26, [R1+0x1a10] ;  /* 0x001a1000011a7983 */ /* 0x000f240000300a00 */
[----:B----4-:R-:W-:Y:S02]  /*21a10*/  HMMA.16816.F32.BF16 R8, R8, R26, R4 ;  /* 0x0000001a0808723c */ /* 0x010fe40000041804 */
[----:B------:R-:W2:Y:S04]  /*21a20*/  LDL.LU.64 R6, [R1+0x1a08] ;  /* 0x001a080001067983 */ /* 0x000ea80000300a00 */
[----:B------:R-:W2:-:S15]  /*21a30*/  LDL.LU.64 R4, [R1+0x1a00] ;  /* 0x001a000001047983 */ /* 0x000e9e0000300a00 */
[----:B------:R-:W-:-:S02]  /*21a40*/  NOP ;  /* 0x0000000000007918 */ /* 0x000fc40000000000 */
[----:B------:R-:W-:Y:S04]  /*21a50*/  STL.64 [R1+0xf0], R8 ;  /* 0x0000f00801007387 */ /* 0x000fe80000100a00 */
[----:B------:R0:W-:Y:S04]  /*21a60*/  STL.64 [R1+0xf8], R10 ;  /* 0x0000f80a01007387 */ /* 0x0001e80000100a00 */
[----:B0-----:R-:W4:Y:S04]  /*21a70*/  LDL.64 R10, [R1+0xc8] ;  /* 0x0000c800010a7983 */ /* 0x001f280000100a00 */
[----:B------:R0:W-:Y:S04]  /*21a80*/  STL.64 [R1+0x19a0], R26 ;  /* 0x0019a01a01007387 */ /* 0x0001e80000100a00 */
[----:B------:R-:W3:Y:S04]  /*21a90*/  LDL.LU R24, [R1+0x250] ;  /* 0x0002500001187983 */ /* 0x000ee80000300800 */
[----:B------:R-:W3:Y:S04]  /*21aa0*/  LDL.LU R25, [R1+0x254] ;  /* 0x0002540001197983 */ /* 0x000ee80000300800 */
[----:B0-----:R-:W2:Y:S04]  /*21ab0*/  LDL.LU R26, [R1+0x258] ;  /* 0x00025800011a7983 */ /* 0x001ea80000300800 */
[----:B------:R-:W2:Y:S04]  /*21ac0*/  LDL.LU R27, [R1+0x25c] ;  /* 0x00025c00011b7983 */ /* 0x000ea80000300800 */
[----:B--2---:R-:W-:Y:S04]  /*21ad0*/  STL.64 [R1+0x19b8], R26 ;  /* 0x0019b81a01007387 */ /* 0x004fe80000100a00 */
[----:B---3--:R0:W-:Y:S04]  /*21ae0*/  STL.64 [R1+0x19b0], R24 ;  /* 0x0019b01801007387 */ /* 0x0081e80000100a00 */
[----:B0-----:R-:W2:Y:S04]  /*21af0*/  LDL.LU R24, [R1+0x260] ;  /* 0x0002600001187983 */ /* 0x001ea80000300800 */
[----:B------:R-:W2:Y:S04]  /*21b00*/  LDL.LU R25, [R1+0x264] ;  /* 0x0002640001197983 */ /* 0x000ea80000300800 */
[----:B------:R-:W3:Y:S04]  /*21b10*/  LDL.LU R26, [R1+0x268] ;  /* 0x00026800011a7983 */ /* 0x000ee80000300800 */
[----:B------:R-:W3:Y:S01]  /*21b20*/  LDL.LU R27, [R1+0x26c] ;  /* 0x00026c00011b7983 */ /* 0x000ee20000300800 */
[C---:B------:R-:W-:Y:S03]  /*21b30*/  HMMA.16816.F32.BF16 R12, R4.reuse, R18, R12 ;  /* 0x00000012040c723c */ /* 0x040fe6000004180c */
[----:B---3--:R-:W-:Y:S04]  /*21b40*/  STL.64 [R1+0x19d0], R26 ;  /* 0x0019d01a01007387 */ /* 0x008fe80000100a00 */
[----:B--2---:R0:W-:Y:S04]  /*21b50*/  STL.64 [R1+0x19c8], R24 ;  /* 0x0019c81801007387 */ /* 0x0041e80000100a00 */
[----:B0-----:R-:W2:Y:S04]  /*21b60*/  LDL.LU R24, [R1+0x270] ;  /* 0x0002700001187983 */ /* 0x001ea80000300800 */
[----:B------:R-:W2:Y:S04]  /*21b70*/  LDL.LU R25, [R1+0x274] ;  /* 0x0002740001197983 */ /* 0x000ea80000300800 */
[----:B------:R-:W2:Y:S04]  /*21b80*/  LDL.LU R26, [R1+0x278] ;  /* 0x00027800011a7983 */ /* 0x000ea80000300800 */
[----:B------:R-:W2:Y:S04]  /*21b90*/  LDL.LU R27, [R1+0x27c] ;  /* 0x00027c00011b7983 */ /* 0x000ea80000300800 */
[----:B------:R-:W-:Y:S04]  /*21ba0*/  STL.64 [R1+0x550], R12 ;  /* 0x0005500c01007387 */ /* 0x000fe80000100a00 */
[----:B------:R0:W-:Y:S04]  /*21bb0*/  STL.64 [R1+0x558], R14 ;  /* 0x0005580e01007387 */ /* 0x0001e80000100a00 */
[----:B0-----:R-:W3:Y:S04]  /*21bc0*/  LDL.LU.64 R14, [R1+0x19f8] ;  /* 0x0019f800010e7983 */ /* 0x001ee80000300a00 */
[----:B------:R-:W3:Y:S02]  /*21bd0*/  LDL.LU.64 R12, [R1+0x19f0] ;  /* 0x0019f000010c7983 */ /* 0x000ee40000300a00 */
[----:B---3--:R-:W-:-:S15]  /*21be0*/  HMMA.16816.F32.BF16 R12, R4, R22, R12 ;  /* 0x00000016040c723c */ /* 0x008fde000004180c */
[----:B------:R-:W-:-:S08]  /*21bf0*/  NOP ;  /* 0x0000000000007918 */ /* 0x000fd00000000000 */
[----:B------:R0:W-:Y:S04]  /*21c00*/  STL.64 [R1+0x540], R12 ;  /* 0x0005400c01007387 */ /* 0x0001e80000100a00 */
[----:B------:R-:W-:Y:S01]  /*21c10*/  STL.64 [R1+0x548], R14 ;  /* 0x0005480e01007387 */ /* 0x000fe20000100a00 */
[----:B0-----:R-:W-:Y:S02]  /*21c20*/  IMAD.MOV.U32 R13, RZ, RZ, R22 ;  /* 0x000000ffff0d7224 */ /* 0x001fe400078e0016 */
[----:B------:R-:W-:Y:S02]  /*21c30*/  IMAD.MOV.U32 R12, RZ, RZ, R23 ;  /* 0x000000ffff0c7224 */ /* 0x000fe400078e0017 */
[----:B------:R-:W4:Y:S04]  /*21c40*/  LDL.LU.64 R22, [R1+0x19e8] ;  /* 0x0019e80001167983 */ /* 0x000f280000300a00 */
[----:B------:R-:W4:Y:S02]  /*21c50*/  LDL.LU.64 R20, [R1+0x19e0] ;  /* 0x0019e00001147983 */ /* 0x000f240000300a00 */
[----:B----4-:R-:W-:-:S15]  /*21c60*/  HMMA.16816.F32.BF16 R20, R4, R10, R20 ;  /* 0x0000000a0414723c */ /* 0x010fde0000041814 */
[----:B------:R-:W-:-:S08]  /*21c70*/  NOP ;  /* 0x0000000000007918 */ /* 0x000fd00000000000 */
[----:B------:R-:W-:Y:S04]  /*21c80*/  STL.64 [R1+0x530], R20 ;  /* 0x0005301401007387 */ /* 0x000fe80000100a00 */
[----:B------:R0:W-:Y:S04]  /*21c90*/  STL.64 [R1+0x538], R22 ;  /* 0x0005381601007387 */ /* 0x0001e80000100a00 */
[----:B0-----:R-:W2:Y:S01]  /*21ca0*/  LDL.LU.64 R22, [R1+0x19d8] ;  /* 0x0019d80001167983 */ /* 0x001ea20000300a00 */
[----:B------:R-:W-:Y:S02]  /*21cb0*/  IMAD.MOV.U32 R15, RZ, RZ, R10 ;  /* 0x000000ffff0f7224 */ /* 0x000fe400078e000a */
[----:B------:R-:W-:-:S02]  /*21cc0*/  IMAD.MOV.U32 R14, RZ, RZ, R11 ;  /* 0x000000ffff0e7224 */ /* 0x000fc400078e000b */
[----:B------:R-:W0:Y:S04]  /*21cd0*/  LDSM.16.MT88.4 R8, [R28+UR4+0x1080] ;  /* 0x001080041c08783b */ /* 0x000e280008004200 */
[----:B0-----:R-:W-:Y:S04]  /*21ce0*/  STL [R1+0x188c], R8 ;  /* 0x00188c0801007387 */ /* 0x001fe80000100800 */
[----:B------:R0:W-:Y:S04]  /*21cf0*/  STL [R1+0x1888], R9 ;  /* 0x0018880901007387 */ /* 0x0001e80000100800 */
[----:B------:R-:W-:Y:S04]  /*21d00*/  STL [R1+0x1884], R10 ;  /* 0x0018840a01007387 */ /* 0x000fe80000100800 */
[----:B------:R-:W-:Y:S01]  /*21d10*/  STL [R1+0x1880], R11 ;  /* 0x0018800b01007387 */ /* 0x000fe20000100800 */
[----:B--2---:R-:W-:Y:S06]  /*21d20*/  HMMA.16816.F32.BF16 R24, R4, R22, R24 ;  /* 0x000000160418723c */ /* 0x004fec0000041818 */
[----:B0-----:R-:W-:-:S02]  /*21d30*/  IMAD.MOV.U32 R9, RZ, RZ, R22 ;  /* 0x000000ffff097224 */ /* 0x001fc400078e0016 */
[----:B------:R-:W-:-:S15]  /*21d40*/  IMAD.MOV.U32 R8, RZ, RZ, R23 ;  /* 0x000000ffff087224 */ /* 0x000fde00078e0017 */
[----:B------:R-:W-:Y:S04]  /*21d50*/  STL.64 [R1+0x520], R24 ;  /* 0x0005201801007387 */ /* 0x000fe80000100a00 */
[----:B------:R0:W-:Y:S04]  /*21d60*/  STL.64 [R1+0x528], R26 ;  /* 0x0005281a01007387 */ /* 0x0001e80000100a00 */
[----:B0-----:R-:W2:Y:S04]  /*21d70*/  LDL.LU.64 R26, [R1+0x19d0] ;  /* 0x0019d000011a7983 */ /* 0x001ea80000300a00 */
[----:B------:R-:W2:Y:S04]  /*21d80*/  LDL.LU.64 R24, [R1+0x19c8] ;  /* 0x0019c80001187983 */ /* 0x000ea80000300a00 */
[----:B------:R-:W2:Y:S01]  /*21d90*/  LDL.LU.64 R22, [R1+0x19c0] ;  /* 0x0019c00001167983 */ /* 0x000ea20000300a00 */
[----:B------:R-:W-:-:S02]  /*21da0*/  IMAD.MOV.U32 R10, RZ, RZ, R17 ;  /* 0x000000ffff0a7224 */ /* 0x000fc400078e0011 */
[----:B------:R-:W-:Y:S01]  /*21db0*/  IMAD.MOV.U32 R11, RZ, RZ, R16 ;  /* 0x000000ffff0b7224 */ /* 0x000fe200078e0010 */
[----:B--2---:R-:W-:Y:S06]  /*21dc0*/  HMMA.16816.F32.BF16 R24, R4, R22, R24 ;  /* 0x000000160418723c */ /* 0x004fec0000041818 */
[----:B------:R-:W-:Y:S02]  /*21dd0*/  IMAD.MOV.U32 R17, RZ, RZ, R22 ;  /* 0x000000ffff117224 */ /* 0x000fe400078e0016 */
        /* <DEDUP_REMOVED lines=14> */
[----:B------:R0:W-:Y:S02]  /*21ec0*/  STL.64 [R1+0x1940], R22 ;  /* 0x0019401601007387 */ /* 0x0001e40000100a00 */
[----:B0-----:R-:W-:Y:S02]  /*21ed0*/  IMAD.MOV.U32 R22, RZ, RZ, R9 ;  /* 0x000000ffff167224 */ /* 0x001fe400078e0009 */
[----:B------:R-:W-:-:S05]  /*21ee0*/  IMAD.MOV.U32 R23, RZ, RZ, R8 ;  /* 0x000000ffff177224 */ /* 0x000fca00078e0008 */
[----:B------:R0:W-:Y:S02]  /*21ef0*/  STL.64 [R1+0x1958], R22 ;  /* 0x0019581601007387 */ /* 0x0001e40000100a00 */
[----:B0-----:R-:W-:Y:S02]  /*21f00*/  IMAD.MOV.U32 R22, RZ, RZ, R15 ;  /* 0x000000ffff167224 */ /* 0x001fe400078e000f */
        /* <DEDUP_REMOVED lines=11> */
[----:B------:R-:W-:Y:S02]  /*21fc0*/  IMAD.MOV.U32 R23, RZ, RZ, R12 ;  /* 0x000000ffff177224 */ /* 0x000fe400078e000c */
[----:B------:R-:W2:Y:S04]  /*21fd0*/  LDL.LU R12, [R1+0x130] ;  /* 0x00013000010c7983 */ /* 0x000ea80000300800 */
[----:B------:R-:W2:Y:S04]  /*21fe0*/  LDL.LU R13, [R1+0x134] ;  /* 0x00013400010d7983 */ /* 0x000ea80000300800 */
[----:B------:R-:W2:Y:S04]  /*21ff0*/  LDL.LU R14, [R1+0x138] ;  /* 0x00013800010e7983 */ /* 0x000ea80000300800 */
[----:B------:R-:W2:Y:S04]  /*22000*/  LDL.LU R15, [R1+0x13c] ;  /* 0x00013c00010f7983 */ /* 0x000ea80000300800 */
[----:B------:R-:W-:Y:S04]  /*22010*/  STL.64 [R1+0x1988], R22 ;  /* 0x0019881601007387 */ /* 0x000fe80000100a00 */
        /* <DEDUP_REMOVED lines=9> */
[----:B----4-:R-:W-:Y:S04]  /*220b0*/  STL.64 [R1+0x1938], R10 ;  /* 0x0019380a01007387 */ /* 0x010fe80000100a00 */
[----:B---3--:R0:W-:Y:S04]  /*220c0*/  STL.64 [R1+0x1930], R8 ;  /* 0x0019300801007387 */ /* 0x0081e80000100a00 */
[----:B0-----:R-:W3:Y:S04]  /*220d0*/  LDL.LU R8, [R1+0x30] ;  /* 0x0000300001087983 */ /* 0x001ee80000300800 */
[----:B------:R-:W3:Y:S04]  /*220e0*/  LDL.LU R9, [R1+0x34] ;  /* 0x0000340001097983 */ /* 0x000ee80000300800 */
[----:B------:R-:W4:Y:S04]  /*220f0*/  LDL.LU R10, [R1+0x38] ;  /* 0x00003800010a7983 */ /* 0x000f280000300800 */
[----:B------:R-:W4:Y:S04]  /*22100*/  LDL.LU R11, [R1+0x3c] ;  /* 0x00003c00010b7983 */ /* 0x000f280000300800 */
        /* <DEDUP_REMOVED lines=11> */
[----:B------:R-:W4:Y:S01]  /*221c0*/  LDL.LU R11, [R1+0x5c] ;  /* 0x00005c00010b7983 */ /* 0x000f220000300800 */
[----:B--2---:R-:W-:Y:S03]  /*221d0*/  HMMA.16816.F32.BF16 R4, R4, R26, R12 ;  /* 0x0000001a0404723c */ /* 0x004fe6000004180c */
[----:B----4-:R-:W-:Y:S04]  /*221e0*/  STL.64 [R1+0x1980], R10 ;  /* 0x0019800a01007387 */ /* 0x010fe80000100a00 */
[----:B---3--:R0:W-:Y:S04]  /*221f0*/  STL.64 [R1+0x1978], R8 ;  /* 0x0019780801007387 */ /* 0x0081e80000100a00 */
[----:B0-----:R-:W2:Y:S04]  /*22200*/  LDL.LU R8, [R1+0x60] ;  /* 0x0000600001087983 */ /* 0x001ea80000300800 */
[----:B------:R-:W2:Y:S04]  /*22210*/  LDL.LU R9, [R1+0x64] ;  /* 0x0000640001097983 */ /* 0x000ea80000300800 */
[----:B------:R-:W2:Y:S04]  /*22220*/  LDL.LU R10, [R1+0x68] ;  /* 0x00006800010a7983 */ /* 0x000ea80000300800 */
[----:B------:R-:W2:Y:S04]  /*22230*/  LDL.LU R11, [R1+0x6c] ;  /* 0x00006c00010b7983 */ /* 0x000ea80000300800 */
[----:B------:R-:W3:Y:S04]  /*22240*/  LDL.LU.64 R14, [R1+0x1998] ;  /* 0x00199800010e7983 */ /* 0x000ee80000300a00 */
[----:B------:R-:W3:Y:S04]  /*22250*/  LDL.LU.64 R12, [R1+0x1990] ;  /* 0x00199000010c7983 */ /* 0x000ee80000300a00 */
[----:B------:R0:W-:Y:S04]  /*22260*/  STL.64 [R1+0x130], R4 ;  /* 0x0001300401007387 */ /* 0x0001e80000100a00 */
[----:B------:R1:W-:Y:S04]  /*22270*/  STL.64 [R1+0x138], R6 ;  /* 0x0001380601007387 */ /* 0x0003e80000100a00 */
[----:B0-----:R-:W4:Y:S04]  /*22280*/  LDL.LU R4, [R1+0x10] ;  /* 0x0000100001047983 */ /* 0x001f280000300800 */
[----:B------:R-:W4:Y:S04]  /*22290*/  LDL.LU R5, [R1+0x14] ;  /* 0x0000140001057983 */ /* 0x000f280000300800 */
[----:B-1----:R-:W4:Y:S04]  /*222a0*/  LDL.LU R6, [R1+0x18] ;  /* 0x0000180001067983 */ /* 0x002f280000300800 */
[----:B------:R-:W4:Y:S04]  /*222b0*/  LDL.LU R7, [R1+0x1c] ;  /* 0x00001c0001077983 */ /* 0x000f280000300800 */
[----:B------:R-:W4:Y:S01]  /*222c0*/  LDL R17, [R1+0x6c0] ;  /* 0x0006c00001117983 */ /* 0x000f220000100800 */
[----:B---3--:R-:W-:-:S15]  /*222d0*/  HMMA.16816.F32.BF16 R20, R12, R18, R20 ;  /* 0x000000120c14723c */ /* 0x008fde0000041814 */
[----:B------:R-:W-:-:S08]  /*222e0*/  NOP ;  /* 0x0000000000007918 */ /* 0x000fd00000000000 */
        /* <DEDUP_REMOVED lines=30> */
[----:B0-----:R-:W2:Y:S01]  /*224d0*/  LDL.LU.64 R22, [R1+0x1928] ;  /* 0x0019280001167983 */ /* 0x001ea20000300a00 */
[----:B------:R-:W0:Y:S01]  /*224e0*/  S2R R16, SR_TID.X ;  /* 0x0000000000107919 */ /* 0x000e220000002100 */
[----:B--2---:R-:W-:Y:S02]  /*224f0*/  HMMA.16816.F32.BF16 R20, R12, R22, R8 ;  /* 0x000000160c14723c */ /* 0x004fe40000041808 */
[----:B------:R-:W4:-:S15]  /*22500*/  LDL.LU.64 R10, [R1+0x1920] ;  /* 0x00192000010a7983 */ /* 0x000f1e0000300a00 */
[----:B------:R-:W-:-:S06]  /*22510*/  NOP ;  /* 0x0000000000007918 */ /* 0x000fcc0000000000 */
[----:B------:R-:W-:Y:S04]  /*22520*/  STL.64 [R1+0x600], R20 ;  /* 0x0006001401007387 */ /* 0x000fe80000100a00 */
[----:B------:R1:W-:Y:S04]  /*22530*/  STL.64 [R1+0x608], R22 ;  /* 0x0006081601007387 */ /* 0x0003e80000100a00 */
[----:B-1----:R-:W2:Y:S04]  /*22540*/  LDL.LU.64 R22, [R1+0x1918] ;  /* 0x0019180001167983 */ /* 0x002ea80000300a00 */
[----:B------:R-:W2:Y:S01]  /*22550*/  LDL.LU.64 R20, [R1+0x1910] ;  /* 0x0019100001147983 */ /* 0x000ea20000300a00 */
[C---:B0-----:R-:W-:Y:S01]  /*22560*/  LOP3.LUT R29, R16.reuse, 0x7, RZ, 0xc0, !PT ;  /* 0x00000007101d7812 */ /* 0x041fe200078ec0ff */
[----:B------:R-:W-:-:S02]  /*22570*/  IMAD.SHL.U32 R28, R16, 0x80, RZ ;  /* 0x00000080101c7824 */ /* 0x000fc400078e00ff */
[----:B------:R-:W-:Y:S02]  /*22580*/  IMAD.SHL.U32 R16, R16, 0x2, RZ ;  /* 0x0000000210107824 */ /* 0x000fe400078e00ff */
[----:B------:R-:W-:-:S05]  /*22590*/  IMAD R29, R29, 0x110, RZ ;  /* 0x000001101d1d7824 */ /* 0x000fca00078e02ff */
[----:B------:R-:W-:-:S04]  /*225a0*/  LOP3.LUT R16, R29, 0x10, R16, 0x78, !PT ;  /* 0x000000101d107812 */ /* 0x000fc800078e7810 */
[----:B------:R-:W-:Y:S01]  /*225b0*/  LOP3.LUT R16, R16, 0x800, R28, 0xf8, !PT ;  /* 0x0000080010107812 */ /* 0x000fe200078ef81c */
[----:B------:R-:W-:Y:S01]  /*225c0*/  STL.64 [R1+0x18b8], R26 ;  /* 0x0018b81a01007387 */ /* 0x000fe20000100a00 */
[C---:B----4-:R-:W-:Y:S06]  /*225d0*/  HMMA.16816.F32.BF16 R8, R12.reuse, R10, R4 ;  /* 0x0000000a0c08723c */ /* 0x050fec0000041804 */
[----:B--2---:R-:W-:Y:S01]  /*225e0*/  HMMA.16816.F32.BF16 R4, R12, R26, R20 ;  /* 0x0000001a0c04723c */ /* 0x004fe20000041814 */
[----:B------:R-:W0:-:S15]  /*225f0*/  LDSM.16.MT88.4 R12, [R16+UR4+0x2000] ;  /* 0x00200004100c783b */ /* 0x000e1e0008004200 */
[----:B------:R-:W-:-:S01]  /*22600*/  NOP ;  /* 0x0000000000007918 */ /* 0x000fc20000000000 */
[----:B------:R-:W-:Y:S04]  /*22610*/  STL.64 [R1+0x5f0], R8 ;  /* 0x0005f00801007387 */ /* 0x000fe80000100a00 */
[----:B------:R-:W1:Y:S04]  /*22620*/  LDSM.16.M88.4 R20, [R17+UR4+0x4000] ;  /* 0x004000041114783b */ /* 0x000e680008000200 */
[----:B------:R-:W-:Y:S04]  /*22630*/  STL.64 [R1+0x5f8], R10 ;  /* 0x0005f80a01007387 */ /* 0x000fe80000100a00 */
[----:B------:R-:W2:Y:S04]  /*22640*/  LDSM.16.M88.4 R8, [R17+UR4+0x4800] ;  /* 0x004800041108783b */ /* 0x000ea80008000200 */
[----:B------:R-:W-:Y:S04]  /*22650*/  STL.64 [R1+0x140], R4 ;  /* 0x0001400401007387 */ /* 0x000fe80000100a00 */
[----:B------:R-:W-:Y:S04]  /*22660*/  STL.64 [R1+0x148], R6 ;  /* 0x0001480601007387 */ /* 0x000fe80000100a00 */
[----:B------:R-:W3:Y:S04]  /*22670*/  LDSM.16.M88.4 R4, [R17+UR4+0x5000] ;  /* 0x005000041104783b */ /* 0x000ee80008000200 */
[----:B0-----:R-:W-:Y:S04]  /*22680*/  STL [R1+0x17dc], R14 ;  /* 0x0017dc0e01007387 */ /* 0x001fe80000100800 */
[----:B------:R-:W-:Y:S04]  /*22690*/  STL [R1+0x17d8], R15 ;  /* 0x0017d80f01007387 */ /* 0x000fe80000100800 */
[----:B-1----:R-:W-:Y:S04]  /*226a0*/  STL.64 [R1+0x70], R20 ;  /* 0x0000701401007387 */ /* 0x002fe80000100a00 */
[----:B------:R-:W-:Y:S04]  /*226b0*/  STL.64 [R1+0x78], R22 ;  /* 0x0000781601007387 */ /* 0x000fe80000100a00 */
[----:B--2---:R-:W-:Y:S04]  /*226c0*/  STL.64 [R1+0x60], R8 ;  /* 0x0000600801007387 */ /* 0x004fe80000100a00 */
[----:B------:R-:W-:Y:S04]  /*226d0*/  STL.64 [R1+0x68], R10 ;  /* 0x0000680a01007387 */ /* 0x000fe80000100a00 */
[----:B------:R-:W-:Y:S04]  /*226e0*/  LDSM.16.M88.4 R20, [R17+UR4+0x6000] ;  /* 0x006000041114783b */ /* 0x000fe80008000200 */
[----:B---3--:R-:W-:Y:S01]  /*226f0*/  STL.64 [R1+0x50], R4 ;  /* 0x0000500401007387 */ /* 0x008fe20000100a00 */
[----:B------:R-:W-:-:S03]  /*22700*/  IMAD.MOV.U32 R28, RZ, RZ, R4 ;  /* 0x000000ffff1c7224 */ /* 0x000fc600078e0004 */
[----:B------:R-:W-:Y:S01]  /*22710*/  STL.64 [R1+0x58], R6 ;  /* 0x0000580601007387 */ /* 0x000fe20000100a00 */
[----:B------:R-:W-:-:S03]  /*22720*/  IMAD.MOV.U32 R29, RZ, RZ, R5 ;  /* 0x000000ffff1d7224 */ /* 0x000fc600078e0005 */
[----:B------:R-:W0:Y:S04]  /*22730*/  LDSM.16.M88.4 R4, [R17+UR4+0x5800] ;  /* 0x005800041104783b */ /* 0x000e280008000200 */
[----:B0-----:R0:W-:Y:S04]  /*22740*/  STL.64 [R1+0x40], R4 ;  /* 0x0000400401007387 */ /* 0x0011e80000100a00 */
[----:B------:R1:W-:Y:S04]  /*22750*/  STL.64 [R1+0x48], R6 ;  /* 0x0000480601007387 */ /* 0x0003e80000100a00 */
[----:B------:R-:W2:Y:S04]  /*22760*/  LDL.LU R24, [R1+0x3b0] ;  /* 0x0003b00001187983 */ /* 0x000ea80000300800 */
[----:B------:R-:W2:Y:S04]  /*22770*/  LDL.LU R25, [R1+0x3b4] ;  /* 0x0003b40001197983 */ /* 0x000ea80000300800 */
[----:B------:R-:W3:Y:S01]  /*22780*/  LDL.LU R26, [R1+0x3b8] ;  /* 0x0003b800011a7983 */ /* 0x000ee20000300800 */
[----:B------:R-:W-:-:S03]  /*22790*/  IMAD.MOV.U32 R14, RZ, RZ, R4 ;  /* 0x000000ffff0e7224 */ /* 0x000fc600078e0004 */
[----:B------:R-:W3:Y:S01]  /*227a0*/  LDL.LU R27, [R1+0x3bc] ;  /* 0x0003bc00011b7983 */ /* 0x000ee20000300800 */
[----:B------:R-:W-:-:S03]  /*227b0*/  IMAD.MOV.U32 R15, RZ, RZ, R5 ;  /* 0x000000ffff0f7224 */ /* 0x000fc600078e0005 */
[----:B0-----:R-:W4:Y:S04]  /*227c0*/  LDL.LU R4, [R1+0x380] ;  /* 0x0003800001047983 */ /* 0x001f280000300800 */
[----:B------:R-:W4:Y:S04]  /*227d0*/  LDL.LU R5, [R1+0x384] ;  /* 0x0003840001057983 */ /* 0x000f280000300800 */
[----:B-1----:R-:W4:Y:S04]  /*227e0*/  LDL.LU R6, [R1+0x388] ;  /* 0x0003880001067983 */ /* 0x002f280000300800 */
[----:B------:R-:W4:Y:S04]  /*227f0*/  LDL.LU R7, [R1+0x38c] ;  /* 0x00038c0001077983 */ /* 0x000f280000300800 */
[----:B------:R-:W2:Y:S04]  /*22800*/  LDL.LU R8, [R1+0x3d0] ;  /* 0x0003d00001087983 */ /* 0x000ea80000300800 */
[----:B------:R-:W2:Y:S04]  /*22810*/  LDL.LU R9, [R1+0x3d4] ;  /* 0x0003d40001097983 */ /* 0x000ea80000300800 */
[----:B------:R-:W3:Y:S04]  /*22820*/  LDL.LU R10, [R1+0x3d8] ;  /* 0x0003d800010a7983 */ /* 0x000ee80000300800 */
[----:B------:R-:W3:Y:S04]  /*22830*/  LDL.LU R11, [R1+0x3dc] ;  /* 0x0003dc00010b7983 */ /* 0x000ee80000300800 */
[----:B---3--:R0:W-:Y:S04]  /*22840*/  STL.64 [R1+0x18e8], R10 ;  /* 0x0018e80a01007387 */ /* 0x0081e80000100a00 */
[----:B--2---:R-:W-:Y:S04]  /*22850*/  STL.64 [R1+0x18e0], R8 ;  /* 0x0018e00801007387 */ /* 0x004fe80000100a00 */
[----:B0-----:R-:W2:Y:S04]  /*22860*/  LDL.LU.64 R10, [R1+0xc8] ;  /* 0x0000c800010a7983 */ /* 0x001ea80000300a00 */
[----:B--2---:R0:W-:Y:S04]  /*22870*/  STL.64 [R1+0x18f8], R10 ;  /* 0x0018f80a01007387 */ /* 0x0041e80000100a00 */
[----:B0-----:R-:W2:Y:S04]  /*22880*/  LDL.LU.64 R10, [R1+0xd8] ;  /* 0x0000d800010a7983 */ /* 0x001ea80000300a00 */
[----:B------:R0:W-:Y:S04]  /*22890*/  STL.64 [R1+0x18c8], R26 ;  /* 0x0018c81a01007387 */ /* 0x0001e80000100a00 */
[----:B------:R-:W-:Y:S04]  /*228a0*/  STL.64 [R1+0x18c0], R24 ;  /* 0x0018c01801007387 */ /* 0x000fe80000100a00 */
[----:B0-----:R-:W3:Y:S04]  /*228b0*/  LDL.LU.64 R26, [R1+0xa8] ;  /* 0x0000a800011a7983 */ /* 0x001ee80000300a00 */
[----:B---3--:R0:W-:Y:S04]  /*228c0*/  STL.64 [R1+0x18d8], R26 ;  /* 0x0018d81a01007387 */ /* 0x0081e80000100a00 */
[----:B0-----:R-:W3:Y:S04]  /*228d0*/  LDL.LU.64 R26, [R1+0xb8] ;  /* 0x0000b800011a7983 */ /* 0x001ee80000300a00 */
[----:B---3--:R0:W-:Y:S04]  /*228e0*/  STL.64 [R1+0x18f0], R26 ;  /* 0x0018f01a01007387 */ /* 0x0081e80000100a00 */
[----:B------:R-:W3:Y:S04]  /*228f0*/  LDL.LU R24, [R1+0x3e0] ;  /* 0x0003e00001187983 */ /* 0x000ee80000300800 */
[----:B------:R-:W3:Y:S04]  /*22900*/  LDL.LU R25, [R1+0x3e4] ;  /* 0x0003e40001197983 */ /* 0x000ee80000300800 */
[----:B0-----:R-:W3:Y:S04]  /*22910*/  LDL.LU R26, [R1+0x3e8] ;  /* 0x0003e800011a7983 */ /* 0x001ee80000300800 */
[----:B------:R-:W3:Y:S04]  /*22920*/  LDL.LU R27, [R1+0x3ec] ;  /* 0x0003ec00011b7983 */ /* 0x000ee80000300800 */
[----:B------:R0:W-:Y:S04]  /*22930*/  STL.64 [R1+0x17e8], R14 ;  /* 0x0017e80e01007387 */ /* 0x0001e80000100a00 */
[----:B------:R-:W-:Y:S04]  /*22940*/  STL.64 [R1+0x17e0], R12 ;  /* 0x0017e00c01007387 */ /* 0x000fe80000100a00 */
[----:B0-----:R-:W4:Y:S04]  /*22950*/  LDL.LU.64 R14, [R1+0x88] ;  /* 0x00008800010e7983 */ /* 0x001f280000300a00 */
[----:B----4-:R0:W-:Y:S04]  /*22960*/  STL.64 [R1+0x18b0], R14 ;  /* 0x0018b00e01007387 */ /* 0x0101e80000100a00 */
[----:B0-----:R-:W4:Y:S04]  /*22970*/  LDL.LU.64 R14, [R1+0x98] ;  /* 0x00009800010e7983 */ /* 0x001f280000300a00 */
[----:B----4-:R0:W-:Y:S04]  /*22980*/  STL.64 [R1+0x18d0], R14 ;  /* 0x0018d00e01007387 */ /* 0x0101e80000100a00 */
[----:B------:R-:W4:Y:S04]  /*22990*/  LDL.LU R12, [R1+0x3c0] ;  /* 0x0003c000010c7983 */ /* 0x000f280000300800 */
[----:B------:R-:W4:Y:S04]  /*229a0*/  LDL.LU R13, [R1+0x3c4] ;  /* 0x0003c400010d7983 */ /* 0x000f280000300800 */
[----:B0-----:R-:W4:Y:S04]  /*229b0*/  LDL.LU R14, [R1+0x3c8] ;  /* 0x0003c800010e7983 */ /* 0x001f280000300800 */
[----:B------:R-:W4:Y:S04]  /*229c0*/  LDL.LU R15, [R1+0x3cc] ;  /* 0x0003cc00010f7983 */ /* 0x000f280000300800 */
[----:B------:R-:W-:Y:S04]  /*229d0*/  STL.64 [R1+0x30], R20 ;  /* 0x0000301401007387 */ /* 0x000fe80000100a00 */
[----:B------:R-:W-:Y:S04]  /*229e0*/  STL.64 [R1+0x38], R22 ;  /* 0x0000381601007387 */ /* 0x000fe80000100a00 */
[----:B------:R-:W0:Y:S04]  /*229f0*/  LDSM.16.M88.4 R20, [R17+UR4+0x6800] ;  /* 0x006800041114783b */ /* 0x000e280008000200 */
[----:B0-----:R-:W-:Y:S04]  /*22a00*/  STL.64 [R1+0x20], R20 ;  /* 0x0000201401007387 */ /* 0x001fe80000100a00 */
[----:B------:R-:W-:Y:S04]  /*22a10*/  STL.64 [R1+0x28], R22 ;  /* 0x0000281601007387 */ /* 0x000fe80000100a00 */
[----:B------:R-:W0:Y:S04]  /*22a20*/  LDSM.16.M88.4 R20, [R17+UR4+0x7000] ;  /* 0x007000041114783b */ /* 0x000e280008000200 */
[----:B0-----:R-:W-:Y:S04]  /*22a30*/  STL.64 [R1+0x10], R20 ;  /* 0x0000101401007387 */ /* 0x001fe80000100a00 */
[----:B------:R-:W-:Y:S04]  /*22a40*/  STL.64 [R1+0x18], R22 ;  /* 0x0000181601007387 */ /* 0x000fe80000100a00 */
[----:B------:R-:W0:Y:S04]  /*22a50*/  LDSM.16.M88.4 R20, [R17+UR4+0x7800] ;  /* 0x007800041114783b */ /* 0x000e280008000200 */
[----:B0-----:R-:W-:Y:S04]  /*22a60*/  STL.64 [R1], R20 ;  /* 0x0000001401007387 */ /* 0x001fe80000100a00 */
[----:B------:R0:W-:Y:S04]  /*22a70*/  STL.64 [R1+0x8], R22 ;  /* 0x0000081601007387 */ /* 0x0001e80000100a00 */
[----:B0-----:R-:W2:Y:S04]  /*22a80*/  LDL.LU.64 R22, [R1+0x1908] ;  /* 0x0019080001167983 */ /* 0x001ea80000300a00 */
[----:B------:R-:W2:Y:S02]  /*22a90*/  LDL.LU.64 R20, [R1+0x1900] ;  /* 0x0019000001147983 */ /* 0x000ea40000300a00 */
[----:B--2---:R-:W-:-:S15]  /*22aa0*/  HMMA.16816.F32.BF16 R4, R20, R18, R4 ;  /* 0x000000121404723c */ /* 0x004fde0000041804 */
[----:B------:R-:W-:-:S08]  /*22ab0*/  NOP ;  /* 0x0000000000007918 */ /* 0x000fd00000000000 */
[----:B------:R-:W-:Y:S04]  /*22ac0*/  STL.64 [R1+0x4f0], R4 ;  /* 0x0004f00401007387 */ /* 0x000fe80000100a00 */
[----:B------:R-:W-:Y:S04]  /*22ad0*/  STL.64 [R1+0x4f8], R6 ;  /* 0x0004f80601007387 */ /* 0x000fe80000100a00 */
[----:B------:R-:W0:Y:S04]  /*22ae0*/  LDSM.16.MT88.4 R4, [R16+UR4+0x2080] ;  /* 0x002080041004783b */ /* 0x000e280008004200 */
[----:B0-----:R-:W-:Y:S04]  /*22af0*/  STL.64 [R1+0x1750], R6 ;  /* 0x0017500601007387 */ /* 0x001fe80000100a00 */
[----:B------:R0:W-:Y:S04]  /*22b00*/  STL.64 [R1+0x1748], R4 ;  /* 0x0017480401007387 */ /* 0x0001e80000100a00 */
[----:B0-----:R-:W2:Y:S04]  /*22b10*/  LDL.LU R4, [R1+0x3f0] ;  /* 0x0003f00001047983 */ /* 0x001ea80000300800 */
[----:B------:R-:W2:Y:S04]  /*22b20*/  LDL.LU R5, [R1+0x3f4] ;  /* 0x0003f40001057983 */ /* 0x000ea80000300800 */
[----:B------:R-:W2:Y:S04]  /*22b30*/  LDL.LU R6, [R1+0x3f8] ;  /* 0x0003f80001067983 */ /* 0x000ea80000300800 */
[----:B------:R-:W2:Y:S02]  /*22b40*/  LDL.LU R7, [R1+0x3fc] ;  /* 0x0003fc0001077983 */ /* 0x000ea40000300800 */
[----:B--2---:R-:W-:-:S15]  /*22b50*/  HMMA.16816.F32.BF16 R4, R20, R10, R4 ;  /* 0x0000000a1404723c */ /* 0x004fde0000041804 */
[----:B------:R-:W-:-:S08]  /*22b60*/  NOP ;  /* 0x0000000000007918 */ /* 0x000fd00000000000 */
[----:B------:R-:W-:Y:S04]  /*22b70*/  STL.64 [R1+0x4e0], R4 ;  /* 0x0004e00401007387 */ /* 0x000fe80000100a00 */
[----:B------:R0:W-:Y:S02]  /*22b80*/  STL.64 [R1+0x4e8], R6 ;  /* 0x0004e80601007387 */ /* 0x0001e40000100a00 */
[----:B0-----:R-:W-:Y:S02]  /*22b90*/  IMAD.MOV.U32 R7, RZ, RZ, R10 ;  /* 0x000000ffff077224 */ /* 0x001fe400078e000a */
[----:B------:R-:W-:Y:S02]  /*22ba0*/  IMAD.MOV.U32 R6, RZ, RZ, R11 ;  /* 0x000000ffff067224 */ /* 0x000fe400078e000b */
[----:B------:R-:W3:Y:S04]  /*22bb0*/  LDL.LU.64 R10, [R1+0x18f8] ;  /* 0x0018f800010a7983 */ /* 0x000ee80000300a00 */
[----:B------:R0:W-:Y:S04]  /*22bc0*/  STL.64 [R1+0x18a8], R6 ;  /* 0x0018a80601007387 */ /* 0x0001e80000100a00 */
[----:B------:R-:W2:Y:S04]  /*22bd0*/  LDL.LU R4, [R1+0x3a0] ;  /* 0x0003a00001047983 */ /* 0x000ea80000300800 */
[----:B------:R-:W2:Y:S04]  /*22be0*/  LDL.LU R5, [R1+0x3a4] ;  /* 0x0003a40001057983 */ /* 0x000ea80000300800 */
[----:B0-----:R-:W2:Y:S04]  /*22bf0*/  LDL.LU R6, [R1+0x3a8] ;  /* 0x0003a80001067983 */ /* 0x001ea80000300800 */
[----:B------:R-:W2:Y:S01]  /*22c00*/  LDL.LU R7, [R1+0x3ac] ;  /* 0x0003ac0001077983 */ /* 0x000ea20000300800 */
[----:B---3--:R-:W-:Y:S06]  /*22c10*/  HMMA.16816.F32.BF16 R24, R20, R10, R24 ;  /* 0x0000000a1418723c */ /* 0x008fec0000041818 */
[----:B------:R-:W-:-:S02]  /*22c20*/  IMAD.MOV.U32 R16, RZ, RZ, R10 ;  /* 0x000000ffff107224 */ /* 0x000fc400078e000a */
        /* <DEDUP_REMOVED lines=8> */
[----:B------:R-:W-:Y:S04]  /*22cb0*/  STL.64 [R1+0x4c0], R8 ;  /* 0x0004c00801007387 */ /* 0x000fe80000100a00 */
[----:B------:R0:W-:Y:S02]  /*22cc0*/  STL.64 [R1+0x4c8], R10 ;  /* 0x0004c80a01007387 */ /* 0x0001e40000100a00 */
[----:B0-----:R-:W-:Y:S02]  /*22cd0*/  IMAD.MOV.U32 R10, RZ, RZ, R26 ;  /* 0x000000ffff0a7224 */ /* 0x001fe400078e001a */
[----:B------:R-:W-:Y:S02]  /*22ce0*/  IMAD.MOV.U32 R11, RZ, RZ, R27 ;  /* 0x000000ffff0b7224 */ /* 0x000fe400078e001b */
[----:B------:R-:W4:Y:S02]  /*22cf0*/  LDL.LU.64 R26, [R1+0x18d8] ;  /* 0x0018d800011a7983 */ /* 0x000f240000300a00 */
[----:B----4-:R-:W-:Y:S06]  /*22d00*/  HMMA.16816.F32.BF16 R12, R20, R26, R12 ;  /* 0x0000001a140c723c */ /* 0x010fec000004180c */
        /* <DEDUP_REMOVED lines=14> */
[----:B------:R-:W2:Y:S02]  /*22df0*/  LDL.LU.64 R14, [R1+0x18b0] ;  /* 0x0018b000010e7983 */ /* 0x000ea40000300a00 */
[----:B--2---:R-:W-:-:S15]  /*22e00*/  HMMA.16816.F32.BF16 R4, R20, R14, R4 ;  /* 0x0000000e1404723c */ /* 0x004fde0000041804 */
[----:B------:R-:W-:-:S08]  /*22e10*/  NOP ;  /* 0x0000000000007918 */ /* 0x000fd00000000000 */
[----:B------:R-:W-:Y:S04]  /*22e20*/  STL.64 [R1+0x490], R4 ;  /* 0x0004900401007387 */ /* 0x000fe80000100a00 */
[----:B------:R0:W-:Y:S04]  /*22e30*/  STL.64 [R1+0x498], R6 ;  /* 0x0004980601007387 */ /* 0x0001e80000100a00 */
[----:B0-----:R-:W2:Y:S04]  /*22e40*/  LDL.LU.64 R6, [R1+0x18a8] ;  /* 0x0018a80001067983 */ /* 0x001ea80000300a00 */
[----:B------:R-:W4:Y:S01]  /*22e50*/  LDL.LU R12, [R1+0x460] ;  /* 0x00046000010c7983 */ /* 0x000f220000300800 */
[----:B------:R-:W-:-:S02]  /*22e60*/  IMAD.MOV.U32 R5, RZ, RZ, R14 ;  /* 0x000000ffff057224 */ /* 0x000fc400078e000e */
[----:B------:R-:W-:Y:S02]  /*22e70*/  IMAD.MOV.U32 R4, RZ, RZ, R15 ;  /* 0x000000ffff047224 */ /* 0x000fe400078e000f */
[----:B------:R-:W-:Y:S02]  /*22e80*/  IMAD.MOV.U32 R14, RZ, RZ, R3 ;  /* 0x000000ffff0e7224 */ /* 0x000fe400078e0003 */
[----:B------:R-:W-:Y:S02]  /*22e90*/  IMAD.MOV.U32 R15, RZ, RZ, R2 ;  /* 0x000000ffff0f7224 */ /* 0x000fe400078e0002 */
[----:B------:R-:W-:Y:S02]  /*22ea0*/  IMAD.MOV.U32 R13, RZ, RZ, R0 ;  /* 0x000000ffff0d7224 */ /* 0x000fe400078e0000 */
[----:B------:R-:W3:Y:S04]  /*22eb0*/  LDL.LU R0, [R1+0x18a0] ;  /* 0x0018a00001007983 */ /* 0x000ee80000300800 */
[----:B------:R-:W2:Y:S04]  /*22ec0*/  LDL.LU R3, [R1+0x189c] ;  /* 0x00189c0001037983 */ /* 0x000ea80000300800 */
[----:B------:R-:W3:Y:S04]  /*22ed0*/  LDL.LU R2, [R1+0x1898] ;  /* 0x0018980001027983 */ /* 0x000ee80000300800 */
[----:B------:R0:W-:Y:S02]  /*22ee0*/  STL.64 [R1+0x17f8], R14 ;  /* 0x0017f80e01007387 */ /* 0x0001e40000100a00 */
[----:B0-----:R-:W-:-:S02]  /*22ef0*/  IMAD.MOV.U32 R14, RZ, RZ, R25 ;  /* 0x000000ffff0e7224 */ /* 0x001fc400078e0019 */
[----:B------:R-:W-:Y:S01]  /*22f00*/  IMAD.MOV.U32 R15, RZ, RZ, R24 ;  /* 0x000000ffff0f7224 */ /* 0x000fe200078e0018 */
[----:B----4-:R0:W-:Y:S04]  /*22f10*/  STL.64 [R1+0x17f0], R12 ;  /* 0x0017f00c01007387 */ /* 0x0101e80000100a00 */
[----:B------:R-:W4:Y:S04]  /*22f20*/  LDL.LU R25, [R1+0x1894] ;  /* 0x0018940001197983 */ /* 0x000f280000300800 */
[----:B------:R-:W4:Y:S04]  /*22f30*/  LDL.LU R24, [R1+0x1890] ;  /* 0x0018900001187983 */ /* 0x000f280000300800 */
[----:B------:R3:W-:Y:S04]  /*22f40*/  STL.64 [R1+0x1810], R14 ;  /* 0x0018100e01007387 */ /* 0x0007e80000100a00 */
[----:B0-----:R-:W4:Y:S01]  /*22f50*/  LDL.LU R12, [R1+0x370] ;  /* 0x00037000010c7983 */ /* 0x001f220000300800 */
[----:B--2---:R-:W-:-:S02]  /*22f60*/  IMAD.MOV.U32 R13, RZ, RZ, R3 ;  /* 0x000000ffff0d7224 */ /* 0x004fc400078e0003 */
[----:B---3--:R-:W-:Y:S02]  /*22f70*/  IMAD.MOV.U32 R14, RZ, RZ, R2 ;  /* 0x000000ffff0e7224 */ /* 0x008fe400078e0002 */
[----:B------:R-:W-:-:S07]  /*22f80*/  IMAD.MOV.U32 R15, RZ, RZ, R0 ;  /* 0x000000ffff0f7224 */ /* 0x000fce00078e0000 */
[----:B----4-:R-:W-:Y:S07]  /*22f90*/  HMMA.16816.F32.BF16 R20, R20, R26, R12 ;  /* 0x0000001a1414723c */ /* 0x010fee000004180c */
[----:B------:R-:W-:Y:S02]  /*22fa0*/  IMAD.MOV.U32 R14, RZ, RZ, R8 ;  /* 0x000000ffff0e7224 */ /* 0x000fe400078e0008 */
[----:B------:R-:W-:-:S14]  /*22fb0*/  IMAD.MOV.U32 R15, RZ, RZ, R9 ;  /* 0x000000ffff0f7224 */ /* 0x000fdc00078e0009 */
[----:B------:R-:W-:Y:S04]  /*22fc0*/  STL [R1+0x480], R20 ;  /* 0x0004801401007387 */ /* 0x000fe80000100800 */
[----:B------:R-:W2:Y:S04]  /*22fd0*/  LDL.LU R8, [R1+0x188c] ;  /* 0x00188c0001087983 */ /* 0x000ea80000300800 */
[----:B------:R-:W2:Y:S04]  /*22fe0*/  LDL.LU R9, [R1+0x1888] ;  /* 0x0018880001097983 */ /* 0x000ea80000300800 */
[----:B------:R0:W-:Y:S02]  /*22ff0*/  STL.64 [R1+0x1828], R14 ;  /* 0x0018280e01007387 */ /* 0x0001e40000100a00 */
[----:B0-----:R-:W-:-:S02]  /*23000*/  IMAD.MOV.U32 R14, RZ, RZ, R10 ;  /* 0x000000ffff0e7224 */ /* 0x001fc400078e000a */
[----:B------:R-:W-:Y:S01]  /*23010*/  IMAD.MOV.U32 R15, RZ, RZ, R11 ;  /* 0x000000ffff0f7224 */ /* 0x000fe200078e000b */
[----:B------:R-:W2:Y:S04]  /*23020*/  LDL.LU R10, [R1+0x1884] ;  /* 0x00188400010a7983 */ /* 0x000ea80000300800 */
[----:B------:R-:W2:Y:S04]  /*23030*/  LDL.LU R11, [R1+0x1880] ;  /* 0x00188000010b7983 */ /* 0x000ea80000300800 */
[----:B------:R-:W-:Y:S04]  /*23040*/  STL.64 [R1+0x1840], R14 ;  /* 0x0018400e01007387 */ /* 0x000fe80000100a00 */
[----:B------:R-:W-:Y:S04]  /*23050*/  STL.64 [R1+0x1808], R26 ;  /* 0x0018081a01007387 */ /* 0x000fe80000100a00 */
[----:B------:R0:W-:Y:S04]  /*23060*/  STL.64 [R1+0x1800], R24 ;  /* 0x0018001801007387 */ /* 0x0001e80000100a00 */
[----:B0-----:R-:W3:Y:S04]  /*23070*/  LDL.LU R24, [R1+0x430] ;  /* 0x0004300001187983 */ /* 0x001ee80000300800 */
[----:B------:R-:W3:Y:S04]  /*23080*/  LDL.LU R25, [R1+0x434] ;  /* 0x0004340001197983 */ /* 0x000ee80000300800 */
[----:B------:R-:W4:Y:S04]  /*23090*/  LDL.LU R26, [R1+0x438] ;  /* 0x00043800011a7983 */ /* 0x000f280000300800 */
[----:B------:R-:W4:Y:S01]  /*230a0*/  LDL.LU R27, [R1+0x43c] ;  /* 0x00043c00011b7983 */ /* 0x000f220000300800 */
[----:B------:R-:W-:-:S02]  /*230b0*/  IMAD.MOV.U32 R14, RZ, RZ, R16 ;  /* 0x000000ffff0e7224 */ /* 0x000fc400078e0010 */
[----:B------:R-:W-:Y:S01]  /*230c0*/  IMAD.MOV.U32 R15, RZ, RZ, R17 ;  /* 0x000000ffff0f7224 */ /* 0x000fe200078e0011 */
[----:B------:R-:W2:Y:S04]  /*230d0*/  LDL.LU R16, [R1+0x187c] ;  /* 0x00187c0001107983 */ /* 0x000ea80000300800 */
[----:B------:R-:W2:Y:S04]  /*230e0*/  LDL.LU R17, [R1+0x1878] ;  /* 0x0018780001117983 */ /* 0x000ea80000300800 */
[----:B------:R-:W-:Y:S04]  /*230f0*/  STL.64 [R1+0x1858], R14 ;  /* 0x0018580e01007387 */ /* 0x000fe80000100a00 */
[----:B----4-:R-:W-:Y:S04]  /*23100*/  STL.64 [R1+0x1820], R26 ;  /* 0x0018201a01007387 */ /* 0x010fe80000100a00 */
[----:B---3--:R0:W-:Y:S04]  /*23110*/  STL.64 [R1+0x1818], R24 ;  /* 0x0018181801007387 */ /* 0x0081e80000100a00 */
[----:B0-----:R-:W3:Y:S04]  /*23120*/  LDL.LU R24, [R1+0x420] ;  /* 0x0004200001187983 */ /* 0x001ee80000300800 */
[----:B------:R-:W3:Y:S04]  /*23130*/  LDL.LU R25, [R1+0x424] ;  /* 0x0004240001197983 */ /* 0x000ee80000300800 */
[----:B------:R-:W4:Y:S04]  /*23140*/  LDL.LU R26, [R1+0x428] ;  /* 0x00042800011a7983 */ /* 0x000f280000300800 */
[----:B------:R-:W4:Y:S01]  /*23150*/  LDL.LU R27, [R1+0x42c] ;  /* 0x00042c00011b7983 */ /* 0x000f220000300800 */
[----:B------:R-:W-:-:S02]  /*23160*/  IMAD.MOV.U32 R14, RZ, RZ, R7 ;  /* 0x000000ffff0e7224 */ /* 0x000fc400078e0007 */
[----:B------:R-:W-:-:S05]  /*23170*/  IMAD.MOV.U32 R15, RZ, RZ, R6 ;  /* 0x000000ffff0f7224 */ /* 0x000fca00078e0006 */
[----:B------:R0:W-:Y:S04]  /*23180*/  STL.64 [R1+0x1870], R14 ;  /* 0x0018700e01007387 */ /* 0x0001e80000100a00 */
[----:B------:R-:W2:Y:S04]  /*23190*/  LDL.LU R12, [R1+0x360] ;  /* 0x00036000010c7983 */ /* 0x000ea80000300800 */
[----:B------:R-:W2:Y:S04]  /*231a0*/  LDL.LU R13, [R1+0x364] ;  /* 0x00036400010d7983 */ /* 0x000ea80000300800 */
[----:B0-----:R-:W2:Y:S04]  /*231b0*/  LDL.LU R14, [R1+0x368] ;  /* 0x00036800010e7983 */ /* 0x001ea80000300800 */
        /* <DEDUP_REMOVED lines=13> */
[----:B------:R-:W-:-:S02]  /*23290*/  IMAD.MOV.U32 R0, RZ, RZ, R23 ;  /* 0x000000ffff007224 */ /* 0x000fc400078e0017 */
[----:B------:R-:W-:Y:S02]  /*232a0*/  IMAD.MOV.U32 R2, RZ, RZ, R22 ;  /* 0x000000ffff027224 */ /* 0x000fe400078e0016 */
[----:B------:R-:W-:Y:S01]  /*232b0*/  IMAD.MOV.U32 R3, RZ, RZ, R21 ;  /* 0x000000ffff037224 */ /* 0x000fe200078e0015 */
[----:B------:R-:W0:Y:S01]  /*232c0*/  S2R R7, SR_TID.X ;  /* 0x0000000000077919 */ /* 0x000e220000002100 */
[----:B--2---:R-:W-:Y:S01]  /*232d0*/  IMAD.MOV.U32 R22, RZ, RZ, R17 ;  /* 0x000000ffff167224 */ /* 0x004fe200078e0011 */
[----:B----4-:R-:W-:Y:S04]  /*232e0*/  STL.64 [R1+0x1868], R26 ;  /* 0x0018681a01007387 */ /* 0x010fe80000100a00 */
[----:B---3--:R1:W-:Y:S04]  /*232f0*/  STL.64 [R1+0x1860], R24 ;  /* 0x0018601801007387 */ /* 0x0083e80000100a00 */
[----:B-1----:R-:W2:Y:S04]  /*23300*/  LDL.LU R24, [R1+0x390] ;  /* 0x0003900001187983 */ /* 0x002ea80000300800 */
[----:B------:R-:W2:Y:S04]  /*23310*/  LDL.LU R25, [R1+0x394] ;  /* 0x0003940001197983 */ /* 0x000ea80000300800 */
[----:B------:R-:W2:Y:S04]  /*23320*/  LDL.LU R26, [R1+0x398] ;  /* 0x00039800011a7983 */ /* 0x000ea80000300800 */
[----:B------:R-:W2:Y:S04]  /*23330*/  LDL.LU R27, [R1+0x39c] ;  /* 0x00039c00011b7983 */ /* 0x000ea80000300800 */
[----:B------:R-:W-:Y:S04]  /*23340*/  STL [R1+0x1728], R0 ;  /* 0x0017280001007387 */ /* 0x000fe80000100800 */
[----:B------:R-:W-:Y:S04]  /*23350*/  STL [R1+0x171c], R2 ;  /* 0x00171c0201007387 */ /* 0x000fe80000100800 */
[----:B------:R-:W-:Y:S04]  /*23360*/  STL [R1+0x1718], R3 ;  /* 0x0017180301007387 */ /* 0x000fe80000100800 */
[----:B------:R-:W3:Y:S01]  /*23370*/  LDL.64 R20, [R1+0x30] ;  /* 0x0000300001147983 */ /* 0x000ee20000100a00 */
[C---:B0-----:R-:W-:Y:S01]  /*23380*/  LOP3.LUT R23, R7.reuse, 0x7, RZ, 0xc0, !PT ;  /* 0x0000000707177812 */ /* 0x041fe200078ec0ff */
[----:B------:R-:W-:-:S02]  /*23390*/  IMAD.SHL.U32 R6, R7, 0x80, RZ ;  /* 0x0000008007067824 */ /* 0x000fc400078e00ff */
[----:B------:R-:W-:Y:S02]  /*233a0*/  IMAD.SHL.U32 R7, R7, 0x2, RZ ;  /* 0x0000000207077824 */ /* 0x000fe400078e00ff */
[----:B------:R-:W-:-:S05]  /*233b0*/  IMAD R23, R23, 0x110, RZ ;  /* 0x0000011017177824 */ /* 0x000fca00078e02ff */
[----:B------:R-:W-:Y:S01]  /*233c0*/  LOP3.LUT R7, R23, 0x10, R7, 0x78, !PT ;  /* 0x0000001017077812 */ /* 0x000fe200078e7807 */
[----:B------:R-:W-:Y:S02]  /*233d0*/  IMAD.MOV.U32 R23, RZ, RZ, R16 ;  /* 0x000000ffff177224 */ /* 0x000fe400078e0010 */
[----:B------:R-:W-:Y:S01]  /*233e0*/  HMMA.16816.F32.BF16 R16, R8, R18, R12 ;  /* 0x000000120810723c */ /* 0x000fe2000004180c */
[----:B------:R-:W-:-:S04]  /*233f0*/  LOP3.LUT R7, R7, 0x800, R6, 0xf8, !PT ;  /* 0x0000080007077812 */ /* 0x000fc800078ef806 */
[----:B------:R-:W-:Y:S01]  /*23400*/  LOP3.LUT R7, R7, 0x20, RZ, 0x3c, !PT ;  /* 0x0000002007077812 */ /* 0x000fe200078e3cff */
[----:B---3--:R0:W-:Y:S04]  /*23410*/  STL.64 [R1+0x1780], R20 ;  /* 0x0017801401007387 */ /* 0x0081e80000100a00 */
[----:B0-----:R-:W3:Y:S04]  /*23420*/  LDL.LU R20, [R1+0x450] ;  /* 0x0004500001147983 */ /* 0x001ee80000300800 */
[----:B------:R-:W3:Y:S04]  /*23430*/  LDL.LU R21, [R1+0x454] ;  /* 0x0004540001157983 */ /* 0x000ee80000300800 */
[----:B------:R-:W2:Y:S05]  /*23440*/  LDL.LU.64 R14, [R1+0x1870] ;  /* 0x00187000010e7983 */ /* 0x000eaa0000300a00 */
[----:B------:R-:W-:Y:S04]  /*23450*/  STL.64 [R1+0xe0], R16 ;  /* 0x0000e01001007387 */ /* 0x000fe80000100a00 */
[----:B------:R-:W-:Y:S04]  /*23460*/  STL.64 [R1+0xe8], R18 ;  /* 0x0000e81201007387 */ /* 0x000fe80000100a00 */
[----:B------:R-:W0:Y:S04]  /*23470*/  LDSM.16.MT88.4 R16, [R7+UR4+0x2000] ;  /* 0x002000040710783b */ /* 0x000e280008004200 */
[----:B0-----:R-:W-:Y:S04]  /*23480*/  STL.64 [R1+0x16e8], R18 ;  /* 0x0016e81201007387 */ /* 0x001fe80000100a00 */
[----:B------:R0:W-:Y:S04]  /*23490*/  STL.64 [R1+0x16e0], R16 ;  /* 0x0016e01001007387 */ /* 0x0001e80000100a00 */
[----:B0-----:R-:W4:Y:S01]  /*234a0*/  LDL.64 R16, [R1] ;  /* 0x0000000001107983 */ /* 0x001f220000100a00 */
[----:B--2---:R-:W-:Y:S03]  /*234b0*/  HMMA.16816.F32.BF16 R12, R8, R14, R24 ;  /* 0x0000000e080c723c */ /* 0x004fe60000041818 */
[----:B----4-:R-:W-:Y:S04]  /*234c0*/  STL.64 [R1+0x1758], R16 ;  /* 0x0017581001007387 */ /* 0x010fe80000100a00 */
[----:B------:R-:W2:Y:S04]  /*234d0*/  LDL.LU.64 R26, [R1+0x1868] ;  /* 0x00186800011a7983 */ /* 0x000ea80000300a00 */
[----:B------:R-:W2:-:S12]  /*234e0*/  LDL.LU.64 R24, [R1+0x1860] ;  /* 0x0018600001187983 */ /* 0x000e980000300a00 */
        /* <DEDUP_REMOVED lines=25> */
[----:B------:R-:W3:Y:S04]  /*23680*/  LDL.LU.64 R26, [R1+0x1808] ;  /* 0x00180800011a7983 */ /* 0x000ee80000300a00 */
[----:B------:R-:W2:-:S15]  /*23690*/  LDL.LU.64 R24, [R1+0x1800] ;  /* 0x0018000001187983 */ /* 0x000e9e0000300a00 */
[----:B------:R-:W-:-:S02]  /*236a0*/  NOP ;  /* 0x0000000000007918 */ /* 0x000fc40000000000 */
[----:B------:R-:W-:Y:S04]  /*236b0*/  STL.64 [R1+0x90], R12 ;  /* 0x0000900c01007387 */ /* 0x000fe80000100a00 */
[----:B------:R0:W-:Y:S04]  /*236c0*/  STL.64 [R1+0x98], R14 ;  /* 0x0000980e01007387 */ /* 0x0001e80000100a00 */
[----:B0-----:R-:W4:Y:S04]  /*236d0*/  LDL.LU.64 R14, [R1+0x17f8] ;  /* 0x0017f800010e7983 */ /* 0x001f280000300a00 */
[----:B------:R-:W4:Y:S01]  /*236e0*/  LDL.LU.64 R12, [R1+0x17f0] ;  /* 0x0017f000010c7983 */ /* 0x000f220000300a00 */
[----:B------:R-:W-:-:S02]  /*236f0*/  IMAD.MOV.U32 R18, RZ, RZ, R5 ;  /* 0x000000ffff127224 */ /* 0x000fc400078e0005 */
[----:B------:R-:W-:-:S07]  /*23700*/  IMAD.MOV.U32 R19, RZ, RZ, R4 ;  /* 0x000000ffff137224 */ /* 0x000fce00078e0004 */
[----:B----4-:R-:W-:Y:S01]  /*23710*/  HMMA.16816.F32.BF16 R16, R8, R18, R12 ;  /* 0x000000120810723c */ /* 0x010fe2000004180c */
[----:B------:R-:W4:Y:S04]  /*23720*/  LDL.LU.64 R14, [R1+0x17e8] ;  /* 0x0017e800010e7983 */ /* 0x000f280000300a00 */
[----:B------:R-:W4:-:S15]  /*23730*/  LDL.LU.64 R12, [R1+0x17e0] ;  /* 0x0017e000010c7983 */ /* 0x000f1e0000300a00 */
[----:B------:R-:W-:-:S03]  /*23740*/  NOP ;  /* 0x0000000000007918 */ /* 0x000fc60000000000 */
[----:B------:R-:W-:Y:S04]  /*23750*/  STL.64 [R1+0x2e0], R16 ;  /* 0x0002e01001007387 */ /* 0x000fe80000100a00 */
[----:B------:R3:W-:Y:S02]  /*23760*/  STL.64 [R1+0x2e8], R18 ;  /* 0x0002e81201007387 */ /* 0x0007e40000100a00 */
[----:B---3--:R-:W-:Y:S02]  /*23770*/  HMMA.16816.F32.BF16 R16, R8, R26, R20 ;  /* 0x0000001a0810723c */ /* 0x008fe40000041814 */
[----:B--2---:R-:W-:Y:S04]  /*23780*/  STL.64 [R1+0x17b8], R24 ;  /* 0x0017b81801007387 */ /* 0x004fe80000100a00 */
[----:B------:R0:W1:-:S15]  /*23790*/  LDSM.16.MT88.4 R8, [R7+UR4+0x2080] ;  /* 0x002080040708783b */ /* 0x00005e0008004200 */
[----:B------:R-:W-:-:S02]  /*237a0*/  NOP ;  /* 0x0000000000007918 */ /* 0x000fc40000000000 */
[----:B------:R-:W-:Y:S04]  /*237b0*/  STL.64 [R1+0x80], R16 ;  /* 0x0000801001007387 */ /* 0x000fe80000100a00 */
[----:B------:R-:W-:Y:S04]  /*237c0*/  STL.64 [R1+0x88], R18 ;  /* 0x0000881201007387 */ /* 0x000fe80000100a00 */
[----:B------:R-:W2:Y:S04]  /*237d0*/  LDL.LU R4, [R1+0x580] ;  /* 0x0005800001047983 */ /* 0x000ea80000300800 */
[----:B------:R-:W2:Y:S04]  /*237e0*/  LDL.LU R5, [R1+0x584] ;  /* 0x0005840001057983 */ /* 0x000ea80000300800 */
[----:B------:R-:W3:Y:S04]  /*237f0*/  LDL.LU R6, [R1+0x588] ;  /* 0x0005880001067983 */ /* 0x000ee80000300800 */
[----:B0-----:R-:W3:Y:S01]  /*23800*/  LDL.LU R7, [R1+0x58c] ;  /* 0x00058c0001077983 */ /* 0x001ee20000300800 */
[----:B----4-:R-:W-:-:S02]  /*23810*/  IMAD.MOV.U32 R20, RZ, RZ, R14 ;  /* 0x000000ffff147224 */ /* 0x010fc400078e000e */
[----:B------:R-:W-:Y:S01]  /*23820*/  IMAD.MOV.U32 R21, RZ, RZ, R15 ;  /* 0x000000ffff157224 */ /* 0x000fe200078e000f */
[----:B------:R-:W4:Y:S04]  /*23830*/  LDL.LU R14, [R1+0x17dc] ;  /* 0x0017dc00010e7983 */ /* 0x000f280000300800 */
[----:B------:R-:W4:Y:S04]  /*23840*/  LDL.LU R15, [R1+0x17d8] ;  /* 0x0017d800010f7983 */ /* 0x000f280000300800 */
[----:B------:R-:W4:Y:S04]  /*23850*/  LDL.64 R24, [R1+0x70] ;  /* 0x0000700001187983 */ /* 0x000f280000100a00 */
[----:B------:R-:W-:Y:S04]  /*23860*/  STL.64 [R1+0x1798], R20 ;  /* 0x0017981401007387 */ /* 0x000fe80000100a00 */
[----:B---3--:R-:W-:Y:S04]  /*23870*/  STL.64 [R1+0x1768], R6 ;  /* 0x0017680601007387 */ /* 0x008fe80000100a00 */
[----:B--2---:R0:W-:Y:S04]  /*23880*/  STL.64 [R1+0x1760], R4 ;  /* 0x0017600401007387 */ /* 0x0041e80000100a00 */
[----:B0-----:R-:W2:Y:S01]  /*23890*/  LDL.64 R4, [R1+0x20] ;  /* 0x0000200001047983 */ /* 0x001ea20000100a00 */
[----:B------:R-:W-:-:S02]  /*238a0*/  IMAD.MOV.U32 R20, RZ, RZ, R28 ;  /* 0x000000ffff147224 */ /* 0x000fc400078e001c */
[----:B------:R-:W-:Y:S01]  /*238b0*/  IMAD.MOV.U32 R21, RZ, RZ, R29 ;  /* 0x000000ffff157224 */ /* 0x000fe200078e001d */
[----:B--2---:R0:W-:Y:S04]  /*238c0*/  STL.64 [R1+0x1778], R4 ;  /* 0x0017780401007387 */ /* 0x0041e80000100a00 */
[----:B0-----:R-:W2:Y:S04]  /*238d0*/  LDL.LU R4, [R1+0x5a0] ;  /* 0x0005a00001047983 */ /* 0x001ea80000300800 */
[----:B------:R-:W2:Y:S04]  /*238e0*/  LDL.LU R5, [R1+0x5a4] ;  /* 0x0005a40001057983 */ /* 0x000ea80000300800 */
[----:B------:R-:W3:Y:S04]  /*238f0*/  LDL.LU R6, [R1+0x5a8] ;  /* 0x0005a80001067983 */ /* 0x000ee80000300800 */
[----:B------:R-:W3:Y:S04]  /*23900*/  LDL.LU R7, [R1+0x5ac] ;  /* 0x0005ac0001077983 */ /* 0x000ee80000300800 */
[----:B------:R-:W4:Y:S04]  /*23910*/  LDL.LU R28, [R1+0x17d4] ;  /* 0x0017d400011c7983 */ /* 0x000f280000300800 */
[----:B------:R-:W4:Y:S04]  /*23920*/  LDL.LU R29, [R1+0x17d0] ;  /* 0x0017d000011d7983 */ /* 0x000f280000300800 */
[----:B------:R0:W-:Y:S04]  /*23930*/  STL.64 [R1+0x17b0], R20 ;  /* 0x0017b01401007387 */ /* 0x0001e80000100a00 */
[----:B0-----:R-:W2:Y:S04]  /*23940*/  LDL.LU R20, [R1+0x5d0] ;  /* 0x0005d00001147983 */ /* 0x001ea80000300800 */
[----:B------:R-:W2:Y:S04]  /*23950*/  LDL.LU R21, [R1+0x5d4] ;  /* 0x0005d40001157983 */ /* 0x000ea80000300800 */
[----:B------:R-:W3:Y:S04]  /*23960*/  LDL.LU R22, [R1+0x5d8] ;  /* 0x0005d80001167983 */ /* 0x000ee80000300800 */
[----:B------:R-:W3:Y:S04]  /*23970*/  LDL.LU R23, [R1+0x5dc] ;  /* 0x0005dc0001177983 */ /* 0x000ee80000300800 */
[----:B---3--:R-:W-:Y:S04]  /*23980*/  STL.64 [R1+0x17c8], R22 ;  /* 0x0017c81601007387 */ /* 0x008fe80000100a00 */
[----:B--2---:R0:W-:Y:S04]  /*23990*/  STL.64 [R1+0x17c0], R20 ;  /* 0x0017c01401007387 */ /* 0x0041e80000100a00 */
[----:B0-----:R-:W4:Y:S04]  /*239a0*/  LDL.LU R20, [R1+0x5e0] ;  /* 0x0005e00001147983 */ /* 0x001f280000300800 */
[----:B------:R-:W4:Y:S04]  /*239b0*/  LDL.LU R21, [R1+0x5e4] ;  /* 0x0005e40001157983 */ /* 0x000f280000300800 */
[----:B------:R-:W4:Y:S04]  /*239c0*/  LDL.LU R22, [R1+0x5e8] ;  /* 0x0005e80001167983 */ /* 0x000f280000300800 */
[----:B------:R-:W4:Y:S04]  /*239d0*/  LDL.LU R23, [R1+0x5ec] ;  /* 0x0005ec0001177983 */ /* 0x000f280000300800 */
[----:B------:R-:W-:Y:S04]  /*239e0*/  STL.64 [R1+0x1790], R6 ;  /* 0x0017900601007387 */ /* 0x000fe80000100a00 */
[----:B------:R0:W-:Y:S04]  /*239f0*/  STL.64 [R1+0x1788], R4 ;  /* 0x0017880401007387 */ /* 0x0001e80000100a00 */
[----:B0-----:R-:W2:Y:S04]  /*23a00*/  LDL.LU R4, [R1+0x5b0] ;  /* 0x0005b00001047983 */ /* 0x001ea80000300800 */
[----:B------:R-:W2:Y:S04]  /*23a10*/  LDL.LU R5, [R1+0x5b4] ;  /* 0x0005b40001057983 */ /* 0x000ea80000300800 */
[----:B------:R-:W3:Y:S04]  /*23a20*/  LDL.LU R6, [R1+0x5b8] ;  /* 0x0005b80001067983 */ /* 0x000ee80000300800 */
[----:B------:R-:W3:Y:S04]  /*23a30*/  LDL.LU R7, [R1+0x5bc] ;  /* 0x0005bc0001077983 */ /* 0x000ee80000300800 */
[----:B---3--:R-:W-:Y:S04]  /*23a40*/  STL.64 [R1+0x17a8], R6 ;  /* 0x0017a80601007387 */ /* 0x008fe80000100a00 */
[----:B--2---:R0:W-:Y:S04]  /*23a50*/  STL.64 [R1+0x17a0], R4 ;  /* 0x0017a00401007387 */ /* 0x0041e80000100a00 */
[----:B0-----:R-:W2:Y:S04]  /*23a60*/  LDL.LU R4, [R1+0x5c0] ;  /* 0x0005c00001047983 */ /* 0x001ea80000300800 */
[----:B------:R-:W2:Y:S04]  /*23a70*/  LDL.LU R5, [R1+0x5c4] ;  /* 0x0005c40001057983 */ /* 0x000ea80000300800 */
[----:B------:R-:W2:Y:S04]  /*23a80*/  LDL.LU R6, [R1+0x5c8] ;  /* 0x0005c80001067983 */ /* 0x000ea80000300800 */
[----:B------:R-:W2:Y:S04]  /*23a90*/  LDL.LU R7, [R1+0x5cc] ;  /* 0x0005cc0001077983 */ /* 0x000ea80000300800 */
[----:B------:R-:W3:Y:S01]  /*23aa0*/  LDL.64 R16, [R1+0x10] ;  /* 0x0000100001107983 */ /* 0x000ee20000100a00 */
[----:B----4-:R-:W-:Y:S06]  /*23ab0*/  HMMA.16816.F32.BF16 R20, R12, R24, R20 ;  /* 0x000000180c14723c */ /* 0x010fec0000041814 */
[----:B------:R-:W-:-:S02]  /*23ac0*/  IMAD.MOV.U32 R2, RZ, RZ, R24 ;  /* 0x000000ffff027224 */ /* 0x000fc400078e0018 */
[----:B------:R-:W-:Y:S01]  /*23ad0*/  IMAD.MOV.U32 R0, RZ, RZ, R25 ;  /* 0x000000ffff007224 */ /* 0x000fe200078e0019 */
[----:B---3--:R0:W-:Y:S04]  /*23ae0*/  STL.64 [R1+0x1770], R16 ;  /* 0x0017701001007387 */ /* 0x0081e80000100a00 */
[----:B0-----:R-:W3:Y:S04]  /*23af0*/  LDL.LU R16, [R1+0x590] ;  /* 0x0005900001107983 */ /* 0x001ee80000300800 */
[----:B------:R-:W3:Y:S04]  /*23b00*/  LDL.LU R17, [R1+0x594] ;  /* 0x0005940001117983 */ /* 0x000ee80000300800 */
[----:B------:R-:W3:Y:S04]  /*23b10*/  LDL.LU R18, [R1+0x598] ;  /* 0x0005980001127983 */ /* 0x000ee80000300800 */
[----:B------:R-:W3:Y:S04]  /*23b20*/  LDL.LU R19, [R1+0x59c] ;  /* 0x00059c0001137983 */ /* 0x000ee80000300800 */
[----:B-1----:R-:W-:Y:S04]  /*23b30*/  STL.64 [R1+0x1680], R10 ;  /* 0x0016800a01007387 */ /* 0x002fe80000100a00 */
[----:B------:R0:W-:Y:S04]  /*23b40*/  STL.64 [R1+0x1678], R8 ;  /* 0x0016780801007387 */ /* 0x0001e80000100a00 */
[----:B0-----:R-:W4:Y:S04]  /*23b50*/  LDL.64 R8, [R1+0x60] ;  /* 0x0000600001087983 */ /* 0x001f280000100a00 */
[----:B------:R-:W-:Y:S04]  /*23b60*/  STL.64 [R1+0x2d0], R20 ;  /* 0x0002d01401007387 */ /* 0x000fe80000100a00 */
[----:B------:R0:W-:Y:S04]  /*23b70*/  STL.64 [R1+0x2d8], R22 ;  /* 0x0002d81601007387 */ /* 0x0001e80000100a00 */
[----:B0-----:R-:W4:Y:S04]  /*23b80*/  LDL.LU.64 R22, [R1+0x17c8] ;  /* 0x0017c80001167983 */ /* 0x001f280000300a00 */
[----:B------:R-:W4:Y:S04]  /*23b90*/  LDL.LU.64 R20, [R1+0x17c0] ;  /* 0x0017c00001147983 */ /* 0x000f280000300a00 */
[----:B------:R-:W2:Y:S04]  /*23ba0*/  LDL.LU.64 R24, [R1+0x17b8] ;  /* 0x0017b80001187983 */ /* 0x000ea80000300a00 */
[----:B------:R-:W3:Y:S04]  /*23bb0*/  LDL.LU R26, [R1+0x228] ;  /* 0x00022800011a7983 */ /* 0x000ee80000300800 */
[----:B------:R-:W3:Y:S01]  /*23bc0*/  LDL.LU R27, [R1+0x22c] ;  /* 0x00022c00011b7983 */ /* 0x000ee20000300800 */
[----:B----4-:R-:W-:Y:S03]  /*23bd0*/  HMMA.16816.F32.BF16 R20, R12, R8, R20 ;  /* 0x000000080c14723c */ /* 0x010fe60000041814 */
[----:B---3--:R-:W-:Y:S04]  /*23be0*/  STL.64 [R1+0x1738], R26 ;  /* 0x0017381a01007387 */ /* 0x008fe80000100a00 */
[----:B--2---:R-:W-:-:S15]  /*23bf0*/  STL.64 [R1+0x1730], R24 ;  /* 0x0017301801007387 */ /* 0x004fde0000100a00 */
[----:B------:R-:W-:-:S01]  /*23c00*/  NOP ;  /* 0x0000000000007918 */ /* 0x000fc20000000000 */
[----:B------:R0:W-:Y:S04]  /*23c10*/  STL.64 [R1+0x2c0], R20 ;  /* 0x0002c01401007387 */ /* 0x0001e80000100a00 */
[----:B------:R-:W-:Y:S04]  /*23c20*/  STL.64 [R1+0x2c8], R22 ;  /* 0x0002c81601007387 */ /* 0x000fe80000100a00 */
[----:B0-----:R-:W2:Y:S04]  /*23c30*/  LDL.LU.64 R20, [R1+0x17b0] ;  /* 0x0017b00001147983 */ /* 0x001ea80000300a00 */
[----:B------:R0:W-:Y:S04]  /*23c40*/  STL.64 [R1+0x1740], R8 ;  /* 0x0017400801007387 */ /* 0x0001e80000100a00 */
[----:B0-----:R-:W3:Y:S04]  /*23c50*/  LDL.LU R8, [R1+0x230] ;  /* 0x0002300001087983 */ /* 0x001ee80000300800 */
[----:B------:R-:W3:Y:S01]  /*23c60*/  LDL.LU R9, [R1+0x234] ;  /* 0x0002340001097983 */ /* 0x000ee20000300800 */
[----:B--2---:R-:W-:Y:S03]  /*23c70*/  HMMA.16816.F32.BF16 R20, R12, R20, R4 ;  /* 0x000000140c14723c */ /* 0x004fe60000041804 */
[----:B------:R-:W2:Y:S04]  /*23c80*/  LDL.LU.64 R6, [R1+0x17a8] ;  /* 0x0017a80001067983 */ /* 0x000ea80000300a00 */
[----:B------:R-:W2:-:S15]  /*23c90*/  LDL.LU.64 R4, [R1+0x17a0] ;  /* 0x0017a00001047983 */ /* 0x000e9e0000300a00 */
[----:B------:R-:W-:-:S01]  /*23ca0*/  NOP ;  /* 0x0000000000007918 */ /* 0x000fc20000000000 */
        /* <DEDUP_REMOVED lines=8> */
[----:B------:R-:W-:Y:S04]  /*23d30*/  STL.64 [R1+0x2a8], R22 ;  /* 0x0002a81601007387 */ /* 0x000fe80000100a00 */
[----:B0-----:R-:W2:Y:S02]  /*23d40*/  LDL.LU.64 R20, [R1+0x1780] ;  /* 0x0017800001147983 */ /* 0x001ea40000300a00 */
[----:B--2---:R-:W-:-:S15]  /*23d50*/  HMMA.16816.F32.BF16 R4, R12, R20, R4 ;  /* 0x000000140c04723c */ /* 0x004fde0000041804 */
[----:B------:R-:W-:-:S08]  /*23d60*/  NOP ;  /* 0x0000000000007918 */ /* 0x000fd00000000000 */
[----:B------:R0:W-:Y:S04]  /*23d70*/  STL.64 [R1+0x290], R4 ;  /* 0x0002900401007387 */ /* 0x0001e80000100a00 */
[----:B0-----:R-:W2:Y:S01]  /*23d80*/  LDL.LU.64 R4, [R1+0x1778] ;  /* 0x0017780001047983 */ /* 0x001ea20000300a00 */
[----:B------:R-:W-:Y:S02]  /*23d90*/  IMAD.MOV.U32 R11, RZ, RZ, R28 ;  /* 0x000000ffff0b7224 */ /* 0x000fe400078e001c */
[----:B------:R-:W-:Y:S02]  /*23da0*/  IMAD.MOV.U32 R10, RZ, RZ, R29 ;  /* 0x000000ffff0a7224 */ /* 0x000fe400078e001d */
[----:B------:R-:W-:Y:S01]  /*23db0*/  IMAD.MOV.U32 R28, RZ, RZ, R7 ;  /* 0x000000ffff1c7224 */ /* 0x000fe200078e0007 */
[----:B------:R0:W-:Y:S01]  /*23dc0*/  STL.64 [R1+0x1720], R20 ;  /* 0x0017201401007387 */ /* 0x0001e20000100a00 */
[----:B------:R-:W-:-:S02]  /*23dd0*/  IMAD.MOV.U32 R29, RZ, RZ, R6 ;  /* 0x000000ffff1d7224 */ /* 0x000fc400078e0006 */
[----:B------:R-:W-:Y:S01]  /*23de0*/  IMAD.MOV.U32 R25, RZ, RZ, R0 ;  /* 0x000000ffff197224 */ /* 0x000fe200078e0000 */
[----:B0-----:R-:W4:Y:S04]  /*23df0*/  LDL.LU R20, [R1+0x300] ;  /* 0x0003000001147983 */ /* 0x001f280000300800 */
[----:B------:R-:W4:Y:S04]  /*23e00*/  LDL.LU R21, [R1+0x304] ;  /* 0x0003040001157983 */ /* 0x000f280000300800 */
[----:B------:R-:W4:Y:S04]  /*23e10*/  LDL.LU R22, [R1+0x308] ;  /* 0x0003080001167983 */ /* 0x000f280000300800 */
[----:B------:R-:W4:Y:S04]  /*23e20*/  LDL.LU R23, [R1+0x30c] ;  /* 0x00030c0001177983 */ /* 0x000f280000300800 */
[----:B------:R-:W-:Y:S04]  /*23e30*/  STL [R1+0x143c], R28 ;  /* 0x00143c1c01007387 */ /* 0x000fe80000100800 */
[----:B------:R-:W-:Y:S01]  /*23e40*/  STL [R1+0x1438], R29 ;  /* 0x0014381d01007387 */ /* 0x000fe20000100800 */
[----:B--2---:R-:W-:Y:S06]  /*23e50*/  HMMA.16816.F32.BF16 R16, R12, R4, R16 ;  /* 0x000000040c10723c */ /* 0x004fec0000041810 */
[----:B------:R-:W-:-:S15]  /*23e60*/  IMAD.MOV.U32 R0, RZ, RZ, R5 ;  /* 0x000000ffff007224 */ /* 0x000fde00078e0005 */
[----:B------:R-:W-:-:S02]  /*23e70*/  NOP ;  /* 0x0000000000007918 */ /* 0x000fc40000000000 */
[----:B------:R0:W-:Y:S04]  /*23e80*/  STL.64 [R1+0x280], R16 ;  /* 0x0002801001007387 */ /* 0x0001e80000100a00 */
[----:B------:R-:W-:Y:S04]  /*23e90*/  STL.64 [R1+0x288], R18 ;  /* 0x0002881201007387 */ /* 0x000fe80000100a00 */
[----:B0-----:R-:W2:Y:S04]  /*23ea0*/  LDL.LU.64 R16, [R1+0x1770] ;  /* 0x0017700001107983 */ /* 0x001ea80000300a00 */
[----:B------:R-:W2:Y:S04]  /*23eb0*/  LDL.LU.64 R6, [R1+0x1768] ;  /* 0x0017680001067983 */ /* 0x000ea80000300a00 */
[----:B------:R-:W2:Y:S01]  /*23ec0*/  LDL.LU.64 R4, [R1+0x1760] ;  /* 0x0017600001047983 */ /* 0x000ea20000300a00 */
[----:B------:R-:W-:Y:S01]  /*23ed0*/  IMAD.MOV.U32 R24, RZ, RZ, R2 ;  /* 0x000000ffff187224 */ /* 0x000fe200078e0002 */
[----:B--2---:R-:W-:Y:S06]  /*23ee0*/  HMMA.16816.F32.BF16 R4, R12, R16, R4 ;  /* 0x000000100c04723c */ /* 0x004fec0000041804 */
[----:B------:R-:W-:-:S02]  /*23ef0*/  IMAD.MOV.U32 R2, RZ, RZ, R16 ;  /* 0x000000ffff027224 */ /* 0x000fc400078e0010 */
[----:B------:R-:W-:Y:S02]  /*23f00*/  IMAD.MOV.U32 R3, RZ, RZ, R17 ;  /* 0x000000ffff037224 */ /* 0x000fe400078e0011 */
[----:B------:R-:W4:-:S13]  /*23f10*/  LDL.LU.64 R16, [R1+0x1758] ;  /* 0x0017580001107983 */ /* 0x000f1a0000300a00 */
[----:B------:R0:W-:Y:S01]  /*23f20*/  STL.64 [R1+0x270], R4 ;  /* 0x0002700401007387 */ /* 0x0001e20000100a00 */
[----:B------:R-:W-:Y:S02]  /*23f30*/  IMAD.MOV.U32 R28, RZ, RZ, R6 ;  /* 0x000000ffff1c7224 */ /* 0x000fe400078e0006 */
[----:B------:R-:W-:Y:S02]  /*23f40*/  IMAD.MOV.U32 R29, RZ, RZ, R7 ;  /* 0x000000ffff1d7224 */ /* 0x000fe400078e0007 */
[----:B------:R-:W3:Y:S04]  /*23f50*/  LDL.LU.64 R6, [R1+0x1750] ;  /* 0x0017500001067983 */ /* 0x000ee80000300a00 */
[----:B0-----:R-:W3:Y:S04]  /*23f60*/  LDL.LU.64 R4, [R1+0x1748] ;  /* 0x0017480001047983 */ /* 0x001ee80000300a00 */
[----:B------:R-:W-:Y:S04]  /*23f70*/  STL [R1+0x146c], R29 ;  /* 0x00146c1d01007387 */ /* 0x000fe80000100800 */
[----:B------:R-:W-:Y:S01]  /*23f80*/  STL [R1+0x1468], R28 ;  /* 0x0014681c01007387 */ /* 0x000fe20000100800 */
[----:B----4-:R-:W-:Y:S03]  /*23f90*/  HMMA.16816.F32.BF16 R12, R12, R16, R20 ;  /* 0x000000100c0c723c */ /* 0x010fe60000041814 */
[----:B------:R-:W2:Y:S03]  /*23fa0*/  LDL.LU R20, [R1+0x200] ;  /* 0x0002000001147983 */ /* 0x000ea60000300800 */
[----:B---3--:R-:W-:-:S15]  /*23fb0*/  HMMA.16816.F32.BF16 R24, R4, R24, R8 ;  /* 0x000000180418723c */ /* 0x008fde0000041808 */
[----:B------:R-:W-:-:S02]  /*23fc0*/  NOP ;  /* 0x0000000000007918 */ /* 0x000fc40000000000 */
[----:B------:R0:W-:Y:S04]  /*23fd0*/  STL.64 [R1+0x1a0], R12 ;  /* 0x0001a00c01007387 */ /* 0x0001e80000100a00 */
[----:B------:R-:W-:Y:S04]  /*23fe0*/  STL.64 [R1+0x1a8], R14 ;  /* 0x0001a80e01007387 */ /* 0x000fe80000100a00 */
[----:B------:R-:W2:Y:S04]  /*23ff0*/  LDL.LU R21, [R1+0x204] ;  /* 0x0002040001157983 */ /* 0x000ea80000300800 */
[----:B------:R-:W2:Y:S04]  /*24000*/  LDL.LU R22, [R1+0x208] ;  /* 0x0002080001167983 */ /* 0x000ea80000300800 */
[----:B------:R-:W2:Y:S04]  /*24010*/  LDL.LU R23, [R1+0x20c] ;  /* 0x00020c0001177983 */ /* 0x000ea80000300800 */
[----:B0-----:R-:W2:Y:S04]  /*24020*/  LDL.64 R12, [R1+0x40] ;  /* 0x00004000010c7983 */ /* 0x001ea80000100a00 */
[----:B------:R0:W-:Y:S04]  /*24030*/  STL.64 [R1+0x16f0], R16 ;  /* 0x0016f01001007387 */ /* 0x0001e80000100a00 */
[----:B0-----:R-:W3:Y:S04]  /*24040*/  LDL.LU R16, [R1+0x210] ;  /* 0x0002100001107983 */ /* 0x001ee80000300800 */
[----:B------:R-:W3:Y:S04]  /*24050*/  LDL.LU R17, [R1+0x214] ;  /* 0x0002140001117983 */ /* 0x000ee80000300800 */
[----:B------:R-:W3:Y:S04]  /*24060*/  LDL.LU R18, [R1+0x218] ;  /* 0x0002180001127983 */ /* 0x000ee80000300800 */
[----:B------:R-:W3:Y:S04]  /*24070*/  LDL.LU R19, [R1+0x21c] ;  /* 0x00021c0001137983 */ /* 0x000ee80000300800 */
[----:B------:R-:W4:Y:S04]  /*24080*/  LDL.LU.64 R8, [R1+0x1740] ;  /* 0x0017400001087983 */ /* 0x000f280000300a00 */
[----:B------:R-:W-:Y:S04]  /*24090*/  STL.64 [R1+0x120], R24 ;  /* 0x0001201801007387 */ /* 0x000fe80000100a00 */
[----:B------:R0:W-:Y:S04]  /*240a0*/  STL.64 [R1+0x128], R26 ;  /* 0x0001281a01007387 */ /* 0x0001e80000100a00 */
[----:B0-----:R-:W4:Y:S04]  /*240b0*/  LDL.LU.64 R26, [R1+0x1738] ;  /* 0x00173800011a7983 */ /* 0x001f280000300a00 */
[----:B------:R-:W4:Y:S02]  /*240c0*/  LDL.LU.64 R24, [R1+0x1730] ;  /* 0x0017300001187983 */ /* 0x000f240000300a00 */
[----:B----4-:R-:W-:Y:S06]  /*240d0*/  HMMA.16816.F32.BF16 R24, R4, R8, R24 ;  /* 0x000000080418723c */ /* 0x010fec0000041818 */
[----:B------:R-:W-:-:S02]  /*240e0*/  IMAD.MOV.U32 R15, RZ, RZ, R8 ;  /* 0x000000ffff0f7224 */ /* 0x000fc400078e0008 */
[----:B------:R-:W-:Y:S01]  /*240f0*/  IMAD.MOV.U32 R14, RZ, RZ, R9 ;  /* 0x000000ffff0e7224 */ /* 0x000fe200078e0009 */
[----:B------:R-:W4:Y:S04]  /*24100*/  LDL.LU R8, [R1+0x1f0] ;  /* 0x0001f00001087983 */ /* 0x000f280000300800 */
[----:B------:R-:W4:Y:S04]  /*24110*/  LDL.LU R9, [R1+0x1f4] ;  /* 0x0001f40001097983 */ /* 0x000f280000300800 */
[----:B------:R-:W4:Y:S04]  /*24120*/  LDL.LU R10, [R1+0x1f8] ;  /* 0x0001f800010a7983 */ /* 0x000f280000300800 */
[----:B------:R-:W4:Y:S04]  /*24130*/  LDL.LU R11, [R1+0x1fc] ;  /* 0x0001fc00010b7983 */ /* 0x000f280000300800 */
[----:B------:R-:W-:Y:S04]  /*24140*/  STL.64 [R1+0x1360], R26 ;  /* 0x0013601a01007387 */ /* 0x000fe80000100a00 */
[----:B------:R0:W-:Y:S04]  /*24150*/  STL.64 [R1+0x1358], R24 ;  /* 0x0013581801007387 */ /* 0x0001e80000100a00 */
[----:B0-----:R-:W3:Y:S04]  /*24160*/  LDL.LU R24, [R1+0x50] ;  /* 0x0000500001187983 */ /* 0x001ee80000300800 */
[----:B------:R-:W3:Y:S02]  /*24170*/  LDL.LU R25, [R1+0x54] ;  /* 0x0000540001197983 */ /* 0x000ee40000300800 */
[----:B---3--:R-:W-:Y:S06]  /*24180*/  HMMA.16816.F32.BF16 R16, R4, R24, R16 ;  /* 0x000000180410723c */ /* 0x008fec0000041810 */
[----:B------:R-:W-:-:S15]  /*24190*/  STL.64 [R1+0x16b0], R24 ;  /* 0x0016b01801007387 */ /* 0x000fde0000100a00 */
[----:B------:R-:W-:-:S02]  /*241a0*/  NOP ;  /* 0x0000000000007918 */ /* 0x000fc40000000000 */
[----:B------:R0:W-:Y:S04]  /*241b0*/  STL.64 [R1+0x250], R16 ;  /* 0x0002501001007387 */ /* 0x0001e80000100a00 */
[----:B------:R1:W-:Y:S04]  /*241c0*/  STL.64 [R1+0x258], R18 ;  /* 0x0002581201007387 */ /* 0x0003e80000100a00 */
[----:B0-----:R-:W3:Y:S04]  /*241d0*/  LDL.LU R16, [R1+0x470] ;  /* 0x0004700001107983 */ /* 0x001ee80000300800 */
[----:B------:R-:W3:Y:S04]  /*241e0*/  LDL.LU R17, [R1+0x474] ;  /* 0x0004740001117983 */ /* 0x000ee80000300800 */
[----:B-1----:R-:W4:Y:S04]  /*241f0*/  LDL.LU R18, [R1+0x478] ;  /* 0x0004780001127983 */ /* 0x002f280000300800 */
[----:B------:R-:W4:Y:S01]  /*24200*/  LDL.LU R19, [R1+0x47c] ;  /* 0x00047c0001137983 */ /* 0x000f220000300800 */
[----:B--2---:R-:W-:Y:S01]  /*24210*/  HMMA.16816.F32.BF16 R20, R4, R12, R20 ;  /* 0x0000000c0414723c */ /* 0x004fe20000041814 */
[----:B------:R-:W-:-:S02]  /*24220*/  IMAD.MOV.U32 R24, RZ, RZ, R15 ;  /* 0x000000ffff187224 */ /* 0x000fc400078e000f */
[----:B------:R-:W-:Y:S01]  /*24230*/  IMAD.MOV.U32 R25, RZ, RZ, R14 ;  /* 0x000000ffff197224 */ /* 0x000fe200078e000e */
[----:B------:R-:W0:Y:S01]  /*24240*/  S2R R29, SR_TID.X ;  /* 0x00000000001d7919 */ /* 0x000e220000002100 */
[----:B----4-:R-:W-:Y:S04]  /*24250*/  STL.64 [R1+0x1700], R18 ;  /* 0x0017001201007387 */ /* 0x010fe80000100a00 */
[----:B---3--:R1:W-:Y:S04]  /*24260*/  STL.64 [R1+0x16f8], R16 ;  /* 0x0016f81001007387 */ /* 0x0083e80000100a00 */
[----:B-1----:R-:W2:Y:S01]  /*24270*/  LDL R16, [R1+0x20] ;  /* 0x0000200001107983 */ /* 0x002ea20000100800 */
[----:B------:R-:W-:-:S03]  /*24280*/  IMAD.MOV.U32 R17, RZ, RZ, R0 ;  /* 0x000000ffff117224 */ /* 0x000fc600078e0000 */
[----:B------:R-:W3:Y:S04]  /*24290*/  LDL.LU R0, [R1+0x1728] ;  /* 0x0017280001007983 */ /* 0x000ee80000300800 */
[----:B------:R1:W-:Y:S04]  /*242a0*/  STL.64 [R1+0x16c8], R24 ;  /* 0x0016c81801007387 */ /* 0x0003e80000100a00 */
[----:B-1----:R-:W4:Y:S04]  /*242b0*/  LDL.64 R24, [R1+0x70] ;  /* 0x0000700001187983 */ /* 0x002f280000100a00 */
[----:B------:R1:W-:Y:S04]  /*242c0*/  STL.64 [R1+0x240], R20 ;  /* 0x0002401401007387 */ /* 0x0003e80000100a00 */
[----:B------:R-:W-:Y:S04]  /*242d0*/  STL.64 [R1+0x248], R22 ;  /* 0x0002481601007387 */ /* 0x000fe80000100a00 */
[----:B-1----:R-:W2:Y:S01]  /*242e0*/  LDL.LU.64 R20, [R1+0x1720] ;  /* 0x0017200001147983 */ /* 0x002ea20000300a00 */
[C---:B0-----:R-:W-:Y:S01]  /*242f0*/  LOP3.LUT R27, R29.reuse, 0x7, RZ, 0xc0, !PT ;  /* 0x000000071d1b7812 */ /* 0x041fe200078ec0ff */
[----:B------:R-:W-:-:S02]  /*24300*/  IMAD.SHL.U32 R28, R29, 0x80, RZ ;  /* 0x000000801d1c7824 */ /* 0x000fc400078e00ff */
[----:B------:R-:W-:Y:S02]  /*24310*/  IMAD.SHL.U32 R29, R29, 0x2, RZ ;  /* 0x000000021d1d7824 */ /* 0x000fe400078e00ff */
[----:B------:R-:W-:Y:S02]  /*24320*/  IMAD R27, R27, 0x110, RZ ;  /* 0x000001101b1b7824 */ /* 0x000fe400078e02ff */
[----:B------:R-:W-:-:S03]  /*24330*/  IMAD.MOV.U32 R26, RZ, RZ, R13 ;  /* 0x000000ffff1a7224 */ /* 0x000fc600078e000d */
[----:B------:R-:W-:Y:S01]  /*24340*/  LOP3.LUT R29, R27, 0x10, R29, 0x78, !PT ;  /* 0x000000101b1d7812 */ /* 0x000fe200078e781d */
[----:B------:R-:W-:-:S05]  /*24350*/  IMAD.MOV.U32 R27, RZ, RZ, R12 ;  /* 0x000000ffff1b7224 */ /* 0x000fca00078e000c */
[----:B------:R-:W-:Y:S01]  /*24360*/  STL.64 [R1+0x1710], R26 ;  /* 0x0017101a01007387 */ /* 0x000fe20000100a00 */
[----:B--2---:R-:W-:Y:S03]  /*24370*/  HMMA.16816.F32.BF16 R8, R4, R20, R8 ;  /* 0x000000140408723c */ /* 0x004fe60000041808 */
[----:B----4-:R0:W-:Y:S04]  /*24380*/  STL.64 [R1+0x1708], R24 ;  /* 0x0017081801007387 */ /* 0x0101e80000100a00 */
[----:B0-----:R-:W2:Y:S04]  /*24390*/  LDL.LU R24, [R1+0x310] ;  /* 0x0003100001187983 */ /* 0x001ea80000300800 */
[----:B------:R-:W2:Y:S04]  /*243a0*/  LDL.LU R25, [R1+0x314] ;  /* 0x0003140001197983 */ /* 0x000ea80000300800 */
[----:B------:R-:W2:Y:S04]  /*243b0*/  LDL.LU R26, [R1+0x318] ;  /* 0x00031800011a7983 */ /* 0x000ea80000300800 */
[----:B------:R-:W2:Y:S04]  /*243c0*/  LDL.LU R27, [R1+0x31c] ;  /* 0x00031c00011b7983 */ /* 0x000ea80000300800 */
[----:B------:R0:W-:Y:S04]  /*243d0*/  STL.64 [R1+0x16a8], R20 ;  /* 0x0016a81401007387 */ /* 0x0001e80000100a00 */
[----:B0-----:R-:W4:Y:S04]  /*243e0*/  LDL.LU R20, [R1+0x340] ;  /* 0x0003400001147983 */ /* 0x001f280000300800 */
[----:B------:R-:W-:Y:S04]  /*243f0*/  STL.64 [R1+0x230], R8 ;  /* 0x0002300801007387 */ /* 0x000fe80000100a00 */
[----:B------:R-:W-:Y:S04]  /*24400*/  STL.64 [R1+0x238], R10 ;  /* 0x0002380a01007387 */ /* 0x000fe80000100a00 */
[----:B------:R-:W4:Y:S04]  /*24410*/  LDL.LU R21, [R1+0x344] ;  /* 0x0003440001157983 */ /* 0x000f280000300800 */
[----:B------:R-:W3:Y:S04]  /*24420*/  LDL.LU R22, [R1+0x348] ;  /* 0x0003480001167983 */ /* 0x000ee80000300800 */
[----:B------:R-:W3:Y:S01]  /*24430*/  LDL.LU R23, [R1+0x34c] ;  /* 0x00034c0001177983 */ /* 0x000ee20000300800 */
[----:B------:R-:W-:-:S04]  /*24440*/  LOP3.LUT R29, R29, 0x800, R28, 0xf8, !PT ;  /* 0x000008001d1d7812 */ /* 0x000fc800078ef81c */
[----:B------:R-:W-:-:S05]  /*24450*/  LOP3.LUT R29, R29, 0x40, RZ, 0x3c, !PT ;  /* 0x000000401d1d7812 */ /* 0x000fca00078e3cff */
[----:B------:R-:W0:Y:S04]  /*24460*/  LDSM.16.MT88.4 R12, [R29+UR4+0x2000] ;  /* 0x002000041d0c783b */ /* 0x000e280008004200 */
[----:B---3--:R-:W-:Y:S04]  /*24470*/  STL.64 [R1+0x16c0], R22 ;  /* 0x0016c01601007387 */ /* 0x008fe80000100a00 */
[----:B----4-:R1:W-:Y:S04]  /*24480*/  STL.64 [R1+0x16b8], R20 ;  /* 0x0016b81401007387 */ /* 0x0103e80000100a00 */
[----:B-1----:R-:W3:Y:S04]  /*24490*/  LDL.LU R20, [R1+0x350] ;  /* 0x0003500001147983 */ /* 0x002ee80000300800 */
[----:B------:R-:W3:Y:S04]  /*244a0*/  LDL.LU R21, [R1+0x354] ;  /* 0x0003540001157983 */ /* 0x000ee80000300800 */
[----:B------:R-:W4:Y:S04]  /*244b0*/  LDL.LU R22, [R1+0x358] ;  /* 0x0003580001167983 */ /* 0x000f280000300800 */
[----:B------:R-:W4:Y:S01]  /*244c0*/  LDL.LU R23, [R1+0x35c] ;  /* 0x00035c0001177983 */ /* 0x000f220000300800 */
[----:B--2---:R-:W-:Y:S03]  /*244d0*/  HMMA.16816.F32.BF16 R16, R4, R16, R24 ;  /* 0x000000100410723c */ /* 0x004fe60000041818 */
[----:B----4-:R-:W-:Y:S04]  /*244e0*/  STL.64 [R1+0x16d8], R22 ;  /* 0x0016d81601007387 */ /* 0x010fe80000100a00 */
[----:B---3--:R1:W-:Y:S04]  /*244f0*/  STL.64 [R1+0x16d0], R20 ;  /* 0x0016d01401007387 */ /* 0x0083e80000100a00 */
[----:B-1----:R-:W2:Y:S04]  /*24500*/  LDL.LU R20, [R1+0x440] ;  /* 0x0004400001147983 */ /* 0x002ea80000300800 */
[----:B------:R-:W2:Y:S04]  /*24510*/  LDL.LU R21, [R1+0x444] ;  /* 0x0004440001157983 */ /* 0x000ea80000300800 */
[----:B------:R-:W2:Y:S04]  /*24520*/  LDL.LU R22, [R1+0x448] ;  /* 0x0004480001167983 */ /* 0x000ea80000300800 */
[----:B------:R-:W2:Y:S04]  /*24530*/  LDL.LU R23, [R1+0x44c] ;  /* 0x00044c0001177983 */ /* 0x000ea80000300800 */
[----:B------:R-:W3:Y:S04]  /*24540*/  LDL.LU R8, [R1+0x320] ;  /* 0x0003200001087983 */ /* 0x000ee80000300800 */
[----:B------:R-:W3:Y:S04]  /*24550*/  LDL.LU R9, [R1+0x324] ;  /* 0x0003240001097983 */ /* 0x000ee80000300800 */
[----:B------:R-:W3:Y:S04]  /*24560*/  LDL.LU R10, [R1+0x328] ;  /* 0x00032800010a7983 */ /* 0x000ee80000300800 */
[----:B------:R-:W3:Y:S04]  /*24570*/  LDL.LU R11, [R1+0x32c] ;  /* 0x00032c00010b7983 */ /* 0x000ee80000300800 */
[----:B0-----:R-:W-:Y:S04]  /*24580*/  STL.64 [R1+0x1610], R14 ;  /* 0x0016100e01007387 */ /* 0x001fe80000100a00 */
[----:B------:R0:W-:Y:S02]  /*24590*/  STL.64 [R1+0x1608], R12 ;  /* 0x0016080c01007387 */ /* 0x0001e40000100a00 */
[----:B0-----:R-:W-:-:S02]  /*245a0*/  IMAD.MOV.U32 R12, RZ, RZ, R2 ;  /* 0x000000ffff0c7224 */ /* 0x001fc400078e0002 */
[----:B------:R-:W-:Y:S01]  /*245b0*/  IMAD.MOV.U32 R13, RZ, RZ, R3 ;  /* 0x000000ffff0d7224 */ /* 0x000fe200078e0003 */
[----:B------:R-:W4:Y:S04]  /*245c0*/  LDL.LU R2, [R1+0x171c] ;  /* 0x00171c0001027983 */ /* 0x000f280000300800 */
[----:B------:R-:W4:Y:S04]  /*245d0*/  LDL.LU R3, [R1+0x1718] ;  /* 0x0017180001037983 */ /* 0x000f280000300800 */
[----:B------:R-:W3:Y:S04]  /*245e0*/  LDL.LU.64 R26, [R1+0x1710] ;  /* 0x00171000011a7983 */ /* 0x000ee80000300a00 */
[----:B------:R-:W2:Y:S04]  /*245f0*/  LDL.LU.64 R24, [R1+0x1708] ;  /* 0x0017080001187983 */ /* 0x000ea80000300a00 */
        /* <DEDUP_REMOVED lines=10> */
[----:B0-----:R-:W4:Y:S04]  /*246a0*/  LDL.LU R12, [R1+0x1e0] ;  /* 0x0001e000010c7983 */ /* 0x001f280000300800 */
[----:B------:R-:W4:Y:S04]  /*246b0*/  LDL.LU R13, [R1+0x1e4] ;  /* 0x0001e400010d7983 */ /* 0x000f280000300800 */
[----:B------:R-:W4:Y:S04]  /*246c0*/  LDL.LU R14, [R1+0x1e8] ;  /* 0x0001e800010e7983 */ /* 0x000f280000300800 */
[----:B------:R-:W4:Y:S02]  /*246d0*/  LDL.LU R15, [R1+0x1ec] ;  /* 0x0001ec00010f7983 */ /* 0x000f240000300800 */
[----:B----4-:R-:W-:Y:S07]  /*246e0*/  HMMA.16816.F32.BF16 R4, R4, R16, R12 ;  /* 0x000000100404723c */ /* 0x010fee000004180c */
[----:B------:R-:W-:-:S02]  /*246f0*/  IMAD.MOV.U32 R15, RZ, RZ, R16 ;  /* 0x000000ffff0f7224 */ /* 0x000fc400078e0010 */
[----:B------:R-:W-:-:S14]  /*24700*/  IMAD.MOV.U32 R14, RZ, RZ, R17 ;  /* 0x000000ffff0e7224 */ /* 0x000fdc00078e0011 */
[----:B------:R-:W-:Y:S04]  /*24710*/  STL.64 [R1+0x220], R4 ;  /* 0x0002200401007387 */ /* 0x000fe80000100a00 */
[----:B------:R2:W-:Y:S04]  /*24720*/  STL.64 [R1+0x228], R6 ;  /* 0x0002280601007387 */ /* 0x0005e80000100a00 */
[----:B------:R-:W4:Y:S04]  /*24730*/  LDL.LU.64 R18, [R1+0x16e8] ;  /* 0x0016e80001127983 */ /* 0x000f280000300a00 */
[----:B------:R-:W4:Y:S01]  /*24740*/  LDL.LU.64 R16, [R1+0x16e0] ;  /* 0x0016e00001107983 */ /* 0x000f220000300a00 */
[----:B--2---:R-:W-:-:S02]  /*24750*/  IMAD.MOV.U32 R7, RZ, RZ, R24 ;  /* 0x000000ffff077224 */ /* 0x004fc400078e0018 */
[----:B------:R-:W-:Y:S01]  /*24760*/  IMAD.MOV.U32 R6, RZ, RZ, R25 ;  /* 0x000000ffff067224 */ /* 0x000fe200078e0019 */
[----:B----4-:R-:W-:-:S15]  /*24770*/  HMMA.16816.F32.BF16 R20, R16, R24, R20 ;  /* 0x000000181014723c */ /* 0x010fde0000041814 */
[----:B------:R-:W-:-:S08]  /*24780*/  NOP ;  /* 0x0000000000007918 */ /* 0x000fd00000000000 */
[----:B------:R-:W-:Y:S04]  /*24790*/  STL.64 [R1+0x3a0], R20 ;  /* 0x0003a01401007387 */ /* 0x000fe80000100a00 */
[----:B------:R0:W-:Y:S04]  /*247a0*/  STL.64 [R1+0x3a8], R22 ;  /* 0x0003a81601007387 */ /* 0x0001e80000100a00 */
[----:B0-----:R-:W2:Y:S04]  /*247b0*/  LDL.LU.64 R22, [R1+0x16d8] ;  /* 0x0016d80001167983 */ /* 0x001ea80000300a00 */
[----:B------:R-:W2:Y:S04]  /*247c0*/  LDL.LU.64 R20, [R1+0x16d0] ;  /* 0x0016d00001147983 */ /* 0x000ea80000300a00 */
[----:B------:R-:W2:Y:S01]  /*247d0*/  LDL.LU.64 R24, [R1+0x16c8] ;  /* 0x0016c80001187983 */ /* 0x000ea20000300a00 */
[----:B---3--:R-:W-:-:S02]  /*247e0*/  IMAD.MOV.U32 R4, RZ, RZ, R27 ;  /* 0x000000ffff047224 */ /* 0x008fc400078e001b */
[----:B------:R-:W-:Y:S02]  /*247f0*/  IMAD.MOV.U32 R5, RZ, RZ, R26 ;  /* 0x000000ffff057224 */ /* 0x000fe400078e001a */
[----:B--2---:R-:W-:Y:S01]  /*24800*/  HMMA.16816.F32.BF16 R24, R16, R24, R20 ;  /* 0x000000181018723c */ /* 0x004fe20000041814 */
[----:B------:R-:W2:Y:S04]  /*24810*/  LDL.LU.64 R22, [R1+0x16c0] ;  /* 0x0016c00001167983 */ /* 0x000ea80000300a00 */
[----:B------:R-:W2:-:S15]  /*24820*/  LDL.LU.64 R20, [R1+0x16b8] ;  /* 0x0016b80001147983 */ /* 0x000e9e0000300a00 */
[----:B------:R-:W-:-:S03]  /*24830*/  NOP ;  /* 0x0000000000007918 */ /* 0x000fc60000000000 */
[----:B------:R0:W-:Y:S04]  /*24840*/  STL.64 [R1+0x390], R24 ;  /* 0x0003901801007387 */ /* 0x0001e80000100a00 */
[----:B------:R-:W-:Y:S04]  /*24850*/  STL.64 [R1+0x398], R26 ;  /* 0x0003981a01007387 */ /* 0x000fe80000100a00 */
[----:B0-----:R-:W2:Y:S02]  /*24860*/  LDL.LU.64 R24, [R1+0x16b0] ;  /* 0x0016b00001187983 */ /* 0x001ea40000300a00 */
[----:B--2---:R-:W-:-:S15]  /*24870*/  HMMA.16816.F32.BF16 R20, R16, R24, R20 ;  /* 0x000000181014723c */ /* 0x004fde0000041814 */
[----:B------:R-:W-:-:S08]  /*24880*/  NOP ;  /* 0x0000000000007918 */ /* 0x000fd00000000000 */
[----:B------:R0:W-:Y:S04]  /*24890*/  STL.64 [R1+0x450], R20 ;  /* 0x0004501401007387 */ /* 0x0001e80000100a00 */
[----:B------:R-:W-:Y:S04]  /*248a0*/  STL.64 [R1+0x458], R22 ;  /* 0x0004581601007387 */ /* 0x000fe80000100a00 */
[----:B0-----:R-:W2:Y:S04]  /*248b0*/  LDL.LU.64 R20, [R1+0x16a8] ;  /* 0x0016a80001147983 */ /* 0x001ea80000300a00 */
[----:B------:R0:W-:Y:S04]  /*248c0*/  STL.64 [R1+0x1648], R24 ;  /* 0x0016481801007387 */ /* 0x0001e80000100a00 */
[----:B0-----:R-:W3:Y:S04]  /*248d0*/  LDL.64 R24, [R1+0x60] ;  /* 0x0000600001187983 */ /* 0x001ee80000100a00 */
[----:B---3--:R0:W-:Y:S02]  /*248e0*/  STL.64 [R1+0x1660], R24 ;  /* 0x0016601801007387 */ /* 0x0081e40000100a00 */
[----:B0-----:R-:W-:-:S02]  /*248f0*/  IMAD.MOV.U32 R24, RZ, RZ, R7 ;  /* 0x000000ffff187224 */ /* 0x001fc400078e0007 */
[----:B------:R-:W-:-:S05]  /*24900*/  IMAD.MOV.U32 R25, RZ, RZ, R6 ;  /* 0x000000ffff197224 */ /* 0x000fca00078e0006 */
[----:B------:R0:W-:Y:S04]  /*24910*/  STL.64 [R1+0x1688], R24 ;  /* 0x0016881801007387 */ /* 0x0001e80000100a00 */
[----:B0-----:R-:W3:Y:S04]  /*24920*/  LDL.LU R24, [R1+0x330] ;  /* 0x0003300001187983 */ /* 0x001ee80000300800 */
[----:B------:R-:W3:Y:S04]  /*24930*/  LDL.LU R25, [R1+0x334] ;  /* 0x0003340001197983 */ /* 0x000ee80000300800 */
[----:B------:R-:W3:Y:S04]  /*24940*/  LDL.LU R26, [R1+0x338] ;  /* 0x00033800011a7983 */ /* 0x000ee80000300800 */
[----:B------:R-:W3:Y:S04]  /*24950*/  LDL.LU R27, [R1+0x33c] ;  /* 0x00033c00011b7983 */ /* 0x000ee80000300800 */
[----:B------:R-:W4:Y:S01]  /*24960*/  LDL.64 R12, [R1+0x20] ;  /* 0x00002000010c7983 */ /* 0x000f220000100a00 */
[----:B---3--:R-:W-:Y:S03]  /*24970*/  HMMA.16816.F32.BF16 R4, R16, R4, R24 ;  /* 0x000000041004723c */ /* 0x008fe60000041818 */
[----:B------:R-:W3:-:S15]  /*24980*/  LDL.LU R24, [R1+0x560] ;  /* 0x0005600001187983 */ /* 0x000ede0000300800 */
[----:B------:R-:W-:-:S05]  /*24990*/  NOP ;  /* 0x0000000000007918 */ /* 0x000fca0000000000 */
[----:B------:R-:W-:Y:S04]  /*249a0*/  STL.64 [R1+0x440], R4 ;  /* 0x0004400401007387 */ /* 0x000fe80000100a00 */
[----:B------:R2:W-:Y:S04]  /*249b0*/  STL.64 [R1+0x448], R6 ;  /* 0x0004480601007387 */ /* 0x0005e80000100a00 */
[----:B------:R-:W3:Y:S04]  /*249c0*/  LDL.LU R25, [R1+0x564] ;  /* 0x0005640001197983 */ /* 0x000ee80000300800 */
[----:B------:R-:W4:Y:S04]  /*249d0*/  LDL.LU R26, [R1+0x568] ;  /* 0x00056800011a7983 */ /* 0x000f280000300800 */
[----:B------:R-:W4:Y:S01]  /*249e0*/  LDL.LU R27, [R1+0x56c] ;  /* 0x00056c00011b7983 */ /* 0x000f220000300800 */
[C---:B--2---:R-:W-:Y:S03]  /*249f0*/  HMMA.16816.F32.BF16 R4, R16.reuse, R20, R8 ;  /* 0x000000141004723c */ /* 0x044fe60000041808 */
[----:B----4-:R-:W-:Y:S04]  /*24a00*/  STL.64 [R1+0x16a0], R26 ;  /* 0x0016a01a01007387 */ /* 0x010fe80000100a00 */
[----:B---3--:R0:W-:Y:S04]  /*24a10*/  STL.64 [R1+0x1698], R24 ;  /* 0x0016981801007387 */ /* 0x0081e80000100a00 */
[----:B0-----:R-:W2:Y:S04]  /*24a20*/  LDL.LU R24, [R1+0x570] ;  /* 0x0005700001187983 */ /* 0x001ea80000300800 */
[----:B------:R-:W2:Y:S04]  /*24a30*/  LDL.LU R25, [R1+0x574] ;  /* 0x0005740001197983 */ /* 0x000ea80000300800 */
[----:B------:R-:W2:Y:S04]  /*24a40*/  LDL.LU R26, [R1+0x578] ;  /* 0x00057800011a7983 */ /* 0x000ea80000300800 */
[----:B------:R-:W2:Y:S04]  /*24a50*/  LDL.LU R27, [R1+0x57c] ;  /* 0x00057c00011b7983 */ /* 0x000ea80000300800 */
[----:B------:R-:W3:Y:S04]  /*24a60*/  LDL.LU R8, [R1+0x2f0] ;  /* 0x0002f00001087983 */ /* 0x000ee80000300800 */
[----:B------:R-:W-:Y:S04]  /*24a70*/  STL.64 [R1+0x430], R4 ;  /* 0x0004300401007387 */ /* 0x000fe80000100a00 */
[----:B------:R-:W-:Y:S04]  /*24a80*/  STL.64 [R1+0x438], R6 ;  /* 0x0004380601007387 */ /* 0x000fe80000100a00 */
[----:B------:R-:W3:Y:S04]  /*24a90*/  LDL.LU R9, [R1+0x2f4] ;  /* 0x0002f40001097983 */ /* 0x000ee80000300800 */
[----:B------:R-:W3:Y:S04]  /*24aa0*/  LDL.LU R10, [R1+0x2f8] ;  /* 0x0002f800010a7983 */ /* 0x000ee80000300800 */
[----:B------:R-:W3:Y:S04]  /*24ab0*/  LDL.LU R11, [R1+0x2fc] ;  /* 0x0002fc00010b7983 */ /* 0x000ee80000300800 */
[----:B------:R0:W-:Y:S04]  /*24ac0*/  STL.64 [R1+0x1640], R20 ;  /* 0x0016401401007387 */ /* 0x0001e80000100a00 */
[----:B------:R-:W1:Y:S04]  /*24ad0*/  LDSM.16.MT88.4 R4, [R29+UR4+0x2080] ;  /* 0x002080041d04783b */ /* 0x000e680008004200 */
        /* <DEDUP_REMOVED lines=10> */
[----:B------:R-:W-:Y:S03]  /*24b80*/  HMMA.16816.F32.BF16 R24, R16, R12, R24 ;  /* 0x0000000c1018723c */ /* 0x000fe60000041818 */
[----:B----4-:R-:W-:Y:S04]  /*24b90*/  STL.64 [R1+0x1670], R22 ;  /* 0x0016701601007387 */ /* 0x010fe80000100a00 */
[----:B--2---:R0:W-:Y:S04]  /*24ba0*/  STL.64 [R1+0x1668], R20 ;  /* 0x0016681401007387 */ /* 0x0041e80000100a00 */
[----:B0-----:R-:W2:Y:S04]  /*24bb0*/  LDL.LU R20, [R1+0x1d0] ;  /* 0x0001d00001147983 */ /* 0x001ea80000300800 */
[----:B------:R-:W2:Y:S04]  /*24bc0*/  LDL.LU R21, [R1+0x1d4] ;  /* 0x0001d40001157983 */ /* 0x000ea80000300800 */
[----:B------:R-:W2:Y:S04]  /*24bd0*/  LDL.LU R22, [R1+0x1d8] ;  /* 0x0001d80001167983 */ /* 0x000ea80000300800 */
[----:B------:R-:W2:Y:S04]  /*24be0*/  LDL.LU R23, [R1+0x1dc] ;  /* 0x0001dc0001177983 */ /* 0x000ea80000300800 */
[----:B-1----:R0:W-:Y:S04]  /*24bf0*/  STL.64 [R1+0x1598], R6 ;  /* 0x0015980601007387 */ /* 0x0021e80000100a00 */
[----:B------:R-:W-:Y:S04]  /*24c00*/  STL.64 [R1+0x1590], R4 ;  /* 0x0015900401007387 */ /* 0x000fe80000100a00 */
[----:B------:R-:W-:Y:S04]  /*24c10*/  STL.64 [R1+0x470], R24 ;  /* 0x0004701801007387 */ /* 0x000fe80000100a00 */
[----:B------:R1:W-:Y:S01]  /*24c20*/  STL.64 [R1+0x478], R26 ;  /* 0x0004781a01007387 */ /* 0x0003e20000100a00 */
[----:B0-----:R-:W-:-:S02]  /*24c30*/  IMAD.MOV.U32 R7, RZ, RZ, R12 ;  /* 0x000000ffff077224 */ /* 0x001fc400078e000c */
[----:B------:R-:W-:Y:S01]  /*24c40*/  IMAD.MOV.U32 R6, RZ, RZ, R13 ;  /* 0x000000ffff067224 */ /* 0x000fe200078e000d */
[----:B-1----:R-:W4:Y:S04]  /*24c50*/  LDL.LU.64 R26, [R1+0x16a0] ;  /* 0x0016a000011a7983 */ /* 0x002f280000300a00 */
[----:B------:R-:W4:Y:S04]  /*24c60*/  LDL.LU.64 R24, [R1+0x1698] ;  /* 0x0016980001187983 */ /* 0x000f280000300a00 */
[----:B------:R-:W4:Y:S01]  /*24c70*/  LDL.LU.64 R12, [R1+0x1690] ;  /* 0x00169000010c7983 */ /* 0x000f220000300a00 */
[----:B------:R-:W-:-:S02]  /*24c80*/  IMAD.MOV.U32 R4, RZ, RZ, R15 ;  /* 0x000000ffff047224 */ /* 0x000fc400078e000f */
[----:B------:R-:W-:Y:S01]  /*24c90*/  IMAD.MOV.U32 R5, RZ, RZ, R14 ;  /* 0x000000ffff057224 */ /* 0x000fe200078e000e */
[C---:B----4-:R-:W-:Y:S06]  /*24ca0*/  HMMA.16816.F32.BF16 R24, R16.reuse, R12, R24 ;  /* 0x0000000c1018723c */ /* 0x050fec0000041818 */
[----:B---3--:R-:W-:-:S15]  /*24cb0*/  HMMA.16816.F32.BF16 R16, R16, R4, R8 ;  /* 0x000000041010723c */ /* 0x008fde0000041808 */
[----:B------:R-:W-:-:S02]  /*24cc0*/  NOP ;  /* 0x0000000000007918 */ /* 0x000fc40000000000 */
[----:B------:R0:W-:Y:S04]  /*24cd0*/  STL.64 [R1+0x460], R24 ;  /* 0x0004601801007387 */ /* 0x0001e80000100a00 */
[----:B------:R-:W-:Y:S04]  /*24ce0*/  STL.64 [R1+0x468], R26 ;  /* 0x0004681a01007387 */ /* 0x000fe80000100a00 */
[----:B0-----:R-:W2:Y:S04]  /*24cf0*/  LDL.LU.64 R24, [R1+0x1688] ;  /* 0x0016880001187983 */ /* 0x001ea80000300a00 */
[----:B------:R0:W-:Y:S02]  /*24d00*/  STL.64 [R1+0x1620], R12 ;  /* 0x0016200c01007387 */ /* 0x0001e40000100a00 */
[----:B0-----:R-:W-:-:S02]  /*24d10*/  IMAD.MOV.U32 R12, RZ, RZ, R7 ;  /* 0x000000ffff0c7224 */ /* 0x001fc400078e0007 */
[----:B------:R-:W-:-:S05]  /*24d20*/  IMAD.MOV.U32 R13, RZ, RZ, R6 ;  /* 0x000000ffff0d7224 */ /* 0x000fca00078e0006 */
[----:B------:R0:W-:Y:S04]  /*24d30*/  STL.64 [R1+0x1638], R12 ;  /* 0x0016380c01007387 */ /* 0x0001e80000100a00 */
[----:B0-----:R-:W3:Y:S04]  /*24d40*/  LDL.LU R12, [R1+0x100] ;  /* 0x00010000010c7983 */ /* 0x001ee80000300800 */
[----:B------:R-:W3:Y:S04]  /*24d50*/  LDL.LU R13, [R1+0x104] ;  /* 0x00010400010d7983 */ /* 0x000ee80000300800 */
[----:B------:R-:W3:Y:S04]  /*24d60*/  LDL.LU R14, [R1+0x108] ;  /* 0x00010800010e7983 */ /* 0x000ee80000300800 */
[----:B------:R-:W3:Y:S04]  /*24d70*/  LDL.LU R15, [R1+0x10c] ;  /* 0x00010c00010f7983 */ /* 0x000ee80000300800 */
[----:B------:R-:W2:Y:S04]  /*24d80*/  LDL.LU.64 R10, [R1+0x1680] ;  /* 0x00168000010a7983 */ /* 0x000ea80000300a00 */
[----:B------:R-:W2:Y:S04]  /*24d90*/  LDL.LU.64 R8, [R1+0x1678] ;  /* 0x0016780001087983 */ /* 0x000ea80000300a00 */
[----:B------:R0:W-:Y:S04]  /*24da0*/  STL.64 [R1+0x420], R16 ;  /* 0x0004201001007387 */ /* 0x0001e80000100a00 */
[----:B------:R-:W-:Y:S04]  /*24db0*/  STL.64 [R1+0x428], R18 ;  /* 0x0004281201007387 */ /* 0x000fe80000100a00 */
[----:B0-----:R-:W4:Y:S01]  /*24dc0*/  LDL.64 R16, [R1+0x40] ;  /* 0x0000400001107983 */ /* 0x001f220000100a00 */
[----:B--2---:R-:W-:Y:S03]  /*24dd0*/  HMMA.16816.F32.BF16 R24, R8, R24, R20 ;  /* 0x000000180818723c */ /* 0x004fe60000041814 */
[----:B------:R-:W2:Y:S04]  /*24de0*/  LDL.LU.64 R22, [R1+0x1670] ;  /* 0x0016700001167983 */ /* 0x000ea80000300a00 */
[----:B------:R-:W2:-:S15]  /*24df0*/  LDL.LU.64 R20, [R1+0x1668] ;  /* 0x0016680001147983 */ /* 0x000e9e0000300a00 */
[----:B------:R-:W-:-:S01]  /*24e00*/  NOP ;  /* 0x0000000000007918 */ /* 0x000fc20000000000 */
        /* <DEDUP_REMOVED lines=14> */
[----:B------:R-:W-:Y:S04]  /*24ef0*/  STL.64 [R1+0x3f8], R22 ;  /* 0x0003f81601007387 */ /* 0x000fe80000100a00 */
[----:B0-----:R-:W3:Y:S04]  /*24f00*/  LDL.LU.64 R20, [R1+0x1640] ;  /* 0x0016400001147983 */ /* 0x001ee80000300a00 */
[----:B------:R0:W-:Y:S04]  /*24f10*/  STL.64 [R1+0x15f0], R24 ;  /* 0x0015f01801007387 */ /* 0x0001e80000100a00 */
[----:B0-----:R-:W4:Y:S04]  /*24f20*/  LDL.LU R24, [R1+0x110] ;  /* 0x0001100001187983 */ /* 0x001f280000300800 */
[----:B------:R-:W4:Y:S04]  /*24f30*/  LDL.LU R25, [R1+0x114] ;  /* 0x0001140001197983 */ /* 0x000f280000300800 */
[----:B------:R-:W4:Y:S04]  /*24f40*/  LDL.LU R26, [R1+0x118] ;  /* 0x00011800011a7983 */ /* 0x000f280000300800 */
[----:B------:R-:W4:Y:S02]  /*24f50*/  LDL.LU R27, [R1+0x11c] ;  /* 0x00011c00011b7983 */ /* 0x000f240000300800 */
[----:B----4-:R-:W-:-:S15]  /*24f60*/  HMMA.16816.F32.BF16 R24, R8, R16, R24 ;  /* 0x000000100818723c */ /* 0x010fde0000041818 */
[----:B------:R-:W-:-:S08]  /*24f70*/  NOP ;  /* 0x0000000000007918 */ /* 0x000fd00000000000 */
[----:B------:R-:W-:Y:S04]  /*24f80*/  STL.64 [R1+0x3e0], R24 ;  /* 0x0003e01801007387 */ /* 0x000fe80000100a00 */
[----:B------:R0:W-:Y:S02]  /*24f90*/  STL.64 [R1+0x3e8], R26 ;  /* 0x0003e81a01007387 */ /* 0x0001e40000100a00 */
[----:B0-----:R-:W-:Y:S02]  /*24fa0*/  IMAD.MOV.U32 R27, RZ, RZ, R16 ;  /* 0x000000ffff1b7224 */ /* 0x001fe400078e0010 */
[----:B------:R-:W-:-:S05]  /*24fb0*/  IMAD.MOV.U32 R26, RZ, RZ, R17 ;  /* 0x000000ffff1a7224 */ /* 0x000fca00078e0011 */
[----:B------:R0:W-:Y:S04]  /*24fc0*/  STL.64 [R1+0x1618], R26 ;  /* 0x0016181a01007387 */ /* 0x0001e80000100a00 */
[----:B------:R-:W2:Y:S04]  /*24fd0*/  LDL.LU R24, [R1+0x1b0] ;  /* 0x0001b00001187983 */ /* 0x000ea80000300800 */
[----:B------:R-:W2:Y:S04]  /*24fe0*/  LDL.LU R25, [R1+0x1b4] ;  /* 0x0001b40001197983 */ /* 0x000ea80000300800 */
[----:B0-----:R-:W4:Y:S04]  /*24ff0*/  LDL.LU R26, [R1+0x1b8] ;  /* 0x0001b800011a7983 */ /* 0x001f280000300800 */
[----:B------:R-:W4:Y:S01]  /*25000*/  LDL.LU R27, [R1+0x1bc] ;  /* 0x0001bc00011b7983 */ /* 0x000f220000300800 */
[----:B---3--:R-:W-:Y:S01]  /*25010*/  HMMA.16816.F32.BF16 R12, R8, R20, R12 ;  /* 0x00000014080c723c */ /* 0x008fe2000004180c */
[----:B------:R-:W0:Y:S05]  /*25020*/  S2R R7, SR_TID.X ;  /* 0x0000000000077919 */ /* 0x000e2a0000002100 */
[----:B------:R-:W-:Y:S01]  /*25030*/  IMAD.MOV.U32 R6, RZ, RZ, R21 ;  /* 0x000000ffff067224 */ /* 0x000fe200078e0015 */
[C---:B0-----:R-:W-:Y:S01]  /*25040*/  LOP3.LUT R22, R7.reuse, 0x7, RZ, 0xc0, !PT ;  /* 0x0000000707167812 */ /* 0x041fe200078ec0ff */
[----:B------:R-:W-:Y:S01]  /*25050*/  IMAD.SHL.U32 R19, R7, 0x2, RZ ;  /* 0x0000000207137824 */ /* 0x000fe200078e00ff */
[----:B----4-:R-:W-:Y:S04]  /*25060*/  STL.64 [R1+0x1630], R26 ;  /* 0x0016301a01007387 */ /* 0x010fe80000100a00 */
[----:B--2---:R0:W-:Y:S04]  /*25070*/  STL.64 [R1+0x1628], R24 ;  /* 0x0016281801007387 */ /* 0x0041e80000100a00 */
[----:B0-----:R-:W2:Y:S04]  /*25080*/  LDL.LU R24, [R1+0x1c0] ;  /* 0x0001c00001187983 */ /* 0x001ea80000300800 */
[----:B------:R-:W2:Y:S04]  /*25090*/  LDL.LU R25, [R1+0x1c4] ;  /* 0x0001c40001197983 */ /* 0x000ea80000300800 */
[----:B------:R-:W2:Y:S04]  /*250a0*/  LDL.LU R26, [R1+0x1c8] ;  /* 0x0001c800011a7983 */ /* 0x000ea80000300800 */
[----:B------:R-:W2:Y:S04]  /*250b0*/  LDL.LU R27, [R1+0x1cc] ;  /* 0x0001cc00011b7983 */ /* 0x000ea80000300800 */
[----:B------:R0:W-:Y:S04]  /*250c0*/  STL.64 [R1+0x3d0], R12 ;  /* 0x0003d00c01007387 */ /* 0x0001e80000100a00 */
[----:B------:R-:W-:Y:S04]  /*250d0*/  STL.64 [R1+0x3d8], R14 ;  /* 0x0003d80e01007387 */ /* 0x000fe80000100a00 */
[----:B0-----:R-:W2:Y:S01]  /*250e0*/  LDL.LU.64 R12, [R1+0x1638] ;  /* 0x00163800010c7983 */ /* 0x001ea20000300a00 */
[----:B------:R-:W-:-:S02]  /*250f0*/  IMAD R22, R22, 0x110, RZ ;  /* 0x0000011016167824 */ /* 0x000fc400078e02ff */
[----:B------:R-:W-:-:S03]  /*25100*/  IMAD.SHL.U32 R23, R7, 0x80, RZ ;  /* 0x0000008007177824 */ /* 0x000fc600078e00ff */
[----:B------:R-:W-:-:S04]  /*25110*/  LOP3.LUT R19, R22, 0x10, R19, 0x78, !PT ;  /* 0x0000001016137812 */ /* 0x000fc800078e7813 */
[----:B------:R-:W-:-:S04]  /*25120*/  LOP3.LUT R19, R19, 0x800, R23, 0xf8, !PT ;  /* 0x0000080013137812 */ /* 0x000fc800078ef817 */
[----:B------:R-:W-:Y:S01]  /*25130*/  LOP3.LUT R19, R19, 0x60, RZ, 0x3c, !PT ;  /* 0x0000006013137812 */ /* 0x000fe200078e3cff */
[----:B------:R-:W-:-:S04]  /*25140*/  IMAD.MOV.U32 R7, RZ, RZ, R20 ;  /* 0x000000ffff077224 */ /* 0x000fc800078e0014 */
[----:B------:R-:W0:Y:S04]  /*25150*/  LDSM.16.MT88.4 R20, [R19+UR4+0x2000] ;  /* 0x002000041314783b */ /* 0x000e280008004200 */
[----:B0-----:R-:W-:Y:S04]  /*25160*/  STL.64 [R1+0x1520], R22 ;  /* 0x0015201601007387 */ /* 0x001fe80000100a00 */
[----:B------:R0:W-:Y:S04]  /*25170*/  STL.64 [R1+0x1518], R20 ;  /* 0x0015181401007387 */ /* 0x0001e80000100a00 */
[----:B0-----:R-:W3:Y:S04]  /*25180*/  LDL.LU R20, [R1+0xf0] ;  /* 0x0000f00001147983 */ /* 0x001ee80000300800 */
[----:B------:R-:W3:Y:S04]  /*25190*/  LDL.LU R21, [R1+0xf4] ;  /* 0x0000f40001157983 */ /* 0x000ee80000300800 */
[----:B------:R-:W3:Y:S04]  /*251a0*/  LDL.LU R22, [R1+0xf8] ;  /* 0x0000f80001167983 */ /* 0x000ee80000300800 */
[----:B------:R-:W3:Y:S01]  /*251b0*/  LDL.LU R23, [R1+0xfc] ;  /* 0x0000fc0001177983 */ /* 0x000ee20000300800 */
[----:B--2---:R-:W-:Y:S03]  /*251c0*/  HMMA.16816.F32.BF16 R12, R8, R12, R24 ;  /* 0x0000000c080c723c */ /* 0x004fe60000041818 */
[----:B------:R-:W2:Y:S04]  /*251d0*/  LDL.LU.64 R26, [R1+0x1630] ;  /* 0x00163000011a7983 */ /* 0x000ea80000300a00 */
[----:B------:R-:W2:-:S15]  /*251e0*/  LDL.LU.64 R24, [R1+0x1628] ;  /* 0x0016280001187983 */ /* 0x000e9e0000300a00 */
[----:B------:R-:W-:-:S01]  /*251f0*/  NOP ;  /* 0x0000000000007918 */ /* 0x000fc20000000000 */
[----:B------:R0:W-:Y:S04]  /*25200*/  STL.64 [R1+0x3c0], R12 ;  /* 0x0003c00c01007387 */ /* 0x0001e80000100a00 */
[----:B------:R2:W-:Y:S04]  /*25210*/  STL.64 [R1+0x3c8], R14 ;  /* 0x0003c80e01007387 */ /* 0x0005e80000100a00 */
[----:B0-----:R-:W2:Y:S01]  /*25220*/  LDL.LU.64 R12, [R1+0x1620] ;  /* 0x00162000010c7983 */ /* 0x001ea20000300a00 */
[C---:B---3--:R-:W-:Y:S06]  /*25230*/  HMMA.16816.F32.BF16 R20, R8.reuse, R4, R20 ;  /* 0x000000040814723c */ /* 0x048fec0000041814 */
[----:B--2---:R-:W-:Y:S01]  /*25240*/  HMMA.16816.F32.BF16 R12, R8, R12, R24 ;  /* 0x0000000c080c723c */ /* 0x004fe20000041818 */
[----:B------:R-:W2:Y:S04]  /*25250*/  LDL.LU.64 R26, [R1+0x1618] ;  /* 0x00161800011a7983 */ /* 0x000ea80000300a00 */
[----:B------:R-:W0:-:S15]  /*25260*/  LDSM.16.MT88.4 R8, [R19+UR4+0x2080] ;  /* 0x002080041308783b */ /* 0x000e1e0008004200 */
[----:B------:R-:W-:-:S03]  /*25270*/  NOP ;  /* 0x0000000000007918 */ /* 0x000fc60000000000 */
[----:B------:R-:W-:Y:S04]  /*25280*/  STL.64 [R1+0x3b0], R12 ;  /* 0x0003b00c01007387 */ /* 0x000fe80000100a00 */
[----:B------:R1:W-:Y:S04]  /*25290*/  STL.64 [R1+0x3b8], R14 ;  /* 0x0003b80e01007387 */ /* 0x0003e80000100a00 */
[----:B-1----:R-:W3:Y:S04]  /*252a0*/  LDL.LU.64 R14, [R1+0x1610] ;  /* 0x00161000010e7983 */ /* 0x002ee80000300a00 */
[----:B------:R-:W3:Y:S04]  /*252b0*/  LDL.LU.64 R12, [R1+0x1608] ;  /* 0x00160800010c7983 */ /* 0x000ee80000300a00 */
[----:B------:R-:W-:Y:S04]  /*252c0*/  STL.64 [R1+0x15b0], R4 ;  /* 0x0015b00401007387 */ /* 0x000fe80000100a00 */
[----:B------:R1:W-:Y:S04]  /*252d0*/  STL.64 [R1+0x2f0], R20 ;  /* 0x0002f01401007387 */ /* 0x0003e80000100a00 */
[----:B------:R4:W-:Y:S04]  /*252e0*/  STL.64 [R1+0x2f8], R22 ;  /* 0x0002f81601007387 */ /* 0x0009e80000100a00 */
[----:B-1----:R-:W2:Y:S04]  /*252f0*/  LDL.LU R20, [R1+0x600] ;  /* 0x0006000001147983 */ /* 0x002ea80000300800 */
[----:B------:R-:W2:Y:S04]  /*25300*/  LDL.LU R21, [R1+0x604] ;  /* 0x0006040001157983 */ /* 0x000ea80000300800 */
[----:B----4-:R-:W4:Y:S04]  /*25310*/  LDL.LU R22, [R1+0x608] ;  /* 0x0006080001167983 */ /* 0x010f280000300800 */
[----:B------:R-:W4:Y:S04]  /*25320*/  LDL.LU R23, [R1+0x60c] ;  /* 0x00060c0001177983 */ /* 0x000f280000300800 */
[----:B----4-:R-:W-:Y:S04]  /*25330*/  STL.64 [R1+0x1530], R22 ;  /* 0x0015301601007387 */ /* 0x010fe80000100a00 */
[----:B--2---:R1:W-:Y:S04]  /*25340*/  STL.64 [R1+0x1528], R20 ;  /* 0x0015281401007387 */ /* 0x0043e80000100a00 */
[----:B------:R-:W2:Y:S04]  /*25350*/  LDL.LU R4, [R1+0x530] ;  /* 0x0005300001047983 */ /* 0x000ea80000300800 */
[----:B------:R-:W2:Y:S01]  /*25360*/  LDL.LU R5, [R1+0x534] ;  /* 0x0005340001057983 */ /* 0x000ea20000300800 */
[----:B-1----:R-:W-:-:S02]  /*25370*/  IMAD.MOV.U32 R21, RZ, RZ, R6 ;  /* 0x000000ffff157224 */ /* 0x002fc400078e0006 */
[----:B------:R-:W-:Y:S01]  /*25380*/  IMAD.MOV.U32 R20, RZ, RZ, R7 ;  /* 0x000000ffff147224 */ /* 0x000fe200078e0007 */
[----:B------:R-:W4:Y:S04]  /*25390*/  LDL.LU R6, [R1+0x538] ;  /* 0x0005380001067983 */ /* 0x000f280000300800 */
[----:B------:R-:W4:Y:S04]  /*253a0*/  LDL.LU R7, [R1+0x53c] ;  /* 0x00053c0001077983 */ /* 0x000f280000300800 */
[----:B----4-:R-:W-:Y:S04]  /*253b0*/  STL.64 [R1+0x1600], R6 ;  /* 0x0016000601007387 */ /* 0x010fe80000100a00 */
[----:B--2---:R1:W-:Y:S04]  /*253c0*/  STL.64 [R1+0x15f8], R4 ;  /* 0x0015f80401007387 */ /* 0x0043e80000100a00 */
[----:B-1----:R-:W3:Y:S04]  /*253d0*/  LDL.LU R4, [R1+0x550] ;  /* 0x0005500001047983 */ /* 0x002ee80000300800 */
[----:B------:R-:W3:Y:S04]  /*253e0*/  LDL.LU R5, [R1+0x554] ;  /* 0x0005540001057983 */ /* 0x000ee80000300800 */
[----:B------:R-:W3:Y:S04]  /*253f0*/  LDL.LU R6, [R1+0x558] ;  /* 0x0005580001067983 */ /* 0x000ee80000300800 */
[----:B------:R-:W3:Y:S04]  /*25400*/  LDL.LU R7, [R1+0x55c] ;  /* 0x00055c0001077983 */ /* 0x000ee80000300800 */
[----:B------:R-:W3:Y:S04]  /*25410*/  LDL.64 R24, [R1+0x70] ;  /* 0x0000700001187983 */ /* 0x000ee80000100a00 */
[----:B------:R1:W-:Y:S04]  /*25420*/  STL.64 [R1+0x15e8], R20 ;  /* 0x0015e81401007387 */ /* 0x0003e80000100a00 */
[----:B-1----:R-:W2:Y:S04]  /*25430*/  LDL.LU R20, [R1+0x540] ;  /* 0x0005400001147983 */ /* 0x002ea80000300800 */
[----:B------:R-:W2:Y:S04]  /*25440*/  LDL.LU R21, [R1+0x544] ;  /* 0x0005440001157983 */ /* 0x000ea80000300800 */
[----:B------:R-:W2:Y:S04]  /*25450*/  LDL.LU R22, [R1+0x548] ;  /* 0x0005480001167983 */ /* 0x000ea80000300800 */
[----:B------:R-:W2:Y:S04]  /*25460*/  LDL.LU R23, [R1+0x54c] ;  /* 0x00054c0001177983 */ /* 0x000ea80000300800 */
[----:B0-----:R-:W-:Y:S04]  /*25470*/  STL [R1+0x149c], R10 ;  /* 0x00149c0a01007387 */ /* 0x001fe80000100800 */
[----:B------:R-:W-:Y:S04]  /*25480*/  STL [R1+0x1498], R11 ;  /* 0x0014980b01007387 */ /* 0x000fe80000100800 */
[----:B------:R0:W-:Y:S04]  /*25490*/  STL.64 [R1+0x14e0], R8 ;  /* 0x0014e00801007387 */ /* 0x0001e80000100a00 */
[----:B0-----:R-:W4:Y:S04]  /*254a0*/  LDL.LU R8, [R1+0x140] ;  /* 0x0001400001087983 */ /* 0x001f280000300800 */
[----:B------:R-:W4:Y:S04]  /*254b0*/  LDL.LU R9, [R1+0x144] ;  /* 0x0001440001097983 */ /* 0x000f280000300800 */
[----:B------:R-:W3:Y:S04]  /*254c0*/  LDL.LU R10, [R1+0x148] ;  /* 0x00014800010a7983 */ /* 0x000ee80000300800 */
[----:B------:R-:W3:Y:S04]  /*254d0*/  LDL.LU R11, [R1+0x14c] ;  /* 0x00014c00010b7983 */ /* 0x000ee80000300800 */
[----:B------:R-:W2:Y:S04]  /*254e0*/  LDL.LU R16, [R1+0x150] ;  /* 0x0001500001107983 */ /* 0x000ea80000300800 */
[----:B------:R-:W2:Y:S04]  /*254f0*/  LDL.LU R17, [R1+0x154] ;  /* 0x0001540001117983 */ /* 0x000ea80000300800 */
[----:B------:R-:W4:Y:S04]  /*25500*/  LDL.LU R18, [R1+0x158] ;  /* 0x0001580001127983 */ /* 0x000f280000300800 */
[----:B------:R-:W4:Y:S04]  /*25510*/  LDL.LU R19, [R1+0x15c] ;  /* 0x00015c0001137983 */ /* 0x000f280000300800 */
[----:B----4-:R-:W-:Y:S04]  /*25520*/  STL.64 [R1+0x1568], R18 ;  /* 0x0015681201007387 */ /* 0x010fe80000100a00 */
[----:B--2---:R-:W-:Y:S04]  /*25530*/  STL.64 [R1+0x1560], R16 ;  /* 0x0015601001007387 */ /* 0x004fe80000100a00 */
[----:B---3--:R-:W-:Y:S04]  /*25540*/  STL.64 [R1+0x1540], R10 ;  /* 0x0015400a01007387 */ /* 0x008fe80000100a00 */
[----:B------:R0:W-:Y:S04]  /*25550*/  STL.64 [R1+0x1538], R8 ;  /* 0x0015380801007387 */ /* 0x0001e80000100a00 */
[----:B0-----:R-:W2:Y:S04]  /*25560*/  LDL.LU R8, [R1+0x610] ;  /* 0x0006100001087983 */ /* 0x001ea80000300800 */
[----:B------:R-:W2:Y:S04]  /*25570*/  LDL.LU R9, [R1+0x614] ;  /* 0x0006140001097983 */ /* 0x000ea80000300800 */
[----:B------:R-:W3:Y:S04]  /*25580*/  LDL.LU R10, [R1+0x618] ;  /* 0x00061800010a7983 */ /* 0x000ee80000300800 */
[----:B------:R-:W3:Y:S01]  /*25590*/  LDL.LU R11, [R1+0x61c] ;  /* 0x00061c00010b7983 */ /* 0x000ee20000300800 */
[----:B------:R-:W-:Y:S01]  /*255a0*/  HMMA.16816.F32.BF16 R4, R12, R24, R4 ;  /* 0x000000180c04723c */ /* 0x000fe20000041804 */
[----:B------:R-:W-:-:S02]  /*255b0*/  IMAD.MOV.U32 R16, RZ, RZ, R29 ;  /* 0x000000ffff107224 */ /* 0x000fc400078e001d */
[----:B------:R-:W-:Y:S01]  /*255c0*/  IMAD.MOV.U32 R17, RZ, RZ, R28 ;  /* 0x000000ffff117224 */ /* 0x000fe200078e001c */
[----:B---3--:R0:W-:Y:S04]  /*255d0*/  STL.64 [R1+0x1550], R10 ;  /* 0x0015500a01007387 */ /* 0x0081e80000100a00 */
[----:B--2---:R-:W-:-:S15]  /*255e0*/  STL.64 [R1+0x1548], R8 ;  /* 0x0015480801007387 */ /* 0x004fde0000100a00 */
[----:B------:R-:W-:Y:S04]  /*255f0*/  STL.64 [R1+0x380], R4 ;  /* 0x0003800401007387 */ /* 0x000fe80000100a00 */
[----:B------:R1:W-:Y:S01]  /*25600*/  STL.64 [R1+0x388], R6 ;  /* 0x0003880601007387 */ /* 0x0003e20000100a00 */
[----:B0-----:R-:W-:Y:S02]  /*25610*/  IMAD.MOV.U32 R11, RZ, RZ, R24 ;  /* 0x000000ffff0b7224 */ /* 0x001fe400078e0018 */
[----:B------:R-:W-:Y:S01]  /*25620*/  IMAD.MOV.U32 R10, RZ, RZ, R25 ;  /* 0x000000ffff0a7224 */ /* 0x000fe200078e0019 */
[----:B-1----:R-:W2:Y:S04]  /*25630*/  LDL.LU.64 R6, [R1+0x1600] ;  /* 0x0016000001067983 */ /* 0x002ea80000300a00 */
[----:B------:R-:W2:Y:S04]  /*25640*/  LDL.LU.64 R4, [R1+0x15f8] ;  /* 0x0015f80001047983 */ /* 0x000ea80000300a00 */
[----:B------:R-:W2:Y:S01]  /*25650*/  LDL.LU.64 R24, [R1+0x15f0] ;  /* 0x0015f00001187983 */ /* 0x000ea20000300a00 */
[----:B------:R-:W-:Y:S06]  /*25660*/  HMMA.16816.F32.BF16 R20, R12, R16, R20 ;  /* 0x000000100c14723c */ /* 0x000fec0000041814 */
[----:B------:R0:W-:Y:S02]  /*25670*/  STL.64 [R1+0x1578], R16 ;  /* 0x0015781001007387 */ /* 0x0001e40000100a00 */
[----:B0-----:R-:W-:-:S02]  /*25680*/  IMAD.MOV.U32 R16, RZ, RZ, R11 ;  /* 0x000000ffff107224 */ /* 0x001fc400078e000b */
[----:B------:R-:W-:-:S13]  /*25690*/  IMAD.MOV.U32 R17, RZ, RZ, R10 ;  /* 0x000000ffff117224 */ /* 0x000fda00078e000a */
[----:B------:R-:W-:Y:S04]  /*256a0*/  STL.64 [R1+0x370], R20 ;  /* 0x0003701401007387 */ /* 0x000fe80000100a00 */
[----:B------:R-:W-:Y:S04]  /*256b0*/  STL.64 [R1+0x378], R22 ;  /* 0x0003781601007387 */ /* 0x000fe80000100a00 */
[----:B------:R0:W-:Y:S04]  /*256c0*/  STL.64 [R1+0x15d0], R16 ;  /* 0x0015d01001007387 */ /* 0x0001e80000100a00 */
[----:B0-----:R-:W3:Y:S01]  /*256d0*/  LDL.LU R16, [R1+0x500] ;  /* 0x0005000001107983 */ /* 0x001ee20000300800 */
[----:B--2---:R-:W-:-:S15]  /*256e0*/  HMMA.16816.F32.BF16 R4, R12, R24, R4 ;  /* 0x000000180c04723c */ /* 0x004fde0000041804 */
[----:B------:R-:W-:-:S08]  /*256f0*/  NOP ;  /* 0x0000000000007918 */ /* 0x000fd00000000000 */
[----:B------:R-:W-:Y:S04]  /*25700*/  STL.64 [R1+0x360], R4 ;  /* 0x0003600401007387 */ /* 0x000fe80000100a00 */
[----:B------:R-:W-:Y:S04]  /*25710*/  STL.64 [R1+0x368], R6 ;  /* 0x0003680601007387 */ /* 0x000fe80000100a00 */
[----:B------:R-:W3:Y:S04]  /*25720*/  LDL.LU R17, [R1+0x504] ;  /* 0x0005040001117983 */ /* 0x000ee80000300800 */
[----:B------:R-:W2:Y:S04]  /*25730*/  LDL.LU R18, [R1+0x508] ;  /* 0x0005080001127983 */ /* 0x000ea80000300800 */
[----:B------:R-:W2:Y:S04]  /*25740*/  LDL.LU R19, [R1+0x50c] ;  /* 0x00050c0001137983 */ /* 0x000ea80000300800 */
[----:B------:R-:W4:Y:S04]  /*25750*/  LDL.LU R20, [R1+0x520] ;  /* 0x0005200001147983 */ /* 0x000f280000300800 */
[----:B------:R-:W4:Y:S04]  /*25760*/  LDL.LU R21, [R1+0x524] ;  /* 0x0005240001157983 */ /* 0x000f280000300800 */
[----:B------:R-:W4:Y:S04]  /*25770*/  LDL.LU R22, [R1+0x528] ;  /* 0x0005280001167983 */ /* 0x000f280000300800 */
[----:B------:R-:W4:Y:S04]  /*25780*/  LDL.LU R23, [R1+0x52c] ;  /* 0x00052c0001177983 */ /* 0x000f280000300800 */
[----:B--2---:R-:W-:Y:S04]  /*25790*/  STL.64 [R1+0x15e0], R18 ;  /* 0x0015e01201007387 */ /* 0x004fe80000100a00 */
[----:B---3--:R0:W-:Y:S04]  /*257a0*/  STL.64 [R1+0x15d8], R16 ;  /* 0x0015d81001007387 */ /* 0x0081e80000100a00 */
[----:B0-----:R-:W2:Y:S04]  /*257b0*/  LDL.LU R16, [R1+0x510] ;  /* 0x0005100001107983 */ /* 0x001ea80000300800 */
[----:B------:R-:W2:Y:S04]  /*257c0*/  LDL.LU R17, [R1+0x514] ;  /* 0x0005140001117983 */ /* 0x000ea80000300800 */
[----:B------:R-:W2:Y:S04]  /*257d0*/  LDL.LU R18, [R1+0x518] ;  /* 0x0005180001127983 */ /* 0x000ea80000300800 */
[----:B------:R-:W2:Y:S04]  /*257e0*/  LDL.LU R19, [R1+0x51c] ;  /* 0x00051c0001137983 */ /* 0x000ea80000300800 */
[----:B------:R-:W3:Y:S01]  /*257f0*/  LDL.64 R4, [R1+0x10] ;  /* 0x0000100001047983 */ /* 0x000ee20000100a00 */
[----:B------:R-:W-:-:S02]  /*25800*/  IMAD.MOV.U32 R9, RZ, RZ, R26 ;  /* 0x000000ffff097224 */ /* 0x000fc400078e001a */
[----:B------:R-:W-:Y:S01]  /*25810*/  IMAD.MOV.U32 R8, RZ, RZ, R27 ;  /* 0x000000ffff087224 */ /* 0x000fe200078e001b */
[----:B---3--:R0:W-:Y:S04]  /*25820*/  STL.64 [R1+0x15c8], R4 ;  /* 0x0015c80401007387 */ /* 0x0081e80000100a00 */
[----:B0-----:R-:W3:Y:S04]  /*25830*/  LDL.LU.64 R4, [R1+0x20] ;  /* 0x0000200001047983 */ /* 0x001ee80000300a00 */
        /* <DEDUP_REMOVED lines=11> */
[C---:B------:R-:W-:Y:S03]  /*258f0*/  HMMA.16816.F32.BF16 R20, R12.reuse, R8, R20 ;  /* 0x000000080c14723c */ /* 0x040fe60000041814 */
[----:B----4-:R-:W-:Y:S04]  /*25900*/  STL.64 [R1+0x15a8], R26 ;  /* 0x0015a81a01007387 */ /* 0x010fe80000100a00 */
[----:B--2---:R0:W-:Y:S04]  /*25910*/  STL.64 [R1+0x15a0], R24 ;  /* 0x0015a01801007387 */ /* 0x0041e80000100a00 */
[----:B0-----:R-:W2:Y:S04]  /*25920*/  LDL.LU R24, [R1+0x130] ;  /* 0x0001300001187983 */ /* 0x001ea80000300800 */
[----:B------:R-:W2:Y:S04]  /*25930*/  LDL.LU R25, [R1+0x134] ;  /* 0x0001340001197983 */ /* 0x000ea80000300800 */
[----:B------:R-:W4:Y:S04]  /*25940*/  LDL.LU R26, [R1+0x138] ;  /* 0x00013800011a7983 */ /* 0x000f280000300800 */
[----:B------:R-:W4:Y:S04]  /*25950*/  LDL.LU R27, [R1+0x13c] ;  /* 0x00013c00011b7983 */ /* 0x000f280000300800 */
        /* <DEDUP_REMOVED lines=8> */
[----:B0-----:R-:W4:Y:S02]  /*259e0*/  LDL.LU.64 R20, [R1+0x15e8] ;  /* 0x0015e80001147983 */ /* 0x001f240000300a00 */
[----:B----4-:R-:W-:-:S15]  /*259f0*/  HMMA.16816.F32.BF16 R16, R12, R20, R16 ;  /* 0x000000140c10723c */ /* 0x010fde0000041810 */
[----:B------:R-:W-:-:S08]  /*25a00*/  NOP ;  /* 0x0000000000007918 */ /* 0x000fd00000000000 */
[----:B------:R-:W-:Y:S04]  /*25a10*/  STL.64 [R1+0x340], R16 ;  /* 0x0003401001007387 */ /* 0x000fe80000100a00 */
[----:B------:R0:W-:Y:S04]  /*25a20*/  STL.64 [R1+0x348], R18 ;  /* 0x0003481201007387 */ /* 0x0001e80000100a00 */
[----:B0-----:R-:W3:Y:S04]  /*25a30*/  LDL.LU.64 R18, [R1+0x15e0] ;  /* 0x0015e00001127983 */ /* 0x001ee80000300a00 */
[----:B------:R-:W3:Y:S04]  /*25a40*/  LDL.LU.64 R16, [R1+0x15d8] ;  /* 0x0015d80001107983 */ /* 0x000ee80000300a00 */
[----:B------:R0:W-:Y:S04]  /*25a50*/  STL.64 [R1+0x1558], R20 ;  /* 0x0015581401007387 */ /* 0x0001e80000100a00 */
[----:B0-----:R-:W4:Y:S04]  /*25a60*/  LDL.LU R20, [R1+0x620] ;  /* 0x0006200001147983 */ /* 0x001f280000300800 */
[----:B------:R-:W4:Y:S04]  /*25a70*/  LDL.LU R21, [R1+0x624] ;  /* 0x0006240001157983 */ /* 0x000f280000300800 */
[----:B------:R-:W4:Y:S04]  /*25a80*/  LDL.LU R22, [R1+0x628] ;  /* 0x0006280001167983 */ /* 0x000f280000300800 */
[----:B------:R-:W4:Y:S01]  /*25a90*/  LDL.LU R23, [R1+0x62c] ;  /* 0x00062c0001177983 */ /* 0x000f220000300800 */
[----:B---3--:R-:W-:-:S15]  /*25aa0*/  HMMA.16816.F32.BF16 R16, R12, R4, R16 ;  /* 0x000000040c10723c */ /* 0x008fde0000041810 */
[----:B------:R-:W-:-:S08]  /*25ab0*/  NOP ;  /* 0x0000000000007918 */ /* 0x000fd00000000000 */
[----:B------:R0:W-:Y:S04]  /*25ac0*/  STL.64 [R1+0x330], R16 ;  /* 0x0003301001007387 */ /* 0x0001e80000100a00 */
[----:B------:R1:W-:Y:S04]  /*25ad0*/  STL.64 [R1+0x338], R18 ;  /* 0x0003381201007387 */ /* 0x0003e80000100a00 */
[----:B0-----:R-:W3:Y:S01]  /*25ae0*/  LDL.LU.64 R16, [R1+0x15d0] ;  /* 0x0015d00001107983 */ /* 0x001ee20000300a00 */
[----:B-1----:R-:W-:Y:S02]  /*25af0*/  IMAD.MOV.U32 R19, RZ, RZ, R4 ;  /* 0x000000ffff137224 */ /* 0x002fe400078e0004 */
[----:B------:R-:W-:-:S02]  /*25b00*/  IMAD.MOV.U32 R18, RZ, RZ, R5 ;  /* 0x000000ffff127224 */ /* 0x000fc400078e0005 */
[----:B------:R-:W2:Y:S01]  /*25b10*/  LDL.LU.64 R4, [R1+0x15c8] ;  /* 0x0015c80001047983 */ /* 0x000ea20000300a00 */
[----:B------:R-:W0:Y:S01]  /*25b20*/  S2R R29, SR_TID.X ;  /* 0x00000000001d7919 */ /* 0x000e220000002100 */
[----:B--2---:R-:W-:Y:S06]  /*25b30*/  HMMA.16816.F32.BF16 R24, R12, R4, R24 ;  /* 0x000000040c18723c */ /* 0x004fec0000041818 */
[----:B------:R-:W-:Y:S02]  /*25b40*/  IMAD.MOV.U32 R11, RZ, RZ, R4 ;  /* 0x000000ffff0b7224 */ /* 0x000fe400078e0004 */
[----:B------:R-:W-:-:S15]  /*25b50*/  IMAD.MOV.U32 R10, RZ, RZ, R5 ;  /* 0x000000ffff0a7224 */ /* 0x000fde00078e0005 */
[----:B------:R-:W-:Y:S04]  /*25b60*/  STL.64 [R1+0x320], R24 ;  /* 0x0003201801007387 */ /* 0x000fe80000100a00 */
[----:B------:R1:W-:Y:S04]  /*25b70*/  STL.64 [R1+0x328], R26 ;  /* 0x0003281a01007387 */ /* 0x0003e80000100a00 */
[----:B-1----:R-:W2:Y:S04]  /*25b80*/  LDL.LU.64 R26, [R1+0x15c0] ;  /* 0x0015c000011a7983 */ /* 0x002ea80000300a00 */
[----:B------:R-:W2:Y:S04]  /*25b90*/  LDL.LU.64 R24, [R1+0x15b8] ;  /* 0x0015b80001187983 */ /* 0x000ea80000300a00 */
[----:B------:R-:W2:Y:S01]  /*25ba0*/  LDL.LU.64 R4, [R1+0x15b0] ;  /* 0x0015b00001047983 */ /* 0x000ea20000300a00 */
[C---:B0-----:R-:W-:Y:S01]  /*25bb0*/  LOP3.LUT R7, R29.reuse, 0x7, RZ, 0xc0, !PT ;  /* 0x000000071d077812 */ /* 0x041fe200078ec0ff */
[----:B------:R-:W-:-:S02]  /*25bc0*/  IMAD.SHL.U32 R28, R29, 0x80, RZ ;  /* 0x000000801d1c7824 */ /* 0x000fc400078e00ff */
[----:B------:R-:W-:Y:S02]  /*25bd0*/  IMAD.SHL.U32 R29, R29, 0x2, RZ ;  /* 0x000000021d1d7824 */ /* 0x000fe400078e00ff */
[----:B------:R-:W-:-:S05]  /*25be0*/  IMAD R7, R7, 0x110, RZ ;  /* 0x0000011007077824 */ /* 0x000fca00078e02ff */
[----:B------:R-:W-:-:S04]  /*25bf0*/  LOP3.LUT R29, R7, 0x10, R29, 0x78, !PT ;  /* 0x00000010071d7812 */ /* 0x000fc800078e781d */
[----:B------:R-:W-:Y:S01]  /*25c00*/  LOP3.LUT R29, R29, 0x800, R28, 0xf8, !PT ;  /* 0x000008001d1d7812 */ /* 0x000fe200078ef81c */
[----:B--2---:R-:W-:Y:S01]  /*25c10*/  HMMA.16816.F32.BF16 R12, R12, R4, R24 ;  /* 0x000000040c0c723c */ /* 0x004fe20000041818 */
[----:B------:R-:W3:Y:S04]  /*25c20*/  LDL.LU.64 R26, [R1+0x15a8] ;  /* 0x0015a800011a7983 */ /* 0x000ee80000300a00 */
[----:B------:R-:W3:Y:S04]  /*25c30*/  LDL.LU.64 R24, [R1+0x15a0] ;  /* 0x0015a00001187983 */ /* 0x000ee80000300a00 */
[----:B------:R-:W3:Y:S04]  /*25c40*/  LDL.LU.64 R6, [R1+0x1598] ;  /* 0x0015980001067983 */ /* 0x000ee80000300a00 */
[----:B------:R-:W3:Y:S10]  /*25c50*/  LDL.LU.64 R4, [R1+0x1590] ;  /* 0x0015900001047983 */ /* 0x000ef40000300a00 */
[----:B------:R-:W-:Y:S04]  /*25c60*/  STL.64 [R1+0x260], R12 ;  /* 0x0002600c01007387 */ /* 0x000fe80000100a00 */
[----:B------:R-:W-:Y:S04]  /*25c70*/  STL.64 [R1+0x268], R14 ;  /* 0x0002680e01007387 */ /* 0x000fe80000100a00 */
[----:B------:R-:W0:Y:S04]  /*25c80*/  LDSM.16.MT88.4 R12, [R29+UR4+0x3000] ;  /* 0x003000041d0c783b */ /* 0x000e280008004200 */
[----:B0-----:R-:W-:Y:S04]  /*25c90*/  STL.64 [R1+0x1420], R14 ;  /* 0x0014200e01007387 */ /* 0x001fe80000100a00 */
[----:B------:R0:W-:Y:S02]  /*25ca0*/  STL.64 [R1+0x1418], R12 ;  /* 0x0014180c01007387 */ /* 0x0001e40000100a00 */
[----:B0-----:R-:W-:-:S02]  /*25cb0*/  IMAD.MOV.U32 R12, RZ, RZ, R19 ;  /* 0x000000ffff0c7224 */ /* 0x001fc400078e0013 */
[----:B------:R-:W-:Y:S02]  /*25cc0*/  IMAD.MOV.U32 R13, RZ, RZ, R18 ;  /* 0x000000ffff0d7224 */ /* 0x000fe400078e0012 */
[----:B---3--:R-:W-:Y:S01]  /*25cd0*/  HMMA.16816.F32.BF16 R16, R4, R16, R24 ;  /* 0x000000100410723c */ /* 0x008fe20000041818 */
        /* <DEDUP_REMOVED lines=11> */
[----:B0-----:R-:W3:Y:S04]  /*25d90*/  LDL.LU.64 R18, [R1+0x1568] ;  /* 0x0015680001127983 */ /* 0x001ee80000300a00 */
[----:B------:R-:W3:Y:S04]  /*25da0*/  LDL.LU.64 R16, [R1+0x1560] ;  /* 0x0015600001107983 */ /* 0x000ee80000300a00 */
[----:B--2---:R0:W-:Y:S01]  /*25db0*/  STL.64 [R1+0x14f8], R24 ;  /* 0x0014f81801007387 */ /* 0x0041e20000100a00 */
[----:B---3--:R-:W-:-:S15]  /*25dc0*/  HMMA.16816.F32.BF16 R16, R4, R24, R16 ;  /* 0x000000180410723c */ /* 0x008fde0000041810 */
[----:B------:R-:W-:-:S08]  /*25dd0*/  NOP ;  /* 0x0000000000007918 */ /* 0x000fd00000000000 */
[----:B------:R-:W-:Y:S04]  /*25de0*/  STL.64 [R1+0x1f0], R16 ;  /* 0x0001f01001007387 */ /* 0x000fe80000100a00 */
[----:B------:R-:W-:Y:S04]  /*25df0*/  STL.64 [R1+0x1f8], R18 ;  /* 0x0001f81201007387 */ /* 0x000fe80000100a00 */
[----:B------:R-:W1:Y:S01]  /*25e00*/  LDSM.16.MT88.4 R16, [R29+UR4+0x3080] ;  /* 0x003080041d10783b */ /* 0x000e620008004200 */
[----:B0-----:R-:W-:Y:S02]  /*25e10*/  IMAD.MOV.U32 R24, RZ, RZ, R11 ;  /* 0x000000ffff187224 */ /* 0x001fe400078e000b */
[----:B------:R-:W-:-:S02]  /*25e20*/  IMAD.MOV.U32 R25, RZ, RZ, R10 ;  /* 0x000000ffff197224 */ /* 0x000fc400078e000a */
[C---:B----4-:R-:W-:Y:S01]  /*25e30*/  HMMA.16816.F32.BF16 R8, R4.reuse, R8, R20 ;  /* 0x000000080408723c */ /* 0x050fe20000041814 */
[----:B-1----:R-:W-:Y:S04]  /*25e40*/  STL.64 [R1+0x1370], R18 ;  /* 0x0013701201007387 */ /* 0x002fe80000100a00 */
[----:B------:R0:W-:Y:S04]  /*25e50*/  STL.64 [R1+0x1368], R16 ;  /* 0x0013681001007387 */ /* 0x0001e80000100a00 */
[----:B0-----:R-:W2:Y:S04]  /*25e60*/  LDL.LU.64 R16, [R1] ;  /* 0x0000000001107983 */ /* 0x001ea80000300a00 */
[----:B------:R-:W3:Y:S04]  /*25e70*/  LDL.64 R18, [R1+0x8] ;  /* 0x0000080001127983 */ /* 0x000ee80000100a00 */
[----:B------:R-:W4:Y:S06]  /*25e80*/  LDL.LU.64 R20, [R1+0x1558] ;  /* 0x0015580001147983 */ /* 0x000f2c0000300a00 */
[----:B------:R-:W-:Y:S04]  /*25e90*/  STL.64 [R1+0x1e0], R8 ;  /* 0x0001e00801007387 */ /* 0x000fe80000100a00 */
[----:B------:R0:W-:Y:S04]  /*25ea0*/  STL.64 [R1+0x1e8], R10 ;  /* 0x0001e80a01007387 */ /* 0x0001e80000100a00 */
[----:B0-----:R-:W4:Y:S04]  /*25eb0*/  LDL.LU.64 R10, [R1+0x1550] ;  /* 0x00155000010a7983 */ /* 0x001f280000300a00 */
[----:B------:R-:W4:Y:S02]  /*25ec0*/  LDL.LU.64 R8, [R1+0x1548] ;  /* 0x0015480001087983 */ /* 0x000f240000300a00 */
[----:B----4-:R-:W-:Y:S02]  /*25ed0*/  HMMA.16816.F32.BF16 R20, R4, R20, R8 ;  /* 0x000000140414723c */ /* 0x010fe40000041808 */
[----:B------:R-:W2:Y:S04]  /*25ee0*/  LDL.LU.64 R10, [R1+0x1540] ;  /* 0x00154000010a7983 */ /* 0x000ea80000300a00 */
[----:B------:R-:W2:-:S15]  /*25ef0*/  LDL.LU.64 R8, [R1+0x1538] ;  /* 0x0015380001087983 */ /* 0x000e9e0000300a00 */
[----:B------:R-:W-:-:S02]  /*25f00*/  NOP ;  /* 0x0000000000007918 */ /* 0x000fc40000000000 */
[----:B------:R-:W-:Y:S04]  /*25f10*/  STL.64 [R1+0x1d0], R20 ;  /* 0x0001d01401007387 */ /* 0x000fe80000100a00 */
[----:B------:R0:W-:Y:S04]  /*25f20*/  STL.64 [R1+0x1d8], R22 ;  /* 0x0001d81601007387 */ /* 0x0001e80000100a00 */
[----:B0-----:R-:W4:Y:S04]  /*25f30*/  LDL.LU.64 R22, [R1+0x1530] ;  /* 0x0015300001167983 */ /* 0x001f280000300a00 */
        /* <DEDUP_REMOVED lines=8> */
[----:B0-----:R-:W3:Y:S04]  /*25fc0*/  LDL.LU.64 R12, [R1+0x30] ;  /* 0x00003000010c7983 */ /* 0x001ee80000300a00 */
[----:B---3--:R0:W-:Y:S04]  /*25fd0*/  STL.64 [R1+0x14d8], R12 ;  /* 0x0014d80c01007387 */ /* 0x0081e80000100a00 */
[----:B0-----:R-:W3:Y:S04]  /*25fe0*/  LDL.LU R12, [R1+0x5f0] ;  /* 0x0005f000010c7983 */ /* 0x001ee80000300800 */
[----:B------:R-:W3:Y:S04]  /*25ff0*/  LDL.LU R13, [R1+0x5f4] ;  /* 0x0005f400010d7983 */ /* 0x000ee80000300800 */
[----:B------:R-:W3:Y:S04]  /*26000*/  LDL.LU R14, [R1+0x5f8] ;  /* 0x0005f800010e7983 */ /* 0x000ee80000300800 */
[----:B------:R-:W3:Y:S02]  /*26010*/  LDL.LU R15, [R1+0x5fc] ;  /* 0x0005fc00010f7983 */ /* 0x000ee40000300800 */
[C---:B---3--:R-:W-:Y:S02]  /*26020*/  HMMA.16816.F32.BF16 R12, R4.reuse, R24, R12 ;  /* 0x00000018040c723c */ /* 0x048fe4000004180c */
[----:B------:R-:W3:Y:S04]  /*26030*/  LDL.LU.64 R24, [R1+0x60] ;  /* 0x0000600001187983 */ /* 0x000ee80000300a00 */
[----:B--2---:R-:W-:-:S15]  /*26040*/  HMMA.16816.F32.BF16 R4, R4, R16, R8 ;  /* 0x000000100404723c */ /* 0x004fde0000041808 */
[----:B------:R-:W-:-:S02]  /*26050*/  NOP ;  /* 0x0000000000007918 */ /* 0x000fc40000000000 */
[----:B------:R-:W-:Y:S04]  /*26060*/  STL.64 [R1+0x1b0], R12 ;  /* 0x0001b00c01007387 */ /* 0x000fe80000100a00 */
[----:B------:R-:W-:Y:S04]  /*26070*/  STL.64 [R1+0x1b8], R14 ;  /* 0x0001b80e01007387 */ /* 0x000fe80000100a00 */
[----:B---3--:R-:W-:Y:S04]  /*26080*/  STL.64 [R1+0x1510], R24 ;  /* 0x0015101801007387 */ /* 0x008fe80000100a00 */
[----:B------:R0:W-:Y:S04]  /*26090*/  STL.64 [R1+0x110], R4 ;  /* 0x0001100401007387 */ /* 0x0001e80000100a00 */
[----:B------:R1:W-:Y:S04]  /*260a0*/  STL.64 [R1+0x118], R6 ;  /* 0x0001180601007387 */ /* 0x0003e80000100a00 */
[----:B------:R-:W2:Y:S04]  /*260b0*/  LDL.LU R8, [R1+0x4c0] ;  /* 0x0004c00001087983 */ /* 0x000ea80000300800 */
[----:B------:R-:W2:Y:S04]  /*260c0*/  LDL.LU R9, [R1+0x4c4] ;  /* 0x0004c40001097983 */ /* 0x000ea80000300800 */
[----:B------:R-:W3:Y:S04]  /*260d0*/  LDL.LU R10, [R1+0x4c8] ;  /* 0x0004c800010a7983 */ /* 0x000ee80000300800 */
[----:B------:R-:W3:Y:S04]  /*260e0*/  LDL.LU R11, [R1+0x4cc] ;  /* 0x0004cc00010b7983 */ /* 0x000ee80000300800 */
[----:B0-----:R-:W4:Y:S04]  /*260f0*/  LDL.LU R4, [R1+0x4f0] ;  /* 0x0004f00001047983 */ /* 0x001f280000300800 */
[----:B------:R-:W4:Y:S04]  /*26100*/  LDL.LU R5, [R1+0x4f4] ;  /* 0x0004f40001057983 */ /* 0x000f280000300800 */
[----:B-1----:R-:W4:Y:S04]  /*26110*/  LDL.LU R6, [R1+0x4f8] ;  /* 0x0004f80001067983 */ /* 0x002f280000300800 */
[----:B------:R-:W4:Y:S04]  /*26120*/  LDL.LU R7, [R1+0x4fc] ;  /* 0x0004fc0001077983 */ /* 0x000f280000300800 */
[----:B------:R-:W4:Y:S04]  /*26130*/  LDL.LU.64 R24, [R1+0x70] ;  /* 0x0000700001187983 */ /* 0x000f280000300a00 */
[----:B---3--:R-:W-:Y:S04]  /*26140*/  STL.64 [R1+0x14f0], R10 ;  /* 0x0014f00a01007387 */ /* 0x008fe80000100a00 */
[----:B--2---:R0:W-:Y:S04]  /*26150*/  STL.64 [R1+0x14e8], R8 ;  /* 0x0014e80801007387 */ /* 0x0041e80000100a00 */
        /* <DEDUP_REMOVED lines=10> */
[----:B------:R-:W3:Y:S04]  /*26200*/  LDL.LU.64 R12, [R1+0x40] ;  /* 0x00004000010c7983 */ /* 0x000ee80000300a00 */
[----:B------:R-:W-:Y:S04]  /*26210*/  STL.64 [R1+0x14a8], R18 ;  /* 0x0014a81201007387 */ /* 0x000fe80000100a00 */
[----:B------:R0:W-:Y:S04]  /*26220*/  STL.64 [R1+0x14a0], R16 ;  /* 0x0014a01001007387 */ /* 0x0001e80000100a00 */
[----:B0-----:R-:W2:Y:S04]  /*26230*/  LDL.LU R16, [R1+0x490] ;  /* 0x0004900001107983 */ /* 0x001ea80000300800 */
[----:B------:R-:W2:Y:S04]  /*26240*/  LDL.LU R17, [R1+0x494] ;  /* 0x0004940001117983 */ /* 0x000ea80000300800 */
[----:B------:R-:W3:Y:S04]  /*26250*/  LDL.LU R18, [R1+0x498] ;  /* 0x0004980001127983 */ /* 0x000ee80000300800 */
[----:B------:R-:W3:Y:S01]  /*26260*/  LDL.LU R19, [R1+0x49c] ;  /* 0x00049c0001137983 */ /* 0x000ee20000300800 */
[----:B----4-:R-:W-:Y:S03]  /*26270*/  HMMA.16816.F32.BF16 R4, R20, R24, R4 ;  /* 0x000000181404723c */ /* 0x010fe60000041804 */
        /* <DEDUP_REMOVED lines=12> */
[----:B------:R-:W-:Y:S04]  /*26340*/  STL.64 [R1+0x190], R4 ;  /* 0x0001900401007387 */ /* 0x000fe80000100a00 */
[----:B------:R0:W-:Y:S02]  /*26350*/  STL.64 [R1+0x198], R6 ;  /* 0x0001980601007387 */ /* 0x0001e40000100a00 */
[----:B0-----:R-:W-:-:S02]  /*26360*/  IMAD.MOV.U32 R7, RZ, RZ, R24 ;  /* 0x000000ffff077224 */ /* 0x001fc400078e0018 */
[----:B------:R-:W-:Y:S02]  /*26370*/  IMAD.MOV.U32 R6, RZ, RZ, R25 ;  /* 0x000000ffff067224 */ /* 0x000fe400078e0019 */
[----:B------:R-:W3:Y:S02]  /*26380*/  LDL.LU.64 R24, [R1+0x1510] ;  /* 0x0015100001187983 */ /* 0x000ee40000300a00 */
        /* <DEDUP_REMOVED lines=11> */
[----:B------:R0:W-:Y:S04]  /*26440*/  STL.64 [R1+0x178], R10 ;  /* 0x0001780a01007387 */ /* 0x0001e80000100a00 */
[----:B0-----:R-:W3:Y:S04]  /*26450*/  LDL.LU.64 R10, [R1+0x14f0] ;  /* 0x0014f000010a7983 */ /* 0x001ee80000300a00 */
[----:B------:R-:W3:Y:S04]  /*26460*/  LDL.LU.64 R8, [R1+0x14e8] ;  /* 0x0014e80001087983 */ /* 0x000ee80000300a00 */
[----:B------:R0:W-:Y:S04]  /*26470*/  STL.64 [R1+0x1478], R24 ;  /* 0x0014781801007387 */ /* 0x0001e80000100a00 */
[----:B0-----:R-:W4:Y:S01]  /*26480*/  LDL.LU R24, [R1+0x480] ;  /* 0x0004800001187983 */ /* 0x001f220000300800 */
        /* <DEDUP_REMOVED lines=8> */
[----:B------:R-:W-:Y:S02]  /*26510*/  IMAD.MOV.U32 R25, RZ, RZ, R3 ;  /* 0x000000ffff197224 */ /* 0x000fe400078e0003 */
[----:B------:R-:W-:Y:S01]  /*26520*/  IMAD.MOV.U32 R26, RZ, RZ, R2 ;  /* 0x000000ffff1a7224 */ /* 0x000fe200078e0002 */
        /* <DEDUP_REMOVED lines=15> */
[----:B0-----:R-:W2:Y:S02]  /*26620*/  LDL.LU.64 R12, [R1+0x10] ;  /* 0x00001000010c7983 */ /* 0x001ea40000300a00 */
[----:B--2---:R-:W-:-:S15]  /*26630*/  HMMA.16816.F32.BF16 R16, R20, R12, R16 ;  /* 0x0000000c1410723c */ /* 0x004fde0000041810 */
[----:B------:R-:W-:-:S08]  /*26640*/  NOP ;  /* 0x0000000000007918 */ /* 0x000fd00000000000 */
[----:B------:R-:W-:Y:S04]  /*26650*/  STL.64 [R1+0x130], R16 ;  /* 0x0001301001007387 */ /* 0x000fe80000100a00 */
[----:B------:R0:W-:Y:S04]  /*26660*/  STL.64 [R1+0x138], R18 ;  /* 0x0001381201007387 */ /* 0x0001e80000100a00 */
[----:B0-----:R-:W2:Y:S04]  /*26670*/  LDL.LU.64 R18, [R1+0x14a8] ;  /* 0x0014a80001127983 */ /* 0x001ea80000300a00 */
[----:B------:R-:W4:Y:S01]  /*26680*/  LDL.LU.64 R16, [R1+0x14a0] ;  /* 0x0014a00001107983 */ /* 0x000f220000300a00 */
[----:B------:R-:W-:-:S02]  /*26690*/  IMAD.MOV.U32 R27, RZ, RZ, R0 ;  /* 0x000000ffff1b7224 */ /* 0x000fc400078e0000 */
[----:B------:R-:W-:Y:S02]  /*266a0*/  IMAD.MOV.U32 R29, RZ, RZ, R12 ;  /* 0x000000ffff1d7224 */ /* 0x000fe400078e000c */
[----:B------:R-:W-:-:S03]  /*266b0*/  IMAD.MOV.U32 R28, RZ, RZ, R13 ;  /* 0x000000ffff1c7224 */ /* 0x000fc600078e000d */
[----:B----4-:R-:W-:-:S15]  /*266c0*/  HMMA.16816.F32.BF16 R12, R20, R16, R24 ;  /* 0x00000010140c723c */ /* 0x010fde0000041818 */
[----:B------:R-:W-:-:S08]  /*266d0*/  NOP ;  /* 0x0000000000007918 */ /* 0x000fd00000000000 */
[----:B------:R-:W-:Y:S04]  /*266e0*/  STL.64 [R1+0x100], R12 ;  /* 0x0001000c01007387 */ /* 0x000fe80000100a00 */
[----:B------:R-:W-:Y:S04]  /*266f0*/  STL [R1+0x108], R14 ;  /* 0x0001080e01007387 */ /* 0x000fe80000100800 */
[----:B------:R-:W4:Y:S04]  /*26700*/  LDL.LU R24, [R1+0xd0] ;  /* 0x0000d00001187983 */ /* 0x000f280000300800 */
[----:B------:R-:W4:Y:S04]  /*26710*/  LDL.LU R25, [R1+0xd4] ;  /* 0x0000d40001197983 */ /* 0x000f280000300800 */
[----:B------:R-:W3:Y:S04]  /*26720*/  LDL.LU R26, [R1+0xd8] ;  /* 0x0000d800011a7983 */ /* 0x000ee80000300800 */
[----:B------:R-:W3:Y:S01]  /*26730*/  LDL.LU R27, [R1+0xdc] ;  /* 0x0000dc00011b7983 */ /* 0x000ee20000300800 */
[----:B------:R-:W-:-:S02]  /*26740*/  IMAD.MOV.U32 R20, RZ, RZ, R5 ;  /* 0x000000ffff147224 */ /* 0x000fc400078e0005 */
[----:B------:R-:W-:Y:S01]  /*26750*/  IMAD.MOV.U32 R21, RZ, RZ, R4 ;  /* 0x000000ffff157224 */ /* 0x000fe200078e0004 */
[----:B---3--:R-:W-:Y:S04]  /*26760*/  STL.64 [R1+0x1488], R26 ;  /* 0x0014881a01007387 */ /* 0x008fe80000100a00 */
[----:B----4-:R-:W-:Y:S04]  /*26770*/  STL.64 [R1+0x1480], R24 ;  /* 0x0014801801007387 */ /* 0x010fe80000100a00 */
[----:B------:R0:W-:Y:S04]  /*26780*/  STL.64 [R1+0x1490], R20 ;  /* 0x0014901401007387 */ /* 0x0001e80000100a00 */
[----:B0-----:R-:W3:Y:S04]  /*26790*/  LDL.LU R20, [R1+0xe0] ;  /* 0x0000e00001147983 */ /* 0x001ee80000300800 */
[----:B------:R-:W3:Y:S04]  /*267a0*/  LDL.LU R21, [R1+0xe4] ;  /* 0x0000e40001157983 */ /* 0x000ee80000300800 */
[----:B------:R-:W3:Y:S04]  /*267b0*/  LDL.LU R22, [R1+0xe8] ;  /* 0x0000e80001167983 */ /* 0x000ee80000300800 */
[----:B------:R-:W3:Y:S04]  /*267c0*/  LDL.LU R23, [R1+0xec] ;  /* 0x0000ec0001177983 */ /* 0x000ee80000300800 */
[----:B------:R-:W4:Y:S01]  /*267d0*/  LDL.LU R4, [R1+0x90] ;  /* 0x0000900001047983 */ /* 0x000f220000300800 */
[----:B------:R-:W-:-:S03]  /*267e0*/  IMAD.MOV.U32 R25, RZ, RZ, R6 ;  /* 0x000000ffff197224 */ /* 0x000fc600078e0006 */
[----:B------:R-:W4:Y:S01]  /*267f0*/  LDL.LU R5, [R1+0x94] ;  /* 0x0000940001057983 */ /* 0x000f220000300800 */
[----:B------:R-:W-:-:S03]  /*26800*/  IMAD.MOV.U32 R24, RZ, RZ, R7 ;  /* 0x000000ffff187224 */ /* 0x000fc600078e0007 */
[----:B------:R-:W2:Y:S04]  /*26810*/  LDL.LU R6, [R1+0x98] ;  /* 0x0000980001067983 */ /* 0x000ea80000300800 */
[----:B------:R-:W2:Y:S01]  /*26820*/  LDL.LU R7, [R1+0x9c] ;  /* 0x00009c0001077983 */ /* 0x000ea20000300800 */
[----:B------:R-:W-:-:S03]  /*26830*/  IMAD.MOV.U32 R0, RZ, RZ, R15 ;  /* 0x000000ffff007224 */ /* 0x000fc600078e000f */
[----:B--2---:R-:W-:Y:S04]  /*26840*/  STL.64 [R1+0x1450], R6 ;  /* 0x0014500601007387 */ /* 0x004fe80000100a00 */
[----:B----4-:R0:W-:Y:S04]  /*26850*/  STL.64 [R1+0x1448], R4 ;  /* 0x0014480401007387 */ /* 0x0101e80000100a00 */
[----:B------:R-:W2:Y:S04]  /*26860*/  LDL.LU R12, [R1+0xa0] ;  /* 0x0000a000010c7983 */ /* 0x000ea80000300800 */
[----:B------:R-:W2:Y:S04]  /*26870*/  LDL.LU R13, [R1+0xa4] ;  /* 0x0000a400010d7983 */ /* 0x000ea80000300800 */
[----:B------:R-:W4:Y:S04]  /*26880*/  LDL.LU R14, [R1+0xa8] ;  /* 0x0000a800010e7983 */ /* 0x000f280000300800 */
[----:B------:R-:W4:Y:S01]  /*26890*/  LDL.LU R15, [R1+0xac] ;  /* 0x0000ac00010f7983 */ /* 0x000f220000300800 */
[----:B0-----:R-:W-:-:S02]  /*268a0*/  IMAD.MOV.U32 R4, RZ, RZ, R10 ;  /* 0x000000ffff047224 */ /* 0x001fc400078e000a */
[----:B------:R-:W-:Y:S01]  /*268b0*/  IMAD.MOV.U32 R5, RZ, RZ, R11 ;  /* 0x000000ffff057224 */ /* 0x000fe200078e000b */
[----:B----4-:R-:W-:Y:S04]  /*268c0*/  STL.64 [R1+0x1460], R14 ;  /* 0x0014600e01007387 */ /* 0x010fe80000100a00 */
[----:B--2---:R-:W-:Y:S04]  /*268d0*/  STL.64 [R1+0x1458], R12 ;  /* 0x0014580c01007387 */ /* 0x004fe80000100a00 */
[----:B------:R-:W3:Y:S04]  /*268e0*/  LDL.LU R10, [R1+0x149c] ;  /* 0x00149c00010a7983 */ /* 0x000ee80000300800 */
[----:B------:R-:W3:Y:S04]  /*268f0*/  LDL.LU R11, [R1+0x1498] ;  /* 0x00149800010b7983 */ /* 0x000ee80000300800 */
[----:B------:R0:W-:Y:S04]  /*26900*/  STL.64 [R1+0x1470], R4 ;  /* 0x0014700401007387 */ /* 0x0001e80000100a00 */
[----:B0-----:R-:W2:Y:S04]  /*26910*/  LDL.LU R4, [R1+0xc0] ;  /* 0x0000c00001047983 */ /* 0x001ea80000300800 */
[----:B------:R-:W2:Y:S04]  /*26920*/  LDL.LU R5, [R1+0xc4] ;  /* 0x0000c40001057983 */ /* 0x000ea80000300800 */
[----:B------:R-:W2:Y:S04]  /*26930*/  LDL.LU R6, [R1+0xc8] ;  /* 0x0000c80001067983 */ /* 0x000ea80000300800 */
[----:B------:R-:W2:Y:S04]  /*26940*/  LDL.LU R7, [R1+0xcc] ;  /* 0x0000cc0001077983 */ /* 0x000ea80000300800 */
[----:B------:R-:W4:Y:S04]  /*26950*/  LDL.LU R12, [R1+0xb0] ;  /* 0x0000b000010c7983 */ /* 0x000f280000300800 */
[----:B------:R-:W4:Y:S04]  /*26960*/  LDL.LU R13, [R1+0xb4] ;  /* 0x0000b400010d7983 */ /* 0x000f280000300800 */
[----:B------:R-:W4:Y:S04]  /*26970*/  LDL.LU R14, [R1+0xb8] ;  /* 0x0000b800010e7983 */ /* 0x000f280000300800 */
[----:B------:R-:W4:Y:S04]  /*26980*/  LDL.LU R15, [R1+0xbc] ;  /* 0x0000bc00010f7983 */ /* 0x000f280000300800 */
[----:B------:R-:W-:Y:S04]  /*26990*/  STL.64 [R1+0x1430], R18 ;  /* 0x0014301201007387 */ /* 0x000fe80000100a00 */
[----:B------:R-:W-:Y:S04]  /*269a0*/  STL.64 [R1+0x1428], R16 ;  /* 0x0014281001007387 */ /* 0x000fe80000100a00 */
[----:B------:R-:W-:Y:S01]  /*269b0*/  STL [R1+0x10e0], R0 ;  /* 0x0010e00001007387 */ /* 0x000fe20000100800 */
[----:B---3--:R-:W-:Y:S03]  /*269c0*/  HMMA.16816.F32.BF16 R24, R8, R24, R20 ;  /* 0x000000180818723c */ /* 0x008fe60000041814 */
[----:B------:R-:W3:-:S15]  /*269d0*/  LDL.LU.64 R20, [R1+0x1490] ;  /* 0x0014900001147983 */ /* 0x000ede0000300a00 */
[----:B------:R-:W-:-:S05]  /*269e0*/  NOP ;  /* 0x0000000000007918 */ /* 0x000fca0000000000 */
[----:B------:R-:W-:Y:S04]  /*269f0*/  STL.64 [R1+0xf0], R24 ;  /* 0x0000f01801007387 */ /* 0x000fe80000100a00 */
[----:B------:R0:W-:Y:S04]  /*26a00*/  STL.64 [R1+0xf8], R26 ;  /* 0x0000f81a01007387 */ /* 0x0001e80000100a00 */
[----:B0-----:R-:W3:Y:S04]  /*26a10*/  LDL.LU.64 R26, [R1+0x1488] ;  /* 0x00148800011a7983 */ /* 0x001ee80000300a00 */
[----:B------:R-:W3:Y:S02]  /*26a20*/  LDL.LU.64 R24, [R1+0x1480] ;  /* 0x0014800001187983 */ /* 0x000ee40000300a00 */
[----:B---3--:R-:W-:Y:S02]  /*26a30*/  HMMA.16816.F32.BF16 R20, R8, R20, R24 ;  /* 0x000000140814723c */ /* 0x008fe40000041818 */
[----:B------:R-:W2:Y:S01]  /*26a40*/  LDL.LU.64 R24, [R1+0x1478] ;  /* 0x0014780001187983 */ /* 0x000ea20000300a00 */
[----:B------:R-:W-:-:S02]  /*26a50*/  IMAD.MOV.U32 R17, RZ, RZ, R2 ;  /* 0x000000ffff117224 */ /* 0x000fc400078e0002 */
[----:B------:R-:W-:-:S15]  /*26a60*/  IMAD.MOV.U32 R16, RZ, RZ, R3 ;  /* 0x000000ffff107224 */ /* 0x000fde00078e0003 */
[----:B------:R-:W-:-:S03]  /*26a70*/  NOP ;  /* 0x0000000000007918 */ /* 0x000fc60000000000 */
[----:B------:R-:W-:Y:S04]  /*26a80*/  STL.64 [R1+0xe0], R20 ;  /* 0x0000e01401007387 */ /* 0x000fe80000100a00 */
[----:B------:R-:W-:Y:S01]  /*26a90*/  STL.64 [R1+0xe8], R22 ;  /* 0x0000e81601007387 */ /* 0x000fe20000100a00 */
[----:B--2---:R-:W-:Y:S03]  /*26aa0*/  HMMA.16816.F32.BF16 R24, R8, R24, R4 ;  /* 0x000000180818723c */ /* 0x004fe60000041804 */
[----:B------:R-:W4:-:S15]  /*26ab0*/  LDL.LU.64 R4, [R1+0x1470] ;  /* 0x0014700001047983 */ /* 0x000f1e0000300a00 */
[----:B------:R-:W-:-:S06]  /*26ac0*/  NOP ;  /* 0x0000000000007918 */ /* 0x000fcc0000000000 */
[----:B------:R-:W-:Y:S02]  /*26ad0*/  IMAD.MOV.U32 R2, RZ, RZ, R27 ;  /* 0x000000ffff027224 */ /* 0x000fe400078e001b */
[----:B------:R-:W-:Y:S01]  /*26ae0*/  IMAD.MOV.U32 R3, RZ, RZ, R26 ;  /* 0x000000ffff037224 */ /* 0x000fe200078e001a */
[----:B------:R0:W-:Y:S04]  /*26af0*/  STL.64 [R1+0xd0], R24 ;  /* 0x0000d01801007387 */ /* 0x0001e80000100a00 */
[----:B------:R-:W-:Y:S04]  /*26b00*/  STL [R1+0x1350], R2 ;  /* 0x0013500201007387 */ /* 0x000fe80000100800 */
[----:B------:R-:W-:Y:S04]  /*26b10*/  STL [R1+0x1310], R3 ;  /* 0x0013100301007387 */ /* 0x000fe80000100800 */
        /* <DEDUP_REMOVED lines=8> */
[----:B------:R-:W3:Y:S04]  /*26ba0*/  LDL.LU R26, [R1+0x1a8] ;  /* 0x0001a800011a7983 */ /* 0x000ee80000300800 */
[----:B------:R-:W3:Y:S01]  /*26bb0*/  LDL.LU R27, [R1+0x1ac] ;  /* 0x0001ac00011b7983 */ /* 0x000ee20000300800 */
[----:B----4-:R-:W-:Y:S03]  /*26bc0*/  HMMA.16816.F32.BF16 R4, R8, R4, R12 ;  /* 0x000000040804723c */ /* 0x010fe6000004180c */
[----:B---3--:R-:W-:Y:S04]  /*26bd0*/  STL.64 [R1+0x1390], R26 ;  /* 0x0013901a01007387 */ /* 0x008fe80000100a00 */
[----:B--2---:R0:W-:Y:S02]  /*26be0*/  STL.64 [R1+0x1388], R24 ;  /* 0x0013881801007387 */ /* 0x0041e40000100a00 */
[----:B0-----:R-:W-:-:S02]  /*26bf0*/  IMAD.MOV.U32 R24, RZ, RZ, R29 ;  /* 0x000000ffff187224 */ /* 0x001fc400078e001d */
[----:B------:R-:W-:Y:S01]  /*26c00*/  IMAD.MOV.U32 R25, RZ, RZ, R28 ;  /* 0x000000ffff197224 */ /* 0x000fe200078e001c */
[----:B------:R-:W2:Y:S04]  /*26c10*/  LDL.LU R29, [R1+0x146c] ;  /* 0x00146c00011d7983 */ /* 0x000ea80000300800 */
[----:B------:R-:W3:Y:S04]  /*26c20*/  LDL.LU R28, [R1+0x1468] ;  /* 0x00146800011c7983 */ /* 0x000ee80000300800 */
[----:B------:R-:W4:Y:S04]  /*26c30*/  LDL R26, [R1+0x18] ;  /* 0x00001800011a7983 */ /* 0x000f280000100800 */
[----:B------:R-:W4:Y:S04]  /*26c40*/  LDL R27, [R1+0x1c] ;  /* 0x00001c00011b7983 */ /* 0x000f280000100800 */
[----:B------:R-:W2:Y:S04]  /*26c50*/  LDL.LU.64 R14, [R1+0x1460] ;  /* 0x00146000010e7983 */ /* 0x000ea80000300a00 */
[----:B------:R-:W2:Y:S04]  /*26c60*/  LDL.LU.64 R12, [R1+0x1458] ;  /* 0x00145800010c7983 */ /* 0x000ea80000300a00 */
[----:B------:R-:W-:Y:S04]  /*26c70*/  STL.64 [R1+0xc0], R4 ;  /* 0x0000c00401007387 */ /* 0x000fe80000100a00 */
[----:B------:R0:W-:Y:S04]  /*26c80*/  STL.64 [R1+0xc8], R6 ;  /* 0x0000c80601007387 */ /* 0x0001e80000100a00 */
[----:B0-----:R-:W3:Y:S04]  /*26c90*/  LDL.LU.64 R6, [R1+0x1450] ;  /* 0x0014500001067983 */ /* 0x001ee80000300a00 */
[----:B------:R-:W3:Y:S01]  /*26ca0*/  LDL.LU.64 R4, [R1+0x1448] ;  /* 0x0014480001047983 */ /* 0x000ee20000300a00 */
[----:B------:R-:W0:Y:S01]  /*26cb0*/  S2R R22, SR_TID.X ;  /* 0x0000000000167919 */ /* 0x000e220000002100 */
[----:B--2---:R-:W-:Y:S02]  /*26cc0*/  HMMA.16816.F32.BF16 R16, R8, R16, R12 ;  /* 0x000000100810723c */ /* 0x004fe4000004180c */
[----:B------:R-:W3:Y:S01]  /*26cd0*/  LDL.LU.64 R12, [R1+0x1440] ;  /* 0x00144000010c7983 */ /* 0x000ee20000300a00 */
[C---:B0-----:R-:W-:Y:S01]  /*26ce0*/  LOP3.LUT R21, R22.reuse, 0x7, RZ, 0xc0, !PT ;  /* 0x0000000716157812 */ /* 0x041fe200078ec0ff */
[----:B------:R-:W-:-:S04]  /*26cf0*/  IMAD.SHL.U32 R23, R22, 0x2, RZ ;  /* 0x0000000216177824 */ /* 0x000fc800078e00ff */
[----:B------:R-:W-:Y:S02]  /*26d00*/  IMAD R21, R21, 0x110, RZ ;  /* 0x0000011015157824 */ /* 0x000fe400078e02ff */
[----:B------:R-:W-:-:S03]  /*26d10*/  IMAD.SHL.U32 R22, R22, 0x80, RZ ;  /* 0x0000008016167824 */ /* 0x000fc600078e00ff */
[----:B------:R-:W-:-:S04]  /*26d20*/  LOP3.LUT R23, R21, 0x10, R23, 0x78, !PT ;  /* 0x0000001015177812 */ /* 0x000fc800078e7817 */
[----:B------:R-:W-:-:S04]  /*26d30*/  LOP3.LUT R23, R23, 0x800, R22, 0xf8, !PT ;  /* 0x0000080017177812 */ /* 0x000fc800078ef816 */
[----:B------:R-:W-:Y:S02]  /*26d40*/  LOP3.LUT R23, R23, 0x20, RZ, 0x3c, !PT ;  /* 0x0000002017177812 */ /* 0x000fe400078e3cff */
[----:B------:R-:W-:Y:S04]  /*26d50*/  STL.64 [R1+0xb0], R16 ;  /* 0x0000b01001007387 */ /* 0x000fe80000100a00 */
[----:B------:R-:W-:Y:S04]  /*26d60*/  STL.64 [R1+0xb8], R18 ;  /* 0x0000b81201007387 */ /* 0x000fe80000100a00 */
[----:B------:R-:W-:Y:S01]  /*26d70*/  STL [R1+0x1398], R23 ;  /* 0x0013981701007387 */ /* 0x000fe20000100800 */
[----:B---3--:R-:W-:Y:S03]  /*26d80*/  HMMA.16816.F32.BF16 R12, R8, R12, R4 ;  /* 0x0000000c080c723c */ /* 0x008fe60000041804 */
[----:B------:R0:W1:-:S15]  /*26d90*/  LDSM.16.MT88.4 R4, [R23+UR4+0x3000] ;  /* 0x003000041704783b */ /* 0x00005e0008004200 */
[----:B------:R-:W-:-:S05]  /*26da0*/  NOP ;  /* 0x0000000000007918 */ /* 0x000fca0000000000 */
[----:B------:R-:W-:Y:S04]  /*26db0*/  STL.64 [R1+0xa0], R12 ;  /* 0x0000a00c01007387 */ /* 0x000fe80000100a00 */
[----:B------:R-:W-:Y:S04]  /*26dc0*/  STL.64 [R1+0xa8], R14 ;  /* 0x0000a80e01007387 */ /* 0x000fe80000100a00 */
[----:B------:R-:W2:Y:S04]  /*26dd0*/  LDL.LU R20, [R1+0x270] ;  /* 0x0002700001147983 */ /* 0x000ea80000300800 */
[----:B------:R-:W2:Y:S01]  /*26de0*/  LDL.LU R21, [R1+0x274] ;  /* 0x0002740001157983 */ /* 0x000ea20000300800 */
[----:B------:R-:W-:-:S02]  /*26df0*/  IMAD.MOV.U32 R22, RZ, RZ, R28 ;  /* 0x000000ffff167224 */ /* 0x000fc400078e001c */
[----:B0-----:R-:W-:Y:S01]  /*26e00*/  IMAD.MOV.U32 R23, RZ, RZ, R29 ;  /* 0x000000ffff177224 */ /* 0x001fe200078e001d */
[----:B------:R-:W3:Y:S04]  /*26e10*/  LDL.LU R28, [R1+0x143c] ;  /* 0x00143c00011c7983 */ /* 0x000ee80000300800 */
[----:B------:R-:W3:Y:S04]  /*26e20*/  LDL.LU R29, [R1+0x1438] ;  /* 0x00143800011d7983 */ /* 0x000ee80000300800 */
[----:B------:R0:W-:Y:S04]  /*26e30*/  STL.64 [R1+0x13a8], R22 ;  /* 0x0013a81601007387 */ /* 0x0001e80000100a00 */
[----:B--2---:R-:W-:Y:S04]  /*26e40*/  STL.64 [R1+0x13a0], R20 ;  /* 0x0013a01401007387 */ /* 0x004fe80000100a00 */
[----:B0-----:R-:W2:Y:S04]  /*26e50*/  LDL.64 R22, [R1+0x28] ;  /* 0x0000280001167983 */ /* 0x001ea80000100a00 */
[----:B--2---:R0:W-:Y:S04]  /*26e60*/  STL.64 [R1+0x13b8], R22 ;  /* 0x0013b81601007387 */ /* 0x0041e80000100a00 */
[----:B0-----:R-:W2:Y:S04]  /*26e70*/  LDL R22, [R1+0x38] ;  /* 0x0000380001167983 */ /* 0x001ea80000100800 */
[----:B------:R-:W2:Y:S04]  /*26e80*/  LDL R23, [R1+0x3c] ;  /* 0x00003c0001177983 */ /* 0x000ea80000100800 */
[----:B--2---:R0:W-:Y:S04]  /*26e90*/  STL.64 [R1+0x13d0], R22 ;  /* 0x0013d01601007387 */ /* 0x0041e80000100a00 */
[----:B0-----:R-:W2:Y:S04]  /*26ea0*/  LDL.64 R22, [R1+0x48] ;  /* 0x0000480001167983 */ /* 0x001ea80000100a00 */
[----:B--2---:R0:W-:Y:S04]  /*26eb0*/  STL.64 [R1+0x13d8], R22 ;  /* 0x0013d81601007387 */ /* 0x0041e80000100a00 */
[----:B0-----:R-:W2:Y:S04]  /*26ec0*/  LDL R22, [R1+0x58] ;  /* 0x0000580001167983 */ /* 0x001ea80000100800 */
[----:B------:R-:W2:Y:S04]  /*26ed0*/  LDL R23, [R1+0x5c] ;  /* 0x00005c0001177983 */ /* 0x000ea80000100800 */
[----:B------:R-:W4:Y:S04]  /*26ee0*/  LDL.LU R16, [R1+0x2e0] ;  /* 0x0002e00001107983 */ /* 0x000f280000300800 */
[----:B------:R-:W4:Y:S04]  /*26ef0*/  LDL.LU R17, [R1+0x2e4] ;  /* 0x0002e40001117983 */ /* 0x000f280000300800 */
[----:B------:R-:W4:Y:S04]  /*26f00*/  LDL.LU R18, [R1+0x2e8] ;  /* 0x0002e80001127983 */ /* 0x000f280000300800 */
[----:B------:R-:W4:Y:S04]  /*26f10*/  LDL.LU R19, [R1+0x2ec] ;  /* 0x0002ec0001137983 */ /* 0x000f280000300800 */
[----:B--2---:R0:W-:Y:S04]  /*26f20*/  STL.64 [R1+0x13f0], R22 ;  /* 0x0013f01601007387 */ /* 0x0041e80000100a00 */
[----:B------:R-:W2:Y:S04]  /*26f30*/  LDL.LU R20, [R1+0x2c0] ;  /* 0x0002c00001147983 */ /* 0x000ea80000300800 */
[----:B------:R-:W2:Y:S04]  /*26f40*/  LDL.LU R21, [R1+0x2c4] ;  /* 0x0002c40001157983 */ /* 0x000ea80000300800 */
[----:B0-----:R-:W3:Y:S04]  /*26f50*/  LDL.LU R22, [R1+0x2c8] ;  /* 0x0002c80001167983 */ /* 0x001ee80000300800 */
[----:B------:R-:W3:Y:S04]  /*26f60*/  LDL.LU R23, [R1+0x2cc] ;  /* 0x0002cc0001177983 */ /* 0x000ee80000300800 */
[----:B---3--:R0:W-:Y:S04]  /*26f70*/  STL.64 [R1+0x1400], R22 ;  /* 0x0014001601007387 */ /* 0x0081e80000100a00 */
[----:B--2---:R-:W-:Y:S04]  /*26f80*/  STL.64 [R1+0x13f8], R20 ;  /* 0x0013f81401007387 */ /* 0x004fe80000100a00 */
[----:B0-----:R-:W2:Y:S04]  /*26f90*/  LDL R22, [R1+0x78] ;  /* 0x0000780001167983 */ /* 0x001ea80000100800 */
[----:B------:R-:W2:Y:S04]  /*26fa0*/  LDL R23, [R1+0x7c] ;  /* 0x00007c0001177983 */ /* 0x000ea80000100800 */
[----:B------:R-:W3:Y:S04]  /*26fb0*/  LDL.LU R12, [R1+0x80] ;  /* 0x00008000010c7983 */ /* 0x000ee80000300800 */
[----:B------:R-:W3:Y:S04]  /*26fc0*/  LDL.LU R13, [R1+0x84] ;  /* 0x00008400010d7983 */ /* 0x000ee80000300800 */
[----:B------:R-:W3:Y:S04]  /*26fd0*/  LDL.LU R14, [R1+0x88] ;  /* 0x00008800010e7983 */ /* 0x000ee80000300800 */
[----:B------:R-:W3:Y:S04]  /*26fe0*/  LDL.LU R15, [R1+0x8c] ;  /* 0x00008c00010f7983 */ /* 0x000ee80000300800 */
[----:B-1----:R-:W-:Y:S04]  /*26ff0*/  STL.64 [R1+0x12e0], R6 ;  /* 0x0012e00601007387 */ /* 0x002fe80000100a00 */
[----:B------:R0:W-:Y:S04]  /*27000*/  STL.64 [R1+0x12d8], R4 ;  /* 0x0012d80401007387 */ /* 0x0001e80000100a00 */
[----:B0-----:R-:W2:Y:S04]  /*27010*/  LDL.LU R4, [R1+0x2a0] ;  /* 0x0002a00001047983 */ /* 0x001ea80000300800 */
[----:B------:R-:W2:Y:S04]  /*27020*/  LDL.LU R5, [R1+0x2a4] ;  /* 0x0002a40001057983 */ /* 0x000ea80000300800 */
[----:B------:R-:W3:Y:S04]  /*27030*/  LDL.LU R6, [R1+0x2a8] ;  /* 0x0002a80001067983 */ /* 0x000ee80000300800 */
[----:B------:R-:W3:Y:S01]  /*27040*/  LDL.LU R7, [R1+0x2ac] ;  /* 0x0002ac0001077983 */ /* 0x000ee20000300800 */
[C---:B----4-:R-:W-:Y:S03]  /*27050*/  HMMA.16816.F32.BF16 R16, R8.reuse, R24, R16 ;  /* 0x000000180810723c */ /* 0x050fe60000041810 */
        /* <DEDUP_REMOVED lines=15> */
[----:B------:R-:W4:Y:S04]  /*27150*/  LDL.LU.64 R16, [R1+0x1428] ;  /* 0x0014280001107983 */ /* 0x000f280000300a00 */
[----:B------:R0:W-:Y:S04]  /*27160*/  STL.64 [R1+0x13b0], R26 ;  /* 0x0013b01a01007387 */ /* 0x0001e80000100a00 */
[----:B------:R-:W2:Y:S04]  /*27170*/  LDL.LU R24, [R1+0x280] ;  /* 0x0002800001187983 */ /* 0x000ea80000300800 */
[----:B------:R-:W2:Y:S04]  /*27180*/  LDL.LU R25, [R1+0x284] ;  /* 0x0002840001197983 */ /* 0x000ea80000300800 */
[----:B0-----:R-:W3:Y:S04]  /*27190*/  LDL.LU R26, [R1+0x288] ;  /* 0x00028800011a7983 */ /* 0x001ee80000300800 */
[----:B------:R-:W3:Y:S01]  /*271a0*/  LDL.LU R27, [R1+0x28c] ;  /* 0x00028c00011b7983 */ /* 0x000ee20000300800 */
[----:B----4-:R-:W-:Y:S03]  /*271b0*/  HMMA.16816.F32.BF16 R8, R8, R16, R12 ;  /* 0x000000100808723c */ /* 0x010fe6000004180c */
[----:B---3--:R-:W-:Y:S04]  /*271c0*/  STL.64 [R1+0x13c8], R26 ;  /* 0x0013c81a01007387 */ /* 0x008fe80000100a00 */
[----:B--2---:R0:W-:Y:S04]  /*271d0*/  STL.64 [R1+0x13c0], R24 ;  /* 0x0013c01801007387 */ /* 0x0041e80000100a00 */
[----:B0-----:R-:W2:Y:S04]  /*271e0*/  LDL.LU R24, [R1+0x290] ;  /* 0x0002900001187983 */ /* 0x001ea80000300800 */
[----:B------:R-:W2:Y:S04]  /*271f0*/  LDL.LU R25, [R1+0x294] ;  /* 0x0002940001197983 */ /* 0x000ea80000300800 */
[----:B------:R-:W3:Y:S04]  /*27200*/  LDL.LU.64 R14, [R1+0x1420] ;  /* 0x00142000010e7983 */ /* 0x000ee80000300a00 */
[----:B------:R-:W3:Y:S01]  /*27210*/  LDL.LU.64 R12, [R1+0x1418] ;  /* 0x00141800010c7983 */ /* 0x000ee20000300a00 */
[----:B------:R-:W-:-:S03]  /*27220*/  IMAD.MOV.U32 R27, RZ, RZ, R28 ;  /* 0x000000ffff1b7224 */ /* 0x000fc600078e001c */
[----:B------:R-:W-:Y:S04]  /*27230*/  STL.64 [R1+0x80], R8 ;  /* 0x0000800801007387 */ /* 0x000fe80000100a00 */
[----:B------:R0:W-:Y:S01]  /*27240*/  STL [R1+0x88], R10 ;  /* 0x0000880a01007387 */ /* 0x0001e20000100800 */
[----:B------:R-:W-:Y:S02]  /*27250*/  IMAD.MOV.U32 R28, RZ, RZ, R11 ;  /* 0x000000ffff1c7224 */ /* 0x000fe400078e000b */
[----:B------:R-:W-:Y:S01]  /*27260*/  IMAD.MOV.U32 R26, RZ, RZ, R29 ;  /* 0x000000ffff1a7224 */ /* 0x000fe200078e001d */
[----:B0-----:R-:W4:Y:S01]  /*27270*/  LDL.64 R10, [R1+0x68] ;  /* 0x00006800010a7983 */ /* 0x001f220000100a00 */
[----:B---3--:R-:W-:Y:S03]  /*27280*/  HMMA.16816.F32.BF16 R20, R12, R22, R4 ;  /* 0x000000160c14723c */ /* 0x008fe60000041804 */
[----:B------:R-:W3:Y:S04]  /*27290*/  LDL.LU.64 R6, [R1+0x1410] ;  /* 0x0014100001067983 */ /* 0x000ee80000300a00 */
[----:B------:R-:W3:-:S15]  /*272a0*/  LDL.LU.64 R4, [R1+0x1408] ;  /* 0x0014080001047983 */ /* 0x000ede0000300a00 */
[----:B------:R-:W-:-:S01]  /*272b0*/  NOP ;  /* 0x0000000000007918 */ /* 0x000fc20000000000 */
[----:B------:R-:W-:Y:S04]  /*272c0*/  STL.64 [R1+0x6b0], R20 ;  /* 0x0006b01401007387 */ /* 0x000fe80000100a00 */
[----:B------:R0:W-:Y:S01]  /*272d0*/  STL.64 [R1+0x6b8], R22 ;  /* 0x0006b81601007387 */ /* 0x0001e20000100a00 */
[----:B------:R-:W-:-:S03]  /*272e0*/  IMAD.MOV.U32 R29, RZ, RZ, R20 ;  /* 0x000000ffff1d7224 */ /* 0x000fc600078e0014 */
[----:B0-----:R-:W4:Y:S04]  /*272f0*/  LDL.LU.64 R22, [R1+0x1400] ;  /* 0x0014000001167983 */ /* 0x001f280000300a00 */
[----:B------:R-:W4:Y:S04]  /*27300*/  LDL.LU.64 R20, [R1+0x13f8] ;  /* 0x0013f80001147983 */ /* 0x000f280000300a00 */
[----:B------:R-:W-:Y:S01]  /*27310*/  STL [R1+0xef4], R29 ;  /* 0x000ef41d01007387 */ /* 0x000fe20000100800 */
[----:B----4-:R-:W-:-:S15]  /*27320*/  HMMA.16816.F32.BF16 R20, R12, R10, R20 ;  /* 0x0000000a0c14723c */ /* 0x010fde0000041814 */
[----:B------:R-:W-:-:S08]  /*27330*/  NOP ;  /* 0x0000000000007918 */ /* 0x000fd00000000000 */
[----:B------:R-:W-:Y:S04]  /*27340*/  STL.64 [R1+0x610], R20 ;  /* 0x0006101401007387 */ /* 0x000fe80000100a00 */
[----:B------:R0:W-:Y:S04]  /*27350*/  STL.64 [R1+0x618], R22 ;  /* 0x0006181601007387 */ /* 0x0001e80000100a00 */
[----:B0-----:R-:W3:Y:S02]  /*27360*/  LDL.LU.64 R22, [R1+0x13f0] ;  /* 0x0013f00001167983 */ /* 0x001ee40000300a00 */
[----:B---3--:R-:W-:Y:S02]  /*27370*/  HMMA.16816.F32.BF16 R20, R12, R22, R4 ;  /* 0x000000160c14723c */ /* 0x008fe40000041804 */
[----:B------:R-:W3:Y:S04]  /*27380*/  LDL.LU.64 R6, [R1+0x13e8] ;  /* 0x0013e80001067983 */ /* 0x000ee80000300a00 */
[----:B------:R-:W3:-:S15]  /*27390*/  LDL.LU.64 R4, [R1+0x13e0] ;  /* 0x0013e00001047983 */ /* 0x000ede0000300a00 */
[----:B------:R-:W-:-:S02]  /*273a0*/  NOP ;  /* 0x0000000000007918 */ /* 0x000fc40000000000 */
[----:B------:R-:W-:Y:S04]  /*273b0*/  STL.64 [R1+0x5a0], R20 ;  /* 0x0005a01401007387 */ /* 0x000fe80000100a00 */
[----:B------:R0:W-:Y:S04]  /*273c0*/  STL.64 [R1+0x5a8], R22 ;  /* 0x0005a81601007387 */ /* 0x0001e80000100a00 */
[----:B0-----:R-:W3:Y:S02]  /*273d0*/  LDL.LU.64 R22, [R1+0x13d8] ;  /* 0x0013d80001167983 */ /* 0x001ee40000300a00 */
[----:B---3--:R-:W-:-:S15]  /*273e0*/  HMMA.16816.F32.BF16 R4, R12, R22, R4 ;  /* 0x000000160c04723c */ /* 0x008fde0000041804 */
[----:B------:R-:W-:-:S08]  /*273f0*/  NOP ;  /* 0x0000000000007918 */ /* 0x000fd00000000000 */
[----:B------:R-:W-:Y:S04]  /*27400*/  STL.64 [R1+0x520], R4 ;  /* 0x0005200401007387 */ /* 0x000fe80000100a00 */
[----:B------:R0:W-:Y:S02]  /*27410*/  STL.64 [R1+0x528], R6 ;  /* 0x0005280601007387 */ /* 0x0001e40000100a00 */
[----:B0-----:R-:W-:Y:S02]  /*27420*/  IMAD.MOV.U32 R7, RZ, RZ, R22 ;  /* 0x000000ffff077224 */ /* 0x001fe400078e0016 */
[----:B------:R-:W-:Y:S02]  /*27430*/  IMAD.MOV.U32 R6, RZ, RZ, R23 ;  /* 0x000000ffff067224 */ /* 0x000fe400078e0017 */
[----:B------:R-:W2:Y:S02]  /*27440*/  LDL.LU.64 R22, [R1+0x13d0] ;  /* 0x0013d00001167983 */ /* 0x000ea40000300a00 */
[----:B--2---:R-:W-:Y:S02]  /*27450*/  HMMA.16816.F32.BF16 R20, R12, R22, R24 ;  /* 0x000000160c14723c */ /* 0x004fe40000041818 */
[----:B------:R-:W2:Y:S04]  /*27460*/  LDL.LU.64 R26, [R1+0x13c8] ;  /* 0x0013c800011a7983 */ /* 0x000ea80000300a00 */
[----:B------:R-:W2:-:S15]  /*27470*/  LDL.LU.64 R24, [R1+0x13c0] ;  /* 0x0013c00001187983 */ /* 0x000e9e0000300a00 */
[----:B------:R-:W-:-:S02]  /*27480*/  NOP ;  /* 0x0000000000007918 */ /* 0x000fc40000000000 */
[----:B------:R-:W-:Y:S04]  /*27490*/  STL.64 [R1+0x2d0], R20 ;  /* 0x0002d01401007387 */ /* 0x000fe80000100a00 */
[----:B------:R0:W-:Y:S04]  /*274a0*/  STL.64 [R1+0x2d8], R22 ;  /* 0x0002d81601007387 */ /* 0x0001e80000100a00 */
        /* <DEDUP_REMOVED lines=9> */
[----:B--2---:R-:W-:Y:S02]  /*27540*/  HMMA.16816.F32.BF16 R24, R12, R26, R20 ;  /* 0x0000001a0c18723c */ /* 0x004fe40000041814 */
[----:B------:R-:W2:-:S15]  /*27550*/  LDL.LU R23, [R1+0x1398] ;  /* 0x0013980001177983 */ /* 0x000e9e0000300800 */
[----:B------:R-:W-:-:S06]  /*27560*/  NOP ;  /* 0x0000000000007918 */ /* 0x000fcc0000000000 */
[----:B------:R-:W-:Y:S04]  /*27570*/  STL.64 [R1+0x2b0], R24 ;  /* 0x0002b01801007387 */ /* 0x000fe80000100a00 */
[----:B------:R0:W-:Y:S04]  /*27580*/  STL.64 [R1+0x2b8], R26 ;  /* 0x0002b81a01007387 */ /* 0x0001e80000100a00 */
[----:B0-----:R-:W3:Y:S04]  /*27590*/  LDL.LU.64 R26, [R1+0x1390] ;  /* 0x00139000011a7983 */ /* 0x001ee80000300a00 */
[----:B------:R-:W3:Y:S01]  /*275a0*/  LDL.LU.64 R24, [R1+0x1388] ;  /* 0x0013880001187983 */ /* 0x000ee20000300a00 */
[----:B------:R-:W-:-:S02]  /*275b0*/  IMAD.MOV.U32 R3, RZ, RZ, R18 ;  /* 0x000000ffff037224 */ /* 0x000fc400078e0012 */
[----:B------:R-:W-:Y:S01]  /*275c0*/  IMAD.MOV.U32 R0, RZ, RZ, R19 ;  /* 0x000000ffff007224 */ /* 0x000fe200078e0013 */
[----:B---3--:R-:W-:Y:S01]  /*275d0*/  HMMA.16816.F32.BF16 R12, R12, R18, R24 ;  /* 0x000000120c0c723c */ /* 0x008fe20000041818 */
[----:B------:R-:W3:Y:S04]  /*275e0*/  LDL.LU.64 R26, [R1+0x1380] ;  /* 0x00138000011a7983 */ /* 0x000ee80000300a00 */
[----:B------:R-:W3:-:S15]  /*275f0*/  LDL.LU.64 R24, [R1+0x1378] ;  /* 0x0013780001187983 */ /* 0x000ede0000300a00 */
[----:B------:R-:W-:-:S03]  /*27600*/  NOP ;  /* 0x0000000000007918 */ /* 0x000fc60000000000 */
[----:B------:R-:W-:Y:S04]  /*27610*/  STL.64 [R1+0x270], R12 ;  /* 0x0002700c01007387 */ /* 0x000fe80000100a00 */
[----:B------:R0:W-:Y:S04]  /*27620*/  STL.64 [R1+0x278], R14 ;  /* 0x0002780e01007387 */ /* 0x0001e80000100a00 */
[----:B------:R-:W3:Y:S04]  /*27630*/  LDL.LU.64 R18, [R1+0x1370] ;  /* 0x0013700001127983 */ /* 0x000ee80000300a00 */
[----:B------:R-:W3:Y:S04]  /*27640*/  LDL.LU.64 R16, [R1+0x1368] ;  /* 0x0013680001107983 */ /* 0x000ee80000300a00 */
[----:B0-----:R-:W3:Y:S02]  /*27650*/  LDL.64 R14, [R1+0x78] ;  /* 0x00007800010e7983 */ /* 0x001ee40000100a00 */
[----:B---3--:R-:W-:-:S15]  /*27660*/  HMMA.16816.F32.BF16 R24, R16, R14, R24 ;  /* 0x0000000e1018723c */ /* 0x008fde0000041818 */
[----:B------:R-:W-:-:S08]  /*27670*/  NOP ;  /* 0x0000000000007918 */ /* 0x000fd00000000000 */
[----:B------:R-:W-:Y:S04]  /*27680*/  STL.64 [R1+0x680], R24 ;  /* 0x0006801801007387 */ /* 0x000fe80000100a00 */
[----:B------:R0:W-:Y:S04]  /*27690*/  STL.64 [R1+0x688], R26 ;  /* 0x0006881a01007387 */ /* 0x0001e80000100a00 */
[----:B0-----:R-:W3:Y:S04]  /*276a0*/  LDL.LU.64 R26, [R1+0x1360] ;  /* 0x00136000011a7983 */ /* 0x001ee80000300a00 */
[----:B------:R-:W3:Y:S01]  /*276b0*/  LDL.LU.64 R24, [R1+0x1358] ;  /* 0x0013580001187983 */ /* 0x000ee20000300a00 */
[----:B------:R-:W-:-:S02]  /*276c0*/  IMAD.MOV.U32 R5, RZ, RZ, R15 ;  /* 0x000000ffff057224 */ /* 0x000fc400078e000f */
[----:B------:R-:W-:Y:S02]  /*276d0*/  IMAD.MOV.U32 R4, RZ, RZ, R14 ;  /* 0x000000ffff047224 */ /* 0x000fe400078e000e */
[----:B---3--:R-:W-:-:S15]  /*276e0*/  HMMA.16816.F32.BF16 R12, R16, R10, R24 ;  /* 0x0000000a100c723c */ /* 0x008fde0000041818 */
[----:B------:R-:W-:-:S08]  /*276f0*/  NOP ;  /* 0x0000000000007918 */ /* 0x000fd00000000000 */
[----:B------:R-:W-:Y:S04]  /*27700*/  STL.64 [R1+0x5e0], R12 ;  /* 0x0005e00c01007387 */ /* 0x000fe80000100a00 */
[----:B------:R-:W-:Y:S04]  /*27710*/  STL.64 [R1+0x5e8], R14 ;  /* 0x0005e80e01007387 */ /* 0x000fe80000100a00 */
[----:B------:R-:W3:Y:S01]  /*27720*/  LDL.64 R26, [R1+0x38] ;  /* 0x00003800011a7983 */ /* 0x000ee20000100a00 */
[----:B------:R-:W-:Y:S02]  /*27730*/  IMAD.MOV.U32 R25, RZ, RZ, R10 ;  /* 0x000000ffff197224 */ /* 0x000fe400078e000a */
[----:B------:R-:W-:-:S02]  /*27740*/  IMAD.MOV.U32 R24, RZ, RZ, R11 ;  /* 0x000000ffff187224 */ /* 0x000fc400078e000b */
[----:B--2---:R0:W1:Y:S04]  /*27750*/  LDSM.16.MT88.4 R8, [R23+UR4+0x3080] ;  /* 0x003080041708783b */ /* 0x0040680008004200 */
[----:B---3--:R-:W-:Y:S04]  /*27760*/  STL.64 [R1+0x1320], R26 ;  /* 0x0013201a01007387 */ /* 0x008fe80000100a00 */
[----:B------:R-:W-:Y:S04]  /*27770*/  STL.64 [R1+0x1318], R24 ;  /* 0x0013181801007387 */ /* 0x000fe80000100a00 */
[----:B------:R-:W2:Y:S04]  /*27780*/  LDL.LU R20, [R1+0x300] ;  /* 0x0003000001147983 */ /* 0x000ea80000300800 */
[----:B------:R-:W2:Y:S04]  /*27790*/  LDL.LU R21, [R1+0x304] ;  /* 0x0003040001157983 */ /* 0x000ea80000300800 */
[----:B------:R-:W3:Y:S04]  /*277a0*/  LDL.LU R22, [R1+0x308] ;  /* 0x0003080001167983 */ /* 0x000ee80000300800 */
[----:B0-----:R-:W3:Y:S04]  /*277b0*/  LDL.LU R23, [R1+0x30c] ;  /* 0x00030c0001177983 */ /* 0x001ee80000300800 */
[----:B---3--:R0:W-:Y:S04]  /*277c0*/  STL.64 [R1+0x1300], R22 ;  /* 0x0013001601007387 */ /* 0x0081e80000100a00 */
[----:B--2---:R2:W-:Y:S01]  /*277d0*/  STL.64 [R1+0x12f8], R20 ;  /* 0x0012f81401007387 */ /* 0x0045e20000100a00 */
[----:B0-----:R-:W-:-:S02]  /*277e0*/  IMAD.MOV.U32 R22, RZ, RZ, R2 ;  /* 0x000000ffff167224 */ /* 0x001fc400078e0002 */
[----:B------:R-:W-:Y:S01]  /*277f0*/  IMAD.MOV.U32 R23, RZ, RZ, R29 ;  /* 0x000000ffff177224 */ /* 0x000fe200078e001d */
[----:B------:R-:W3:Y:S04]  /*27800*/  LDL.LU R2, [R1+0x1350] ;  /* 0x0013500001027983 */ /* 0x000ee80000300800 */
[----:B------:R0:W-:Y:S04]  /*27810*/  STL.64 [R1+0x1328], R22 ;  /* 0x0013281601007387 */ /* 0x0001e80000100a00 */
[----:B--2---:R-:W2:Y:S04]  /*27820*/  LDL.LU R20, [R1+0x240] ;  /* 0x0002400001147983 */ /* 0x004ea80000300800 */
[----:B------:R-:W2:Y:S04]  /*27830*/  LDL.LU R21, [R1+0x244] ;  /* 0x0002440001157983 */ /* 0x000ea80000300800 */
[----:B0-----:R-:W4:Y:S04]  /*27840*/  LDL.LU R22, [R1+0x248] ;  /* 0x0002480001167983 */ /* 0x001f280000300800 */
[----:B------:R-:W4:Y:S04]  /*27850*/  LDL.LU R23, [R1+0x24c] ;  /* 0x00024c0001177983 */ /* 0x000f280000300800 */
[----:B----4-:R0:W-:Y:S04]  /*27860*/  STL.64 [R1+0x1338], R22 ;  /* 0x0013381601007387 */ /* 0x0101e80000100a00 */
[----:B--2---:R-:W-:Y:S04]  /*27870*/  STL.64 [R1+0x1330], R20 ;  /* 0x0013301401007387 */ /* 0x004fe80000100a00 */
[----:B0-----:R-:W2:Y:S04]  /*27880*/  LDL.64 R22, [R1+0x58] ;  /* 0x0000580001167983 */ /* 0x001ea80000100a00 */
[----:B------:R-:W4:Y:S04]  /*27890*/  LDL.LU R12, [R1+0x230] ;  /* 0x00023000010c7983 */ /* 0x000f280000300800 */
[----:B------:R-:W4:Y:S04]  /*278a0*/  LDL.LU R13, [R1+0x234] ;  /* 0x00023400010d7983 */ /* 0x000f280000300800 */
[----:B------:R-:W3:Y:S04]  /*278b0*/  LDL.LU R14, [R1+0x238] ;  /* 0x00023800010e7983 */ /* 0x000ee80000300800 */
[----:B------:R-:W3:Y:S01]  /*278c0*/  LDL.LU R15, [R1+0x23c] ;  /* 0x00023c00010f7983 */ /* 0x000ee20000300800 */
[----:B------:R-:W-:-:S02]  /*278d0*/  IMAD.MOV.U32 R24, RZ, RZ, R4 ;  /* 0x000000ffff187224 */ /* 0x000fc400078e0004 */
[----:B------:R-:W-:Y:S02]  /*278e0*/  IMAD.MOV.U32 R25, RZ, RZ, R5 ;  /* 0x000000ffff197224 */ /* 0x000fe400078e0005 */
[----:B------:R-:W-:Y:S02]  /*278f0*/  IMAD.MOV.U32 R27, RZ, RZ, R6 ;  /* 0x000000ffff1b7224 */ /* 0x000fe400078e0006 */
[----:B------:R-:W-:Y:S01]  /*27900*/  IMAD.MOV.U32 R26, RZ, RZ, R7 ;  /* 0x000000ffff1a7224 */ /* 0x000fe200078e0007 */
[----:B---3--:R-:W-:Y:S04]  /*27910*/  STL.64 [R1+0x1348], R14 ;  /* 0x0013480e01007387 */ /* 0x008fe80000100a00 */
[----:B----4-:R0:W-:Y:S04]  /*27920*/  STL.64 [R1+0x1340], R12 ;  /* 0x0013400c01007387 */ /* 0x0101e80000100a00 */
[----:B0-----:R-:W2:Y:S04]  /*27930*/  LDL.LU R12, [R1+0x250] ;  /* 0x00025000010c7983 */ /* 0x001ea80000300800 */
[----:B------:R-:W2:Y:S04]  /*27940*/  LDL.LU R13, [R1+0x254] ;  /* 0x00025400010d7983 */ /* 0x000ea80000300800 */
[----:B------:R-:W2:Y:S04]  /*27950*/  LDL.LU R14, [R1+0x258] ;  /* 0x00025800010e7983 */ /* 0x000ea80000300800 */
[----:B------:R-:W2:Y:S04]  /*27960*/  LDL.LU R15, [R1+0x25c] ;  /* 0x00025c00010f7983 */ /* 0x000ea80000300800 */
[----:B------:R-:W3:Y:S04]  /*27970*/  LDL.LU R4, [R1+0x220] ;  /* 0x0002200001047983 */ /* 0x000ee80000300800 */
[----:B------:R-:W3:Y:S04]  /*27980*/  LDL.LU R5, [R1+0x224] ;  /* 0x0002240001057983 */ /* 0x000ee80000300800 */
[----:B------:R-:W4:Y:S04]  /*27990*/  LDL.LU R6, [R1+0x228] ;  /* 0x0002280001067983 */ /* 0x000f280000300800 */
[----:B------:R-:W4:Y:S04]  /*279a0*/  LDL.LU R7, [R1+0x22c] ;  /* 0x00022c0001077983 */ /* 0x000f280000300800 */
[----:B----4-:R0:W-:Y:S04]  /*279b0*/  STL.64 [R1+0x12f0], R6 ;  /* 0x0012f00601007387 */ /* 0x0101e80000100a00 */
[----:B---3--:R3:W-:Y:S04]  /*279c0*/  STL.64 [R1+0x12e8], R4 ;  /* 0x0012e80401007387 */ /* 0x0087e80000100a00 */
[----:B0-----:R-:W4:Y:S01]  /*279d0*/  LDL.64 R6, [R1+0x18] ;  /* 0x0000180001067983 */ /* 0x001f220000100a00 */
[----:B--2---:R-:W-:Y:S03]  /*279e0*/  HMMA.16816.F32.BF16 R12, R16, R22, R12 ;  /* 0x00000016100c723c */ /* 0x004fe6000004180c */
[----:B----4-:R0:W-:Y:S04]  /*279f0*/  STL.64 [R1+0x1308], R6 ;  /* 0x0013080601007387 */ /* 0x0101e80000100a00 */
[----:B---3--:R-:W2:Y:S04]  /*27a00*/  LDL.LU R4, [R1+0x310] ;  /* 0x0003100001047983 */ /* 0x008ea80000300800 */
[----:B------:R-:W2:Y:S04]  /*27a10*/  LDL.LU R5, [R1+0x314] ;  /* 0x0003140001057983 */ /* 0x000ea80000300800 */
[----:B0-----:R-:W2:Y:S04]  /*27a20*/  LDL.LU R6, [R1+0x318] ;  /* 0x0003180001067983 */ /* 0x001ea80000300800 */
[----:B------:R-:W2:Y:S04]  /*27a30*/  LDL.LU R7, [R1+0x31c] ;  /* 0x00031c0001077983 */ /* 0x000ea80000300800 */
[----:B-1----:R-:W-:Y:S04]  /*27a40*/  STL.64 [R1+0x1270], R10 ;  /* 0x0012700a01007387 */ /* 0x002fe80000100a00 */
[----:B------:R0:W-:Y:S04]  /*27a50*/  STL.64 [R1+0x1268], R8 ;  /* 0x0012680801007387 */ /* 0x0001e80000100a00 */
[----:B0-----:R-:W3:Y:S04]  /*27a60*/  LDL.LU R8, [R1+0x390] ;  /* 0x0003900001087983 */ /* 0x001ee80000300800 */
[----:B------:R-:W3:Y:S04]  /*27a70*/  LDL.LU R9, [R1+0x394] ;  /* 0x0003940001097983 */ /* 0x000ee80000300800 */
[----:B------:R-:W4:Y:S04]  /*27a80*/  LDL.LU R10, [R1+0x398] ;  /* 0x00039800010a7983 */ /* 0x000f280000300800 */
[----:B------:R-:W4:Y:S01]  /*27a90*/  LDL.LU R11, [R1+0x39c] ;  /* 0x00039c00010b7983 */ /* 0x000f220000300800 */
[----:B------:R-:W0:Y:S03]  /*27aa0*/  S2R R29, SR_TID.X ;  /* 0x00000000001d7919 */ /* 0x000e260000002100 */
[----:B----4-:R-:W-:Y:S04]  /*27ab0*/  STL.64 [R1+0x12c8], R10 ;  /* 0x0012c80a01007387 */ /* 0x010fe80000100a00 */
[----:B---3--:R1:W-:Y:S04]  /*27ac0*/  STL.64 [R1+0x12c0], R8 ;  /* 0x0012c00801007387 */ /* 0x0083e80000100a00 */
[----:B------:R-:W-:Y:S04]  /*27ad0*/  STL.64 [R1+0x570], R12 ;  /* 0x0005700c01007387 */ /* 0x000fe80000100a00 */
[----:B------:R3:W-:Y:S01]  /*27ae0*/  STL.64 [R1+0x578], R14 ;  /* 0x0005780e01007387 */ /* 0x0007e20000100a00 */
[----:B-1----:R-:W-:-:S02]  /*27af0*/  IMAD.MOV.U32 R9, RZ, RZ, R22 ;  /* 0x000000ffff097224 */ /* 0x002fc400078e0016 */
[----:B------:R-:W-:Y:S01]  /*27b00*/  IMAD.MOV.U32 R8, RZ, RZ, R23 ;  /* 0x000000ffff087224 */ /* 0x000fe200078e0017 */
[----:B---3--:R-:W3:Y:S04]  /*27b10*/  LDL.LU.64 R14, [R1+0x1348] ;  /* 0x00134800010e7983 */ /* 0x008ee80000300a00 */
[----:B------:R-:W3:Y:S04]  /*27b20*/  LDL.LU.64 R12, [R1+0x1340] ;  /* 0x00134000010c7983 */ /* 0x000ee80000300a00 */
[----:B------:R-:W4:Y:S04]  /*27b30*/  LDL.LU.64 R22, [R1+0x1338] ;  /* 0x0013380001167983 */ /* 0x000f280000300a00 */
[----:B------:R-:W4:Y:S01]  /*27b40*/  LDL.LU.64 R20, [R1+0x1330] ;  /* 0x0013300001147983 */ /* 0x000f220000300a00 */
[----:B------:R-:W-:Y:S01]  /*27b50*/  IMAD.MOV.U32 R10, RZ, RZ, R24 ;  /* 0x000000ffff0a7224 */ /* 0x000fe200078e0018 */
[----:B0-----:R-:W-:Y:S01]  /*27b60*/  LOP3.LUT R24, R29, 0x7, RZ, 0xc0, !PT ;  /* 0x000000071d187812 */ /* 0x001fe200078ec0ff */
[----:B------:R-:W-:-:S02]  /*27b70*/  IMAD.MOV.U32 R11, RZ, RZ, R25 ;  /* 0x000000ffff0b7224 */ /* 0x000fc400078e0019 */
[C---:B------:R-:W-:Y:S02]  /*27b80*/  IMAD.SHL.U32 R25, R29.reuse, 0x80, RZ ;  /* 0x000000801d197824 */ /* 0x040fe400078e00ff */
[----:B------:R-:W-:Y:S02]  /*27b90*/  IMAD.SHL.U32 R29, R29, 0x2, RZ ;  /* 0x000000021d1d7824 */ /* 0x000fe400078e00ff */
[----:B------:R-:W-:-:S05]  /*27ba0*/  IMAD R24, R24, 0x110, RZ ;  /* 0x0000011018187824 */ /* 0x000fca00078e02ff */
[----:B------:R-:W-:-:S04]  /*27bb0*/  LOP3.LUT R29, R24, 0x10, R29, 0x78, !PT ;  /* 0x00000010181d7812 */ /* 0x000fc800078e781d */
[----:B------:R-:W-:Y:S02]  /*27bc0*/  LOP3.LUT R29, R29, 0x800, R25, 0xf8, !PT ;  /* 0x000008001d1d7812 */ /* 0x000fe400078ef819 */
[----:B----4-:R-:W-:Y:S01]  /*27bd0*/  HMMA.16816.F32.BF16 R24, R16, R26, R20 ;  /* 0x0000001a1018723c */ /* 0x010fe20000041814 */
[----:B------:R-:W2:-:S15]  /*27be0*/  LDL.LU.64 R22, [R1+0x1328] ;  /* 0x0013280001167983 */ /* 0x000e9e0000300a00 */
[----:B------:R-:W-:-:S07]  /*27bf0*/  NOP ;  /* 0x0000000000007918 */ /* 0x000fce0000000000 */
[----:B------:R-:W-:Y:S04]  /*27c00*/  STL.64 [R1+0x2e0], R24 ;  /* 0x0002e01801007387 */ /* 0x000fe80000100a00 */
[----:B------:R0:W-:Y:S04]  /*27c10*/  STL.64 [R1+0x2e8], R26 ;  /* 0x0002e81a01007387 */ /* 0x0001e80000100a00 */
[----:B0-----:R-:W3:Y:S01]  /*27c20*/  LDL.LU.64 R26, [R1+0x1320] ;  /* 0x00132000011a7983 */ /* 0x001ee20000300a00 */
[----:B------:R-:W-:-:S03]  /*27c30*/  LOP3.LUT R29, R29, 0x40, RZ, 0x3c, !PT ;  /* 0x000000401d1d7812 */ /* 0x000fc600078e3cff */
[----:B------:R-:W4:Y:S01]  /*27c40*/  LDL.LU.64 R24, [R1+0x1318] ;  /* 0x0013180001187983 */ /* 0x000f220000300a00 */
[----:B---3--:R-:W-:Y:S06]  /*27c50*/  HMMA.16816.F32.BF16 R12, R16, R26, R12 ;  /* 0x0000001a100c723c */ /* 0x008fec000004180c */
[----:B------:R-:W-:-:S15]  /*27c60*/  STL.64 [R1+0x12a8], R26 ;  /* 0x0012a81a01007387 */ /* 0x000fde0000100a00 */
[----:B------:R-:W-:-:S02]  /*27c70*/  NOP ;  /* 0x0000000000007918 */ /* 0x000fc40000000000 */
[----:B------:R-:W-:Y:S04]  /*27c80*/  STL.64 [R1+0x1a0], R12 ;  /* 0x0001a00c01007387 */ /* 0x000fe80000100a00 */
[----:B------:R-:W-:Y:S04]  /*27c90*/  STL.64 [R1+0x1a8], R14 ;  /* 0x0001a80e01007387 */ /* 0x000fe80000100a00 */
[----:B------:R-:W0:Y:S01]  /*27ca0*/  LDSM.16.MT88.4 R12, [R29+UR4+0x3000] ;  /* 0x003000041d0c783b */ /* 0x000e220008004200 */
[----:B--2---:R-:W-:Y:S03]  /*27cb0*/  HMMA.16816.F32.BF16 R20, R16, R22, R4 ;  /* 0x000000161014723c */ /* 0x004fe60000041804 */
[----:B0-----:R0:W-:Y:S04]  /*27cc0*/  STL.64 [R1+0x1210], R14 ;  /* 0x0012100e01007387 */ /* 0x0011e80000100a00 */
[----:B------:R-:W-:Y:S01]  /*27cd0*/  STL.64 [R1+0x1208], R12 ;  /* 0x0012080c01007387 */ /* 0x000fe20000100a00 */
[----:B0-----:R-:W-:-:S03]  /*27ce0*/  IMAD.MOV.U32 R14, RZ, RZ, R3 ;  /* 0x000000ffff0e7224 */ /* 0x001fc600078e0003 */
[----:B------:R-:W2:Y:S04]  /*27cf0*/  LDL.LU R3, [R1+0x1310] ;  /* 0x0013100001037983 */ /* 0x000ea80000300800 */
[----:B------:R-:W3:Y:S08]  /*27d00*/  LDL.LU.64 R6, [R1+0x1308] ;  /* 0x0013080001067983 */ /* 0x000ef00000300a00 */
[----:B------:R-:W-:Y:S04]  /*27d10*/  STL.64 [R1+0x290], R20 ;  /* 0x0002901401007387 */ /* 0x000fe80000100a00 */
[----:B------:R0:W-:Y:S04]  /*27d20*/  STL.64 [R1+0x298], R22 ;  /* 0x0002981601007387 */ /* 0x0001e80000100a00 */
[----:B0-----:R-:W3:Y:S04]  /*27d30*/  LDL.LU.64 R22, [R1+0x1300] ;  /* 0x0013000001167983 */ /* 0x001ee80000300a00 */
[----:B------:R-:W3:Y:S01]  /*27d40*/  LDL.LU.64 R20, [R1+0x12f8] ;  /* 0x0012f80001147983 */ /* 0x000ee20000300a00 */
[----:B------:R-:W-:Y:S01]  /*27d50*/  IMAD.MOV.U32 R15, RZ, RZ, R0 ;  /* 0x000000ffff0f7224 */ /* 0x000fe200078e0000 */
[----:B---3--:R-:W-:Y:S06]  /*27d60*/  HMMA.16816.F32.BF16 R20, R16, R6, R20 ;  /* 0x000000061014723c */ /* 0x008fec0000041814 */
[----:B------:R-:W-:-:S15]  /*27d70*/  IMAD.MOV.U32 R0, RZ, RZ, R7 ;  /* 0x000000ffff007224 */ /* 0x000fde00078e0007 */
[----:B------:R-:W-:-:S02]  /*27d80*/  NOP ;  /* 0x0000000000007918 */ /* 0x000fc40000000000 */
[----:B------:R0:W-:Y:S04]  /*27d90*/  STL.64 [R1+0x280], R20 ;  /* 0x0002801401007387 */ /* 0x0001e80000100a00 */
[----:B------:R-:W-:Y:S01]  /*27da0*/  STL.64 [R1+0x288], R22 ;  /* 0x0002881601007387 */ /* 0x000fe20000100a00 */
[----:B0-----:R-:W-:-:S03]  /*27db0*/  IMAD.MOV.U32 R20, RZ, RZ, R6 ;  /* 0x000000ffff147224 */ /* 0x001fc600078e0006 */
[----:B------:R-:W3:Y:S04]  /*27dc0*/  LDL.LU.64 R6, [R1+0x12f0] ;  /* 0x0012f00001067983 */ /* 0x000ee80000300a00 */
[----:B------:R-:W3:Y:S04]  /*27dd0*/  LDL.LU.64 R4, [R1+0x12e8] ;  /* 0x0012e80001047983 */ /* 0x000ee80000300a00 */
[----:B------:R0:W-:Y:S04]  /*27de0*/  STL [R1+0x12d0], R20 ;  /* 0x0012d01401007387 */ /* 0x0001e80000100800 */
[----:B0-----:R-:W4:Y:S04]  /*27df0*/  LDL.LU R20, [R1+0x3a0] ;  /* 0x0003a00001147983 */ /* 0x001f280000300800 */
[----:B------:R-:W4:Y:S04]  /*27e00*/  LDL.LU R21, [R1+0x3a4] ;  /* 0x0003a40001157983 */ /* 0x000f280000300800 */
[----:B------:R-:W4:Y:S04]  /*27e10*/  LDL.LU R22, [R1+0x3a8] ;  /* 0x0003a80001167983 */ /* 0x000f280000300800 */
[----:B------:R-:W4:Y:S01]  /*27e20*/  LDL.LU R23, [R1+0x3ac] ;  /* 0x0003ac0001177983 */ /* 0x000f220000300800 */
[----:B---3--:R-:W-:Y:S03]  /*27e30*/  HMMA.16816.F32.BF16 R12, R16, R14, R4 ;  /* 0x0000000e100c723c */ /* 0x008fe60000041804 */
[----:B------:R-:W4:Y:S04]  /*27e40*/  LDL.LU.64 R6, [R1+0x12e0] ;  /* 0x0012e00001067983 */ /* 0x000f280000300a00 */
[----:B------:R-:W4:Y:S04]  /*27e50*/  LDL.LU.64 R4, [R1+0x12d8] ;  /* 0x0012d80001047983 */ /* 0x000f280000300a00 */
[----:B------:R-:W0:-:S12]  /*27e60*/  LDSM.16.MT88.4 R16, [R29+UR4+0x3080] ;  /* 0x003080041d10783b */ /* 0x000e180008004200 */
[----:B------:R1:W-:Y:S04]  /*27e70*/  STL.64 [R1+0x120], R12 ;  /* 0x0001200c01007387 */ /* 0x0003e80000100a00 */
[----:B------:R3:W-:Y:S04]  /*27e80*/  STL.64 [R1+0x128], R14 ;  /* 0x0001280e01007387 */ /* 0x0007e80000100a00 */
[----:B-1----:R-:W2:Y:S04]  /*27e90*/  LDL.LU R12, [R1+0x440] ;  /* 0x00044000010c7983 */ /* 0x002ea80000300800 */
[----:B------:R-:W2:Y:S04]  /*27ea0*/  LDL.LU R13, [R1+0x444] ;  /* 0x00044400010d7983 */ /* 0x000ea80000300800 */
[----:B---3--:R-:W3:Y:S04]  /*27eb0*/  LDL.LU R14, [R1+0x448] ;  /* 0x00044800010e7983 */ /* 0x008ee80000300800 */
[----:B------:R-:W3:Y:S01]  /*27ec0*/  LDL.LU R15, [R1+0x44c] ;  /* 0x00044c00010f7983 */ /* 0x000ee20000300800 */
[----:B------:R-:W-:-:S02]  /*27ed0*/  IMAD.MOV.U32 R26, RZ, RZ, R9 ;  /* 0x000000ffff1a7224 */ /* 0x000fc400078e0009 */
[----:B------:R-:W-:Y:S02]  /*27ee0*/  IMAD.MOV.U32 R27, RZ, RZ, R8 ;  /* 0x000000ffff1b7224 */ /* 0x000fe400078e0008 */
[----:B----4-:R-:W-:Y:S01]  /*27ef0*/  HMMA.16816.F32.BF16 R8, R4, R10, R20 ;  /* 0x0000000a0408723c */ /* 0x010fe20000041814 */
[----:B---3--:R-:W-:Y:S04]  /*27f00*/  STL.64 [R1+0x12b8], R14 ;  /* 0x0012b80e01007387 */ /* 0x008fe80000100a00 */
[----:B--2---:R1:W-:Y:S04]  /*27f10*/  STL.64 [R1+0x12b0], R12 ;  /* 0x0012b00c01007387 */ /* 0x0043e80000100a00 */
[----:B-1----:R-:W2:Y:S04]  /*27f20*/  LDL.LU R12, [R1+0x450] ;  /* 0x00045000010c7983 */ /* 0x002ea80000300800 */
[----:B------:R-:W2:Y:S04]  /*27f30*/  LDL.LU R13, [R1+0x454] ;  /* 0x00045400010d7983 */ /* 0x000ea80000300800 */
[----:B------:R-:W2:Y:S04]  /*27f40*/  LDL.LU R14, [R1+0x458] ;  /* 0x00045800010e7983 */ /* 0x000ea80000300800 */
[----:B------:R-:W2:Y:S04]  /*27f50*/  LDL.LU R15, [R1+0x45c] ;  /* 0x00045c00010f7983 */ /* 0x000ea80000300800 */
[----:B0-----:R-:W-:Y:S04]  /*27f60*/  STL.64 [R1+0x11a0], R18 ;  /* 0x0011a01201007387 */ /* 0x001fe80000100a00 */
[----:B------:R-:W-:Y:S04]  /*27f70*/  STL.64 [R1+0x1198], R16 ;  /* 0x0011981001007387 */ /* 0x000fe80000100a00 */
[----:B------:R-:W3:Y:S04]  /*27f80*/  LDL.LU R20, [R1+0x12d0] ;  /* 0x0012d00001147983 */ /* 0x000ee80000300800 */
[----:B------:R-:W-:Y:S04]  /*27f90*/  STL.64 [R1+0x6a0], R8 ;  /* 0x0006a00801007387 */ /* 0x000fe80000100a00 */
[----:B------:R0:W-:Y:S04]  /*27fa0*/  STL.64 [R1+0x6a8], R10 ;  /* 0x0006a80a01007387 */ /* 0x0001e80000100a00 */
[----:B0-----:R-:W4:Y:S04]  /*27fb0*/  LDL.LU.64 R10, [R1+0x12c8] ;  /* 0x0012c800010a7983 */ /* 0x001f280000300a00 */
[----:B------:R-:W4:Y:S01]  /*27fc0*/  LDL.LU.64 R8, [R1+0x12c0] ;  /* 0x0012c00001087983 */ /* 0x000f220000300a00 */
[----:B------:R-:W-:-:S02]  /*27fd0*/  IMAD.MOV.U32 R18, RZ, RZ, R25 ;  /* 0x000000ffff127224 */ /* 0x000fc400078e0019 */
[----:B------:R-:W-:Y:S01]  /*27fe0*/  IMAD.MOV.U32 R19, RZ, RZ, R24 ;  /* 0x000000ffff137224 */ /* 0x000fe200078e0018 */
[----:B------:R-:W0:Y:S06]  /*27ff0*/  S2R R21, SR_TID.X ;  /* 0x0000000000157919 */ /* 0x000e2c0000002100 */
[----:B----4-:R-:W-:-:S15]  /*28000*/  HMMA.16816.F32.BF16 R8, R4, R18, R8 ;  /* 0x000000120408723c */ /* 0x010fde0000041808 */
[----:B------:R-:W-:-:S08]  /*28010*/  NOP ;  /* 0x0000000000007918 */ /* 0x000fd00000000000 */
[----:B------:R1:W-:Y:S04]  /*28020*/  STL.64 [R1+0x600], R8 ;  /* 0x0006000801007387 */ /* 0x0003e80000100a00 */
[----:B------:R4:W-:Y:S04]  /*28030*/  STL.64 [R1+0x608], R10 ;  /* 0x0006080a01007387 */ /* 0x0009e80000100a00 */
[----:B-1----:R-:W3:Y:S04]  /*28040*/  LDL.LU R8, [R1+0x420] ;  /* 0x0004200001087983 */ /* 0x002ee80000300800 */
[----:B------:R-:W3:Y:S04]  /*28050*/  LDL.LU R9, [R1+0x424] ;  /* 0x0004240001097983 */ /* 0x000ee80000300800 */
[----:B----4-:R-:W4:Y:S04]  /*28060*/  LDL.LU R10, [R1+0x428] ;  /* 0x00042800010a7983 */ /* 0x010f280000300800 */
[----:B------:R-:W4:Y:S01]  /*28070*/  LDL.LU R11, [R1+0x42c] ;  /* 0x00042c00010b7983 */ /* 0x000f220000300800 */
[C---:B0-----:R-:W-:Y:S01]  /*28080*/  LOP3.LUT R22, R21.reuse, 0x7, RZ, 0xc0, !PT ;  /* 0x0000000715167812 */ /* 0x041fe200078ec0ff */
[----:B------:R-:W-:-:S04]  /*28090*/  IMAD.SHL.U32 R29, R21, 0x2, RZ ;  /* 0x00000002151d7824 */ /* 0x000fc800078e00ff */
[----:B------:R-:W-:Y:S02]  /*280a0*/  IMAD R22, R22, 0x110, RZ ;  /* 0x0000011016167824 */ /* 0x000fe400078e02ff */
[----:B------:R-:W-:-:S03]  /*280b0*/  IMAD.SHL.U32 R23, R21, 0x80, RZ ;  /* 0x0000008015177824 */ /* 0x000fc600078e00ff */
[----:B------:R-:W-:-:S04]  /*280c0*/  LOP3.LUT R29, R22, 0x10, R29, 0x78, !PT ;  /* 0x00000010161d7812 */ /* 0x000fc800078e781d */
[----:B------:R-:W-:-:S04]  /*280d0*/  LOP3.LUT R29, R29, 0x800, R23, 0xf8, !PT ;  /* 0x000008001d1d7812 */ /* 0x000fc800078ef817 */
[----:B------:R-:W-:Y:S01]  /*280e0*/  LOP3.LUT R29, R29, 0x60, RZ, 0x3c, !PT ;  /* 0x000000601d1d7812 */ /* 0x000fe200078e3cff */
[----:B--2---:R-:W-:Y:S01]  /*280f0*/  HMMA.16816.F32.BF16 R24, R4, R26, R12 ;  /* 0x0000001a0418723c */ /* 0x004fe2000004180c */
[----:B----4-:R3:W-:Y:S02]  /*28100*/  STL.64 [R1+0x1280], R10 ;  /* 0x0012800a01007387 */ /* 0x0107e40000100a00 */
[----:B---3--:R-:W-:Y:S02]  /*28110*/  IMAD.MOV.U32 R10, RZ, RZ, R20 ;  /* 0x000000ffff0a7224 */ /* 0x008fe400078e0014 */
[----:B------:R-:W0:Y:S01]  /*28120*/  LDSM.16.MT88.4 R20, [R29+UR4+0x3000] ;  /* 0x003000041d14783b */ /* 0x000e220008004200 */
[----:B------:R-:W-:-:S03]  /*28130*/  IMAD.MOV.U32 R11, RZ, RZ, R0 ;  /* 0x000000ffff0b7224 */ /* 0x000fc600078e0000 */
[----:B------:R-:W-:Y:S04]  /*28140*/  STL.64 [R1+0x1278], R8 ;  /* 0x0012780801007387 */ /* 0x000fe80000100a00 */
[----:B------:R1:W-:Y:S04]  /*28150*/  STL.64 [R1+0x1298], R10 ;  /* 0x0012980a01007387 */ /* 0x0003e80000100a00 */
[----:B-1----:R-:W2:Y:S04]  /*28160*/  LDL.64 R10, [R1+0x28] ;  /* 0x00002800010a7983 */ /* 0x002ea80000100a00 */
[----:B------:R1:W-:Y:S04]  /*28170*/  STL.64 [R1+0x1250], R18 ;  /* 0x0012501201007387 */ /* 0x0003e80000100a00 */
[----:B------:R-:W3:Y:S04]  /*28180*/  LDL.LU R16, [R1+0x430] ;  /* 0x0004300001107983 */ /* 0x000ee80000300800 */
[----:B------:R-:W3:Y:S04]  /*28190*/  LDL.LU R17, [R1+0x434] ;  /* 0x0004340001117983 */ /* 0x000ee80000300800 */
[----:B-1----:R-:W3:Y:S04]  /*281a0*/  LDL.LU R18, [R1+0x438] ;  /* 0x0004380001127983 */ /* 0x002ee80000300800 */
[----:B------:R-:W3:Y:S04]  /*281b0*/  LDL.LU R19, [R1+0x43c] ;  /* 0x00043c0001137983 */ /* 0x000ee80000300800 */
[----:B0-----:R0:W-:Y:S04]  /*281c0*/  STL.64 [R1+0x1100], R22 ;  /* 0x0011001601007387 */ /* 0x0011e80000100a00 */
[----:B------:R-:W-:Y:S04]  /*281d0*/  STL.64 [R1+0x10f8], R20 ;  /* 0x0010f81401007387 */ /* 0x000fe80000100a00 */
[----:B0-----:R-:W4:Y:S04]  /*281e0*/  LDL.64 R22, [R1+0x48] ;  /* 0x0000480001167983 */ /* 0x001f280000100a00 */
[----:B------:R-:W4:Y:S04]  /*281f0*/  LDL.LU.64 R14, [R1+0x12b8] ;  /* 0x0012b800010e7983 */ /* 0x000f280000300a00 */
[----:B------:R-:W4:Y:S04]  /*28200*/  LDL.LU.64 R12, [R1+0x12b0] ;  /* 0x0012b000010c7983 */ /* 0x000f280000300a00 */
[----:B------:R-:W-:Y:S04]  /*28210*/  STL.64 [R1+0x590], R24 ;  /* 0x0005901801007387 */ /* 0x000fe80000100a00 */
[----:B------:R0:W-:Y:S04]  /*28220*/  STL.64 [R1+0x598], R26 ;  /* 0x0005981a01007387 */ /* 0x0001e80000100a00 */
[----:B0-----:R-:W3:Y:S01]  /*28230*/  LDL.LU.64 R26, [R1+0x12a8] ;  /* 0x0012a800011a7983 */ /* 0x001ee20000300a00 */
[----:B----4-:R-:W-:Y:S06]  /*28240*/  HMMA.16816.F32.BF16 R12, R4, R22, R12 ;  /* 0x00000016040c723c */ /* 0x010fec000004180c */
[----:B------:R-:W-:-:S15]  /*28250*/  IMAD.MOV.U32 R0, RZ, RZ, R23 ;  /* 0x000000ffff007224 */ /* 0x000fde00078e0017 */
[----:B------:R-:W-:-:S02]  /*28260*/  NOP ;  /* 0x0000000000007918 */ /* 0x000fc40000000000 */
[----:B------:R0:W-:Y:S02]  /*28270*/  STL.64 [R1+0x510], R12 ;  /* 0x0005100c01007387 */ /* 0x0001e40000100a00 */
[----:B0-----:R-:W-:Y:S02]  /*28280*/  IMAD.MOV.U32 R12, RZ, RZ, R22 ;  /* 0x000000ffff0c7224 */ /* 0x001fe400078e0016 */
[----:B---3--:R-:W-:Y:S06]  /*28290*/  HMMA.16816.F32.BF16 R20, R4, R26, R16 ;  /* 0x0000001a0414723c */ /* 0x008fec0000041810 */
[----:B------:R-:W-:Y:S01]  /*282a0*/  IMAD.MOV.U32 R13, RZ, RZ, R27 ;  /* 0x000000ffff0d7224 */ /* 0x000fe200078e001b */
[----:B------:R-:W-:-:S15]  /*282b0*/  STL.64 [R1+0x518], R14 ;  /* 0x0005180e01007387 */ /* 0x000fde0000100a00 */
[----:B------:R-:W-:-:S01]  /*282c0*/  NOP ;  /* 0x0000000000007918 */ /* 0x000fc20000000000 */
[----:B------:R-:W-:Y:S04]  /*282d0*/  STL.64 [R1+0x2a0], R20 ;  /* 0x0002a01401007387 */ /* 0x000fe80000100a00 */
[----:B------:R-:W-:Y:S04]  /*282e0*/  STL.64 [R1+0x2a8], R22 ;  /* 0x0002a81601007387 */ /* 0x000fe80000100a00 */
[----:B------:R0:W-:Y:S04]  /*282f0*/  STL.64 [R1+0x12a0], R12 ;  /* 0x0012a00c01007387 */ /* 0x0001e80000100a00 */
[----:B0-----:R-:W2:Y:S04]  /*28300*/  LDL.LU R12, [R1+0x470] ;  /* 0x00047000010c7983 */ /* 0x001ea80000300800 */
[----:B------:R-:W2:Y:S04]  /*28310*/  LDL.LU R13, [R1+0x474] ;  /* 0x00047400010d7983 */ /* 0x000ea80000300800 */
[----:B------:R-:W2:Y:S04]  /*28320*/  LDL.LU R14, [R1+0x478] ;  /* 0x00047800010e7983 */ /* 0x000ea80000300800 */
[----:B------:R-:W2:Y:S04]  /*28330*/  LDL.LU R15, [R1+0x47c] ;  /* 0x00047c00010f7983 */ /* 0x000ea80000300800 */
[----:B------:R-:W3:Y:S04]  /*28340*/  LDL.LU R20, [R1+0x400] ;  /* 0x0004000001147983 */ /* 0x000ee80000300800 */
[----:B------:R-:W3:Y:S04]  /*28350*/  LDL.LU R21, [R1+0x404] ;  /* 0x0004040001157983 */ /* 0x000ee80000300800 */
[----:B------:R-:W4:Y:S04]  /*28360*/  LDL.LU R22, [R1+0x408] ;  /* 0x0004080001167983 */ /* 0x000f280000300800 */
[----:B------:R-:W4:Y:S01]  /*28370*/  LDL.LU R23, [R1+0x40c] ;  /* 0x00040c0001177983 */ /* 0x000f220000300800 */
[----:B------:R-:W-:-:S03]  /*28380*/  IMAD.MOV.U32 R16, RZ, RZ, R26 ;  /* 0x000000ffff107224 */ /* 0x000fc600078e001a */
[----:B------:R-:W0:Y:S04]  /*28390*/  LDSM.16.MT88.4 R24, [R29+UR4+0x3080] ;  /* 0x003080041d18783b */ /* 0x000e280008004200 */
[----:B----4-:R-:W-:Y:S04]  /*283a0*/  STL.64 [R1+0x1260], R22 ;  /* 0x0012601601007387 */ /* 0x010fe80000100a00 */
[----:B---3--:R1:W-:Y:S04]  /*283b0*/  STL.64 [R1+0x1258], R20 ;  /* 0x0012581401007387 */ /* 0x0083e80000100a00 */
        /* <DEDUP_REMOVED lines=11> */
[----:B------:R-:W3:Y:S04]  /*28470*/  LDL.64 R18, [R1+0x78] ;  /* 0x0000780001127983 */ /* 0x000ee80000100a00 */
[----:B0-----:R0:W-:Y:S04]  /*28480*/  STL.64 [R1+0x1090], R26 ;  /* 0x0010901a01007387 */ /* 0x0011e80000100a00 */
[----:B------:R-:W-:Y:S04]  /*28490*/  STL.64 [R1+0x1088], R24 ;  /* 0x0010881801007387 */ /* 0x000fe80000100a00 */
[----:B0-----:R-:W4:Y:S04]  /*284a0*/  LDL.LU.64 R26, [R1+0x8] ;  /* 0x00000800011a7983 */ /* 0x001f280000300a00 */
[----:B------:R0:W-:Y:S04]  /*284b0*/  STL.64 [R1+0x4b0], R12 ;  /* 0x0004b00c01007387 */ /* 0x0001e80000100a00 */
[----:B------:R1:W-:Y:S04]  /*284c0*/  STL.64 [R1+0x4b8], R14 ;  /* 0x0004b80e01007387 */ /* 0x0003e80000100a00 */
[----:B0-----:R-:W3:Y:S01]  /*284d0*/  LDL.LU.64 R12, [R1+0x12a0] ;  /* 0x0012a000010c7983 */ /* 0x001ee20000300a00 */
[----:B-1----:R-:W-:-:S02]  /*284e0*/  IMAD.MOV.U32 R15, RZ, RZ, R10 ;  /* 0x000000ffff0f7224 */ /* 0x002fc400078e000a */
        /* <DEDUP_REMOVED lines=15> */
[----:B------:R0:W-:Y:S02]  /*285e0*/  STL.64 [R1+0x258], R6 ;  /* 0x0002580601007387 */ /* 0x0001e40000100a00 */
[----:B0-----:R-:W-:Y:S02]  /*285f0*/  IMAD.MOV.U32 R6, RZ, RZ, R16 ;  /* 0x000000ffff067224 */ /* 0x001fe400078e0010 */
[----:B---3--:R-:W-:-:S05]  /*28600*/  IMAD.MOV.U32 R7, RZ, RZ, R13 ;  /* 0x000000ffff077224 */ /* 0x008fca00078e000d */
[----:B------:R0:W-:Y:S02]  /*28610*/  STL.64 [R1+0x1220], R6 ;  /* 0x0012200601007387 */ /* 0x0001e40000100a00 */
[----:B0-----:R-:W-:Y:S02]  /*28620*/  IMAD.MOV.U32 R6, RZ, RZ, R12 ;  /* 0x000000ffff067224 */ /* 0x001fe400078e000c */
[----:B------:R-:W-:-:S05]  /*28630*/  IMAD.MOV.U32 R7, RZ, RZ, R0 ;  /* 0x000000ffff077224 */ /* 0x000fca00078e0000 */
[----:B------:R0:W-:Y:S04]  /*28640*/  STL.64 [R1+0x1238], R6 ;  /* 0x0012380601007387 */ /* 0x0001e80000100a00 */
[----:B0-----:R-:W3:Y:S04]  /*28650*/  LDL.64 R6, [R1+0x58] ;  /* 0x0000580001067983 */ /* 0x001ee80000100a00 */
[----:B------:R0:W-:Y:S04]  /*28660*/  STL.64 [R1+0x1218], R26 ;  /* 0x0012181a01007387 */ /* 0x0001e80000100a00 */
[----:B------:R-:W4:Y:S04]  /*28670*/  LDL.LU R24, [R1+0x3d0] ;  /* 0x0003d00001187983 */ /* 0x000f280000300800 */
[----:B------:R-:W4:Y:S04]  /*28680*/  LDL.LU R25, [R1+0x3d4] ;  /* 0x0003d40001197983 */ /* 0x000f280000300800 */
[----:B0-----:R-:W2:Y:S04]  /*28690*/  LDL.LU R26, [R1+0x3d8] ;  /* 0x0003d800011a7983 */ /* 0x001ea80000300800 */
[----:B------:R-:W2:Y:S04]  /*286a0*/  LDL.LU R27, [R1+0x3dc] ;  /* 0x0003dc00011b7983 */ /* 0x000ea80000300800 */
[----:B--2---:R-:W-:Y:S04]  /*286b0*/  STL.64 [R1+0x1230], R26 ;  /* 0x0012301a01007387 */ /* 0x004fe80000100a00 */
[----:B----4-:R0:W-:Y:S04]  /*286c0*/  STL.64 [R1+0x1228], R24 ;  /* 0x0012281801007387 */ /* 0x0101e80000100a00 */
[----:B0-----:R-:W2:Y:S04]  /*286d0*/  LDL.LU R24, [R1+0x3e0] ;  /* 0x0003e00001187983 */ /* 0x001ea80000300800 */
[----:B------:R-:W2:Y:S04]  /*286e0*/  LDL.LU R25, [R1+0x3e4] ;  /* 0x0003e40001197983 */ /* 0x000ea80000300800 */
[----:B------:R-:W4:Y:S04]  /*286f0*/  LDL.LU R26, [R1+0x3e8] ;  /* 0x0003e800011a7983 */ /* 0x000f280000300800 */
[----:B------:R-:W4:Y:S01]  /*28700*/  LDL.LU R27, [R1+0x3ec] ;  /* 0x0003ec00011b7983 */ /* 0x000f220000300800 */
[----:B------:R-:W-:Y:S06]  /*28710*/  HMMA.16816.F32.BF16 R20, R8, R18, R20 ;  /* 0x000000120814723c */ /* 0x000fec0000041814 */
[----:B------:R-:W-:-:S02]  /*28720*/  IMAD.MOV.U32 R13, RZ, RZ, R18 ;  /* 0x000000ffff0d7224 */ /* 0x000fc400078e0012 */
[----:B------:R-:W-:Y:S01]  /*28730*/  IMAD.MOV.U32 R12, RZ, RZ, R19 ;  /* 0x000000ffff0c7224 */ /* 0x000fe200078e0013 */
[----:B----4-:R-:W-:Y:S04]  /*28740*/  STL.64 [R1+0x1248], R26 ;  /* 0x0012481a01007387 */ /* 0x010fe80000100a00 */
[----:B--2---:R0:W-:Y:S04]  /*28750*/  STL.64 [R1+0x1240], R24 ;  /* 0x0012401801007387 */ /* 0x0041e80000100a00 */
[----:B0-----:R-:W3:Y:S04]  /*28760*/  LDL.LU R24, [R1+0x3f0] ;  /* 0x0003f00001187983 */ /* 0x001ee80000300800 */
[----:B------:R-:W3:Y:S04]  /*28770*/  LDL.LU R25, [R1+0x3f4] ;  /* 0x0003f40001197983 */ /* 0x000ee80000300800 */
[----:B------:R-:W3:Y:S04]  /*28780*/  LDL.LU R26, [R1+0x3f8] ;  /* 0x0003f800011a7983 */ /* 0x000ee80000300800 */
[----:B------:R-:W3:Y:S04]  /*28790*/  LDL.LU R27, [R1+0x3fc] ;  /* 0x0003fc00011b7983 */ /* 0x000ee80000300800 */
[----:B------:R-:W-:Y:S04]  /*287a0*/  STL.64 [R1+0x670], R20 ;  /* 0x0006701401007387 */ /* 0x000fe80000100a00 */
[----:B------:R0:W-:Y:S04]  /*287b0*/  STL.64 [R1+0x678], R22 ;  /* 0x0006781601007387 */ /* 0x0001e80000100a00 */
[----:B0-----:R-:W2:Y:S04]  /*287c0*/  LDL.LU.64 R22, [R1+0x1260] ;  /* 0x0012600001167983 */ /* 0x001ea80000300a00 */
[----:B------:R-:W2:Y:S04]  /*287d0*/  LDL.LU.64 R20, [R1+0x1258] ;  /* 0x0012580001147983 */ /* 0x000ea80000300a00 */
[----:B------:R-:W2:Y:S04]  /*287e0*/  LDL.LU.64 R18, [R1+0x1250] ;  /* 0x0012500001127983 */ /* 0x000ea80000300a00 */
[----:B------:R-:W4:Y:S01]  /*287f0*/  LDL.LU R16, [R1+0x3c0] ;  /* 0x0003c00001107983 */ /* 0x000f220000300800 */
[----:B--2---:R-:W-:-:S15]  /*28800*/  HMMA.16816.F32.BF16 R20, R8, R18, R20 ;  /* 0x000000120814723c */ /* 0x004fde0000041814 */
[----:B------:R-:W-:-:S08]  /*28810*/  NOP ;  /* 0x0000000000007918 */ /* 0x000fd00000000000 */
[----:B------:R0:W-:Y:S04]  /*28820*/  STL.64 [R1+0x5d0], R20 ;  /* 0x0005d01401007387 */ /* 0x0001e80000100a00 */
[----:B------:R1:W-:Y:S04]  /*28830*/  STL.64 [R1+0x5d8], R22 ;  /* 0x0005d81601007387 */ /* 0x0003e80000100a00 */
[----:B------:R-:W4:Y:S04]  /*28840*/  LDL.LU R17, [R1+0x3c4] ;  /* 0x0003c40001117983 */ /* 0x000f280000300800 */
[----:B------:R-:W4:Y:S04]  /*28850*/  LDL.LU R18, [R1+0x3c8] ;  /* 0x0003c80001127983 */ /* 0x000f280000300800 */
[----:B------:R-:W4:Y:S04]  /*28860*/  LDL.LU R19, [R1+0x3cc] ;  /* 0x0003cc0001137983 */ /* 0x000f280000300800 */
[----:B0-----:R-:W2:Y:S04]  /*28870*/  LDL.LU R20, [R1+0x110] ;  /* 0x0001100001147983 */ /* 0x001ea80000300800 */
[----:B------:R-:W2:Y:S04]  /*28880*/  LDL.LU R21, [R1+0x114] ;  /* 0x0001140001157983 */ /* 0x000ea80000300800 */
[----:B-1----:R-:W4:Y:S04]  /*28890*/  LDL.LU R22, [R1+0x118] ;  /* 0x0001180001167983 */ /* 0x002f280000300800 */
[----:B------:R-:W4:Y:S01]  /*288a0*/  LDL.LU R23, [R1+0x11c] ;  /* 0x00011c0001177983 */ /* 0x000f220000300800 */
[----:B---3--:R-:W-:Y:S06]  /*288b0*/  HMMA.16816.F32.BF16 R24, R8, R6, R24 ;  /* 0x000000060818723c */ /* 0x008fec0000041818 */
[----:B------:R-:W-:Y:S01]  /*288c0*/  IMAD.MOV.U32 R0, RZ, RZ, R7 ;  /* 0x000000ffff007224 */ /* 0x000fe200078e0007 */
[----:B----4-:R0:W-:Y:S04]  /*288d0*/  STL.64 [R1+0x1110], R22 ;  /* 0x0011101601007387 */ /* 0x0101e80000100a00 */
[----:B--2---:R1:W-:Y:S04]  /*288e0*/  STL.64 [R1+0x1108], R20 ;  /* 0x0011081401007387 */ /* 0x0043e80000100a00 */
[----:B0-----:R-:W2:Y:S08]  /*288f0*/  LDL.LU.64 R22, [R1+0x18] ;  /* 0x0000180001167983 */ /* 0x001eb00000300a00 */
[----:B------:R-:W-:Y:S04]  /*28900*/  STL.64 [R1+0x560], R24 ;  /* 0x0005601801007387 */ /* 0x000fe80000100a00 */
[----:B------:R0:W-:Y:S01]  /*28910*/  STL.64 [R1+0x568], R26 ;  /* 0x0005681a01007387 */ /* 0x0001e20000100a00 */
[----:B-1----:R-:W-:-:S03]  /*28920*/  IMAD.MOV.U32 R20, RZ, RZ, R6 ;  /* 0x000000ffff147224 */ /* 0x002fc600078e0006 */
[----:B0-----:R-:W3:Y:S04]  /*28930*/  LDL.LU.64 R26, [R1+0x1248] ;  /* 0x00124800011a7983 */ /* 0x001ee80000300a00 */
[----:B------:R-:W3:Y:S04]  /*28940*/  LDL.LU.64 R24, [R1+0x1240] ;  /* 0x0012400001187983 */ /* 0x000ee80000300a00 */
[----:B------:R-:W3:Y:S02]  /*28950*/  LDL.LU.64 R6, [R1+0x1238] ;  /* 0x0012380001067983 */ /* 0x000ee40000300a00 */
[----:B---3--:R-:W-:Y:S02]  /*28960*/  HMMA.16816.F32.BF16 R4, R8, R6, R24 ;  /* 0x000000060804723c */ /* 0x008fe40000041818 */
[----:B------:R-:W3:Y:S04]  /*28970*/  LDL.LU.64 R26, [R1+0x1230] ;  /* 0x00123000011a7983 */ /* 0x000ee80000300a00 */
[----:B------:R-:W3:-:S15]  /*28980*/  LDL.LU.64 R24, [R1+0x1228] ;  /* 0x0012280001187983 */ /* 0x000ede0000300a00 */
[----:B------:R-:W-:-:S02]  /*28990*/  NOP ;  /* 0x0000000000007918 */ /* 0x000fc40000000000 */
[----:B------:R-:W-:Y:S04]  /*289a0*/  STL.64 [R1+0x4f0], R4 ;  /* 0x0004f00401007387 */ /* 0x000fe80000100a00 */
[----:B------:R0:W-:Y:S04]  /*289b0*/  STL.64 [R1+0x4f8], R6 ;  /* 0x0004f80601007387 */ /* 0x0001e80000100a00 */
[----:B0-----:R-:W3:Y:S04]  /*289c0*/  LDL.LU.64 R6, [R1+0x1220] ;  /* 0x0012200001067983 */ /* 0x001ee80000300a00 */
[----:B------:R-:W4:Y:S01]  /*289d0*/  LDL.LU R4, [R1+0x190] ;  /* 0x0001900001047983 */ /* 0x000f220000300800 */
[----:B---3--:R-:W-:-:S15]  /*289e0*/  HMMA.16816.F32.BF16 R24, R8, R6, R24 ;  /* 0x000000060818723c */ /* 0x008fde0000041818 */
[----:B------:R-:W-:-:S08]  /*289f0*/  NOP ;  /* 0x0000000000007918 */ /* 0x000fd00000000000 */
[----:B------:R-:W-:Y:S04]  /*28a00*/  STL.64 [R1+0x3f0], R24 ;  /* 0x0003f01801007387 */ /* 0x000fe80000100a00 */
[----:B------:R-:W-:Y:S04]  /*28a10*/  STL.64 [R1+0x3f8], R26 ;  /* 0x0003f81a01007387 */ /* 0x000fe80000100a00 */
[----:B------:R-:W4:Y:S04]  /*28a20*/  LDL.LU R5, [R1+0x194] ;  /* 0x0001940001057983 */ /* 0x000f280000300800 */
[----:B------:R-:W3:Y:S04]  /*28a30*/  LDL.LU R6, [R1+0x198] ;  /* 0x0001980001067983 */ /* 0x000ee80000300800 */
[----:B------:R-:W3:Y:S04]  /*28a40*/  LDL.LU R7, [R1+0x19c] ;  /* 0x00019c0001077983 */ /* 0x000ee80000300800 */
[----:B---3--:R-:W-:Y:S04]  /*28a50*/  STL.64 [R1+0x1120], R6 ;  /* 0x0011200601007387 */ /* 0x008fe80000100a00 */
[----:B----4-:R0:W-:Y:S04]  /*28a60*/  STL.64 [R1+0x1118], R4 ;  /* 0x0011180401007387 */ /* 0x0101e80000100a00 */
[----:B0-----:R-:W3:Y:S04]  /*28a70*/  LDL.LU R4, [R1+0x1b0] ;  /* 0x0001b00001047983 */ /* 0x001ee80000300800 */
[----:B------:R-:W3:Y:S04]  /*28a80*/  LDL.LU R5, [R1+0x1b4] ;  /* 0x0001b40001057983 */ /* 0x000ee80000300800 */
[----:B------:R-:W4:Y:S04]  /*28a90*/  LDL.LU R6, [R1+0x1b8] ;  /* 0x0001b80001067983 */ /* 0x000f280000300800 */
[----:B------:R-:W4:Y:S04]  /*28aa0*/  LDL.LU R7, [R1+0x1bc] ;  /* 0x0001bc0001077983 */ /* 0x000f280000300800 */
[----:B------:R-:W2:Y:S04]  /*28ab0*/  LDL.LU R24, [R1+0x3b0] ;  /* 0x0003b00001187983 */ /* 0x000ea80000300800 */
[----:B------:R-:W2:Y:S04]  /*28ac0*/  LDL.LU R25, [R1+0x3b4] ;  /* 0x0003b40001197983 */ /* 0x000ea80000300800 */
[----:B------:R-:W2:Y:S04]  /*28ad0*/  LDL.LU R26, [R1+0x3b8] ;  /* 0x0003b800011a7983 */ /* 0x000ea80000300800 */
[----:B------:R-:W2:Y:S04]  /*28ae0*/  LDL.LU R27, [R1+0x3bc] ;  /* 0x0003bc00011b7983 */ /* 0x000ea80000300800 */
[----:B----4-:R0:W-:Y:S02]  /*28af0*/  STL.64 [R1+0x1130], R6 ;  /* 0x0011300601007387 */ /* 0x0101e40000100a00 */
[----:B0-----:R-:W-:-:S02]  /*28b00*/  IMAD.MOV.U32 R6, RZ, RZ, R15 ;  /* 0x000000ffff067224 */ /* 0x001fc400078e000f */
[----:B------:R-:W-:-:S07]  /*28b10*/  IMAD.MOV.U32 R7, RZ, RZ, R14 ;  /* 0x000000ffff077224 */ /* 0x000fce00078e000e */
[----:B------:R-:W-:Y:S01]  /*28b20*/  HMMA.16816.F32.BF16 R16, R8, R6, R16 ;  /* 0x000000060810723c */ /* 0x000fe20000041810 */
[----:B---3--:R-:W-:-:S15]  /*28b30*/  STL.64 [R1+0x1128], R4 ;  /* 0x0011280401007387 */ /* 0x008fde0000100a00 */
[----:B------:R-:W-:-:S07]  /*28b40*/  NOP ;  /* 0x0000000000007918 */ /* 0x000fce0000000000 */
[----:B------:R0:W-:Y:S04]  /*28b50*/  STL.64 [R1+0x3e0], R16 ;  /* 0x0003e01001007387 */ /* 0x0001e80000100a00 */
[----:B------:R1:W-:Y:S04]  /*28b60*/  STL.64 [R1+0x3e8], R18 ;  /* 0x0003e81201007387 */ /* 0x0003e80000100a00 */
[----:B0-----:R-:W3:Y:S04]  /*28b70*/  LDL.LU R16, [R1+0x370] ;  /* 0x0003700001107983 */ /* 0x001ee80000300800 */
[----:B------:R-:W3:Y:S04]  /*28b80*/  LDL.LU R17, [R1+0x374] ;  /* 0x0003740001117983 */ /* 0x000ee80000300800 */
[----:B-1----:R-:W4:Y:S04]  /*28b90*/  LDL.LU R18, [R1+0x378] ;  /* 0x0003780001127983 */ /* 0x002f280000300800 */
[----:B------:R-:W4:Y:S04]  /*28ba0*/  LDL.LU R19, [R1+0x37c] ;  /* 0x00037c0001137983 */ /* 0x000f280000300800 */
[----:B----4-:R0:W-:Y:S04]  /*28bb0*/  STL.64 [R1+0x11f8], R18 ;  /* 0x0011f81201007387 */ /* 0x0101e80000100a00 */
[----:B---3--:R-:W-:Y:S01]  /*28bc0*/  STL.64 [R1+0x11f0], R16 ;  /* 0x0011f01001007387 */ /* 0x008fe20000100a00 */
[----:B0-----:R-:W-:-:S02]  /*28bd0*/  IMAD.MOV.U32 R19, RZ, RZ, R12 ;  /* 0x000000ffff137224 */ /* 0x001fc400078e000c */
[----:B------:R-:W-:Y:S01]  /*28be0*/  IMAD.MOV.U32 R18, RZ, RZ, R13 ;  /* 0x000000ffff127224 */ /* 0x000fe200078e000d */
[----:B------:R-:W3:Y:S04]  /*28bf0*/  LDL.LU R12, [R1+0x2f0] ;  /* 0x0002f000010c7983 */ /* 0x000ee80000300800 */
[----:B------:R-:W3:Y:S04]  /*28c00*/  LDL.LU R13, [R1+0x2f4] ;  /* 0x0002f400010d7983 */ /* 0x000ee80000300800 */
[----:B------:R-:W3:Y:S04]  /*28c10*/  LDL.LU R14, [R1+0x2f8] ;  /* 0x0002f800010e7983 */ /* 0x000ee80000300800 */
[----:B------:R-:W3:Y:S04]  /*28c20*/  LDL.LU R15, [R1+0x2fc] ;  /* 0x0002fc00010f7983 */ /* 0x000ee80000300800 */
[----:B------:R0:W-:Y:S04]  /*28c30*/  STL.64 [R1+0x11c8], R6 ;  /* 0x0011c80601007387 */ /* 0x0001e80000100a00 */
[----:B------:R-:W4:Y:S04]  /*28c40*/  LDL.LU R4, [R1+0x350] ;  /* 0x0003500001047983 */ /* 0x000f280000300800 */
[----:B------:R-:W4:Y:S04]  /*28c50*/  LDL.LU R5, [R1+0x354] ;  /* 0x0003540001057983 */ /* 0x000f280000300800 */
[----:B0-----:R-:W3:Y:S04]  /*28c60*/  LDL.LU R6, [R1+0x358] ;  /* 0x0003580001067983 */ /* 0x001ee80000300800 */
[----:B------:R-:W3:Y:S01]  /*28c70*/  LDL.LU R7, [R1+0x35c] ;  /* 0x00035c0001077983 */ /* 0x000ee20000300800 */
[----:B--2---:R-:W-:Y:S03]  /*28c80*/  HMMA.16816.F32.BF16 R24, R8, R22, R24 ;  /* 0x000000160818723c */ /* 0x004fe60000041818 */
[----:B---3--:R0:W-:Y:S04]  /*28c90*/  STL.64 [R1+0x11d8], R6 ;  /* 0x0011d80601007387 */ /* 0x0081e80000100a00 */
[----:B----4-:R-:W-:Y:S01]  /*28ca0*/  STL.64 [R1+0x11d0], R4 ;  /* 0x0011d00401007387 */ /* 0x010fe20000100a00 */
[----:B0-----:R-:W-:-:S02]  /*28cb0*/  IMAD.MOV.U32 R6, RZ, RZ, R20 ;  /* 0x000000ffff067224 */ /* 0x001fc400078e0014 */
[----:B------:R-:W-:-:S05]  /*28cc0*/  IMAD.MOV.U32 R7, RZ, RZ, R0 ;  /* 0x000000ffff077224 */ /* 0x000fca00078e0000 */
[----:B------:R0:W-:Y:S04]  /*28cd0*/  STL.64 [R1+0x11e8], R6 ;  /* 0x0011e80601007387 */ /* 0x0001e80000100a00 */
[----:B0-----:R-:W2:Y:S04]  /*28ce0*/  LDL.64 R6, [R1+0x68] ;  /* 0x0000680001067983 */ /* 0x001ea80000100a00 */
[----:B--2---:R0:W-:Y:S04]  /*28cf0*/  STL.64 [R1+0x1200], R6 ;  /* 0x0012000601007387 */ /* 0x0041e80000100a00 */
[----:B------:R-:W2:Y:S04]  /*28d00*/  LDL.LU R4, [R1+0x380] ;  /* 0x0003800001047983 */ /* 0x000ea80000300800 */
[----:B------:R-:W2:Y:S04]  /*28d10*/  LDL.LU R5, [R1+0x384] ;  /* 0x0003840001057983 */ /* 0x000ea80000300800 */
[----:B0-----:R-:W2:Y:S04]  /*28d20*/  LDL.LU R6, [R1+0x388] ;  /* 0x0003880001067983 */ /* 0x001ea80000300800 */
[----:B------:R-:W2:Y:S04]  /*28d30*/  LDL.LU R7, [R1+0x38c] ;  /* 0x00038c0001077983 */ /* 0x000ea80000300800 */
[----:B------:R-:W-:Y:S04]  /*28d40*/  STL.64 [R1+0x3d0], R24 ;  /* 0x0003d01801007387 */ /* 0x000fe80000100a00 */
[----:B------:R0:W-:Y:S04]  /*28d50*/  STL.64 [R1+0x3d8], R26 ;  /* 0x0003d81a01007387 */ /* 0x0001e80000100a00 */
[----:B0-----:R-:W3:Y:S04]  /*28d60*/  LDL.LU.64 R26, [R1+0x1218] ;  /* 0x00121800011a7983 */ /* 0x001ee80000300a00 */
[----:B------:R0:W-:Y:S04]  /*28d70*/  STL.64 [R1+0x11b0], R22 ;  /* 0x0011b01601007387 */ /* 0x0001e80000100a00 */
[----:B------:R-:W4:Y:S04]  /*28d80*/  LDL.LU R20, [R1+0x340] ;  /* 0x0003400001147983 */ /* 0x000f280000300800 */
[----:B------:R-:W4:Y:S04]  /*28d90*/  LDL.LU R21, [R1+0x344] ;  /* 0x0003440001157983 */ /* 0x000f280000300800 */
[----:B0-----:R-:W2:Y:S04]  /*28da0*/  LDL.LU R22, [R1+0x348] ;  /* 0x0003480001167983 */ /* 0x001ea80000300800 */
[----:B------:R-:W2:Y:S04]  /*28db0*/  LDL.LU R23, [R1+0x34c] ;  /* 0x00034c0001177983 */ /* 0x000ea80000300800 */
[----:B--2---:R0:W-:Y:S04]  /*28dc0*/  STL.64 [R1+0x11c0], R22 ;  /* 0x0011c01601007387 */ /* 0x0041e80000100a00 */
[----:B----4-:R1:W-:Y:S04]  /*28dd0*/  STL.64 [R1+0x11b8], R20 ;  /* 0x0011b81401007387 */ /* 0x0103e80000100a00 */
[----:B0-----:R-:W2:Y:S01]  /*28de0*/  LDL.64 R22, [R1+0x48] ;  /* 0x0000480001167983 */ /* 0x001ea20000100a00 */
[----:B---3--:R-:W-:Y:S03]  /*28df0*/  HMMA.16816.F32.BF16 R8, R8, R26, R12 ;  /* 0x0000001a0808723c */ /* 0x008fe6000004180c */
[----:B--2---:R0:W-:Y:S04]  /*28e00*/  STL.64 [R1+0x11e0], R22 ;  /* 0x0011e01601007387 */ /* 0x0041e80000100a00 */
[----:B-1----:R-:W2:Y:S04]  /*28e10*/  LDL.LU R20, [R1+0x360] ;  /* 0x0003600001147983 */ /* 0x002ea80000300800 */
[----:B------:R-:W2:Y:S04]  /*28e20*/  LDL.LU R21, [R1+0x364] ;  /* 0x0003640001157983 */ /* 0x000ea80000300800 */
[----:B0-----:R-:W2:Y:S04]  /*28e30*/  LDL.LU R22, [R1+0x368] ;  /* 0x0003680001167983 */ /* 0x001ea80000300800 */
        /* <DEDUP_REMOVED lines=9> */
[----:B------:R0:W-:Y:S04]  /*28ed0*/  STL.64 [R1+0x11a8], R26 ;  /* 0x0011a81a01007387 */ /* 0x0001e80000100a00 */
[----:B0-----:R-:W4:Y:S01]  /*28ee0*/  LDL.64 R26, [R1+0x38] ;  /* 0x00003800011a7983 */ /* 0x001f220000100a00 */
[----:B---3--:R-:W-:Y:S03]  /*28ef0*/  HMMA.16816.F32.BF16 R16, R12, R18, R4 ;  /* 0x000000120c10723c */ /* 0x008fe60000041804 */
[----:B------:R-:W3:-:S15]  /*28f00*/  LDL.LU.64 R6, [R1+0x1200] ;  /* 0x0012000001067983 */ /* 0x000ede0000300a00 */
[----:B------:R-:W-:-:S05]  /*28f10*/  NOP ;  /* 0x0000000000007918 */ /* 0x000fca0000000000 */
[----:B------:R-:W-:Y:S04]  /*28f20*/  STL.64 [R1+0x690], R16 ;  /* 0x0006901001007387 */ /* 0x000fe80000100a00 */
[----:B------:R0:W-:Y:S04]  /*28f30*/  STL.64 [R1+0x698], R18 ;  /* 0x0006981201007387 */ /* 0x0001e80000100a00 */
[----:B0-----:R-:W3:Y:S04]  /*28f40*/  LDL.LU.64 R18, [R1+0x11f8] ;  /* 0x0011f80001127983 */ /* 0x001ee80000300a00 */
[----:B------:R-:W3:Y:S02]  /*28f50*/  LDL.LU.64 R16, [R1+0x11f0] ;  /* 0x0011f00001107983 */ /* 0x000ee40000300a00 */
[----:B---3--:R-:W-:-:S15]  /*28f60*/  HMMA.16816.F32.BF16 R16, R12, R6, R16 ;  /* 0x000000060c10723c */ /* 0x008fde0000041810 */
[----:B------:R-:W-:-:S08]  /*28f70*/  NOP ;  /* 0x0000000000007918 */ /* 0x000fd00000000000 */
[----:B------:R0:W-:Y:S04]  /*28f80*/  STL.64 [R1+0x5f0], R16 ;  /* 0x0005f01001007387 */ /* 0x0001e80000100a00 */
[----:B------:R1:W-:Y:S01]  /*28f90*/  STL.64 [R1+0x5f8], R18 ;  /* 0x0005f81201007387 */ /* 0x0003e20000100a00 */
[----:B0-----:R-:W-:Y:S02]  /*28fa0*/  IMAD.MOV.U32 R17, RZ, RZ, R7 ;  /* 0x000000ffff117224 */ /* 0x001fe400078e0007 */
[----:B-1----:R-:W-:Y:S02]  /*28fb0*/  IMAD.MOV.U32 R18, RZ, RZ, R6 ;  /* 0x000000ffff127224 */ /* 0x002fe400078e0006 */
[----:B------:R-:W2:Y:S02]  /*28fc0*/  LDL.LU.64 R6, [R1+0x11e8] ;  /* 0x0011e80001067983 */ /* 0x000ea40000300a00 */
[----:B--2---:R-:W-:Y:S02]  /*28fd0*/  HMMA.16816.F32.BF16 R4, R12, R6, R20 ;  /* 0x000000060c04723c */ /* 0x004fe40000041814 */
[----:B------:R-:W2:-:S15]  /*28fe0*/  LDL.LU.64 R22, [R1+0x11e0] ;  /* 0x0011e00001167983 */ /* 0x000e9e0000300a00 */
[----:B------:R-:W-:-:S06]  /*28ff0*/  NOP ;  /* 0x0000000000007918 */ /* 0x000fcc0000000000 */
[----:B------:R-:W-:Y:S04]  /*29000*/  STL.64 [R1+0x580], R4 ;  /* 0x0005800401007387 */ /* 0x000fe80000100a00 */
[----:B------:R0:W-:Y:S04]  /*29010*/  STL.64 [R1+0x588], R6 ;  /* 0x0005880601007387 */ /* 0x0001e80000100a00 */
[----:B0-----:R-:W3:Y:S04]  /*29020*/  LDL.LU.64 R6, [R1+0x11d8] ;  /* 0x0011d80001067983 */ /* 0x001ee80000300a00 */
[----:B------:R-:W3:Y:S01]  /*29030*/  LDL.LU.64 R4, [R1+0x11d0] ;  /* 0x0011d00001047983 */ /* 0x000ee20000300a00 */
[----:B--2---:R-:W-:Y:S01]  /*29040*/  IMAD.MOV.U32 R0, RZ, RZ, R23 ;  /* 0x000000ffff007224 */ /* 0x004fe200078e0017 */
[----:B---3--:R-:W-:-:S15]  /*29050*/  HMMA.16816.F32.BF16 R4, R12, R22, R4 ;  /* 0x000000160c04723c */ /* 0x008fde0000041804 */
[----:B------:R-:W-:-:S08]  /*29060*/  NOP ;  /* 0x0000000000007918 */ /* 0x000fd00000000000 */
[----:B------:R0:W-:Y:S04]  /*29070*/  STL.64 [R1+0x500], R4 ;  /* 0x0005000401007387 */ /* 0x0001e80000100a00 */
[----:B------:R1:W-:Y:S01]  /*29080*/  STL.64 [R1+0x508], R6 ;  /* 0x0005080601007387 */ /* 0x0003e20000100a00 */
[----:B0-----:R-:W-:-:S03]  /*29090*/  IMAD.MOV.U32 R4, RZ, RZ, R22 ;  /* 0x000000ffff047224 */ /* 0x001fc600078e0016 */
[----:B-1----:R-:W2:Y:S04]  /*290a0*/  LDL.LU.64 R6, [R1+0x11c8] ;  /* 0x0011c80001067983 */ /* 0x002ea80000300a00 */
[----:B------:R-:W3:Y:S04]  /*290b0*/  LDL.LU.64 R22, [R1+0x11c0] ;  /* 0x0011c00001167983 */ /* 0x000ee80000300a00 */
[----:B------:R-:W3:Y:S01]  /*290c0*/  LDL.LU.64 R20, [R1+0x11b8] ;  /* 0x0011b80001147983 */ /* 0x000ee20000300a00 */
[----:B----4-:R-:W-:Y:S02]  /*290d0*/  IMAD.MOV.U32 R16, RZ, RZ, R26 ;  /* 0x000000ffff107224 */ /* 0x010fe400078e001a */
[----:B------:R-:W-:Y:S01]  /*290e0*/  IMAD.MOV.U32 R5, RZ, RZ, R27 ;  /* 0x000000ffff057224 */ /* 0x000fe200078e001b */
[C---:B---3--:R-:W-:Y:S06]  /*290f0*/  HMMA.16816.F32.BF16 R20, R12.reuse, R26, R20 ;  /* 0x0000001a0c14723c */ /* 0x048fec0000041814 */
[----:B--2---:R-:W-:-:S15]  /*29100*/  HMMA.16816.F32.BF16 R8, R12, R6, R8 ;  /* 0x000000060c08723c */ /* 0x004fde0000041808 */
[----:B------:R-:W-:-:S02]  /*29110*/  NOP ;  /* 0x0000000000007918 */ /* 0x000fc40000000000 */
[----:B------:R-:W-:Y:S04]  /*29120*/  STL.64 [R1+0x490], R20 ;  /* 0x0004901401007387 */ /* 0x000fe80000100a00 */
[----:B------:R0:W-:Y:S04]  /*29130*/  STL.64 [R1+0x498], R22 ;  /* 0x0004981601007387 */ /* 0x0001e80000100a00 */
[----:B0-----:R-:W2:Y:S04]  /*29140*/  LDL.LU.64 R22, [R1+0x11b0] ;  /* 0x0011b00001167983 */ /* 0x001ea80000300a00 */
[----:B------:R-:W2:Y:S04]  /*29150*/  LDL.LU R24, [R1+0x320] ;  /* 0x0003200001187983 */ /* 0x000ea80000300800 */
[----:B------:R0:W-:Y:S04]  /*29160*/  STL.64 [R1+0x480], R8 ;  /* 0x0004800801007387 */ /* 0x0001e80000100a00 */
[----:B------:R1:W-:Y:S04]  /*29170*/  STL.64 [R1+0x488], R10 ;  /* 0x0004880a01007387 */ /* 0x0003e80000100a00 */
[----:B------:R-:W2:Y:S04]  /*29180*/  LDL.LU R25, [R1+0x324] ;  /* 0x0003240001197983 */ /* 0x000ea80000300800 */
[----:B------:R-:W2:Y:S04]  /*29190*/  LDL.LU R26, [R1+0x328] ;  /* 0x00032800011a7983 */ /* 0x000ea80000300800 */
[----:B------:R-:W2:Y:S04]  /*291a0*/  LDL.LU R27, [R1+0x32c] ;  /* 0x00032c00011b7983 */ /* 0x000ea80000300800 */
[----:B0-----:R-:W3:Y:S04]  /*291b0*/  LDL.LU R8, [R1+0x1f0] ;  /* 0x0001f00001087983 */ /* 0x001ee80000300800 */
[----:B------:R-:W3:Y:S04]  /*291c0*/  LDL.LU R9, [R1+0x1f4] ;  /* 0x0001f40001097983 */ /* 0x000ee80000300800 */
[----:B-1----:R-:W4:Y:S04]  /*291d0*/  LDL.LU R10, [R1+0x1f8] ;  /* 0x0001f800010a7983 */ /* 0x002f280000300800 */
[----:B------:R-:W4:Y:S04]  /*291e0*/  LDL.LU R11, [R1+0x1fc] ;  /* 0x0001fc00010b7983 */ /* 0x000f280000300800 */
[----:B----4-:R0:W-:Y:S04]  /*291f0*/  STL.64 [R1+0x1180], R10 ;  /* 0x0011800a01007387 */ /* 0x0101e80000100a00 */
[----:B---3--:R-:W-:Y:S01]  /*29200*/  STL.64 [R1+0x1178], R8 ;  /* 0x0011780801007387 */ /* 0x008fe20000100a00 */
[----:B0-----:R-:W-:-:S02]  /*29210*/  IMAD.MOV.U32 R10, RZ, RZ, R18 ;  /* 0x000000ffff0a7224 */ /* 0x001fc400078e0012 */
[----:B------:R-:W-:-:S05]  /*29220*/  IMAD.MOV.U32 R11, RZ, RZ, R17 ;  /* 0x000000ffff0b7224 */ /* 0x000fca00078e0011 */
[----:B------:R-:W-:Y:S04]  /*29230*/  STL.64 [R1+0x1190], R10 ;  /* 0x0011900a01007387 */ /* 0x000fe80000100a00 */
[----:B------:R0:W-:Y:S02]  /*29240*/  STL.64 [R1+0x1140], R6 ;  /* 0x0011400601007387 */ /* 0x0001e40000100a00 */
[----:B0-----:R-:W-:Y:S02]  /*29250*/  IMAD.MOV.U32 R6, RZ, RZ, R16 ;  /* 0x000000ffff067224 */ /* 0x001fe400078e0010 */
[----:B------:R-:W3:Y:S04]  /*29260*/  LDL.LU R16, [R1+0x260] ;  /* 0x0002600001107983 */ /* 0x000ee80000300800 */
[----:B------:R-:W3:Y:S04]  /*29270*/  LDL.LU R17, [R1+0x264] ;  /* 0x0002640001117983 */ /* 0x000ee80000300800 */
[----:B------:R-:W3:Y:S01]  /*29280*/  LDL.LU R18, [R1+0x268] ;  /* 0x0002680001127983 */ /* 0x000ee20000300800 */
[----:B------:R-:W-:-:S03]  /*29290*/  IMAD.MOV.U32 R7, RZ, RZ, R5 ;  /* 0x000000ffff077224 */ /* 0x000fc600078e0005 */
[----:B------:R-:W3:Y:S04]  /*292a0*/  LDL.LU R19, [R1+0x26c] ;  /* 0x00026c0001137983 */ /* 0x000ee80000300800 */
[----:B------:R-:W4:Y:S04]  /*292b0*/  LDL.LU R8, [R1+0x210] ;  /* 0x0002100001087983 */ /* 0x000f280000300800 */
[----:B------:R-:W4:Y:S04]  /*292c0*/  LDL.LU R9, [R1+0x214] ;  /* 0x0002140001097983 */ /* 0x000f280000300800 */
[----:B------:R-:W4:Y:S04]  /*292d0*/  LDL.LU R10, [R1+0x218] ;  /* 0x00021800010a7983 */ /* 0x000f280000300800 */
[----:B------:R-:W4:Y:S04]  /*292e0*/  LDL.LU R11, [R1+0x21c] ;  /* 0x00021c00010b7983 */ /* 0x000f280000300800 */
[----:B------:R0:W-:Y:S02]  /*292f0*/  STL.64 [R1+0x1158], R6 ;  /* 0x0011580601007387 */ /* 0x0001e40000100a00 */
[----:B0-----:R-:W-:-:S02]  /*29300*/  IMAD.MOV.U32 R6, RZ, RZ, R4 ;  /* 0x000000ffff067224 */ /* 0x001fc400078e0004 */
[----:B------:R-:W-:-:S05]  /*29310*/  IMAD.MOV.U32 R7, RZ, RZ, R0 ;  /* 0x000000ffff077224 */ /* 0x000fca00078e0000 */
[----:B------:R0:W-:Y:S04]  /*29320*/  STL.64 [R1+0x1170], R6 ;  /* 0x0011700601007387 */ /* 0x0001e80000100a00 */
[----:B0-----:R-:W3:Y:S01]  /*29330*/  LDL.LU.64 R6, [R1+0x58] ;  /* 0x0000580001067983 */ /* 0x001ee20000300a00 */
[C---:B--2---:R-:W-:Y:S03]  /*29340*/  HMMA.16816.F32.BF16 R24, R12.reuse, R22, R24 ;  /* 0x000000160c18723c */ /* 0x044fe60000041818 */
[----:B---3--:R0:W-:Y:S04]  /*29350*/  STL.64 [R1+0x1188], R6 ;  /* 0x0011880601007387 */ /* 0x0081e80000100a00 */
        /* <DEDUP_REMOVED lines=18> */
[----:B---3--:R-:W-:Y:S03]  /*29480*/  HMMA.16816.F32.BF16 R12, R12, R26, R16 ;  /* 0x0000001a0c0c723c */ /* 0x008fe60000041810 */
[----:B----4-:R-:W-:Y:S04]  /*29490*/  STL.64 [R1+0x1168], R22 ;  /* 0x0011681601007387 */ /* 0x010fe80000100a00 */
[----:B--2---:R0:W-:Y:S04]  /*294a0*/  STL.64 [R1+0x1160], R20 ;  /* 0x0011601401007387 */ /* 0x0041e80000100a00 */
[----:B0-----:R-:W2:Y:S04]  /*294b0*/  LDL.LU R20, [R1+0x1e0] ;  /* 0x0001e00001147983 */ /* 0x001ea80000300800 */
[----:B------:R-:W2:Y:S04]  /*294c0*/  LDL.LU R21, [R1+0x1e4] ;  /* 0x0001e40001157983 */ /* 0x000ea80000300800 */
[----:B------:R-:W2:Y:S04]  /*294d0*/  LDL.LU R22, [R1+0x1e8] ;  /* 0x0001e80001167983 */ /* 0x000ea80000300800 */
[----:B------:R-:W2:Y:S04]  /*294e0*/  LDL.LU R23, [R1+0x1ec] ;  /* 0x0001ec0001177983 */ /* 0x000ea80000300800 */
[----:B------:R-:W3:Y:S04]  /*294f0*/  LDL.LU.64 R18, [R1+0x11a0] ;  /* 0x0011a00001127983 */ /* 0x000ee80000300a00 */
[----:B------:R-:W3:Y:S04]  /*29500*/  LDL.LU.64 R16, [R1+0x1198] ;  /* 0x0011980001107983 */ /* 0x000ee80000300a00 */
[----:B------:R-:W-:Y:S04]  /*29510*/  STL.64 [R1+0x380], R12 ;  /* 0x0003800c01007387 */ /* 0x000fe80000100a00 */
[----:B------:R0:W-:Y:S04]  /*29520*/  STL.64 [R1+0x388], R14 ;  /* 0x0003880e01007387 */ /* 0x0001e80000100a00 */
[----:B0-----:R-:W3:Y:S02]  /*29530*/  LDL.LU.64 R14, [R1+0x78] ;  /* 0x00007800010e7983 */ /* 0x001ee40000300a00 */
[----:B---3--:R-:W-:-:S15]  /*29540*/  HMMA.16816.F32.BF16 R8, R16, R14, R8 ;  /* 0x0000000e1008723c */ /* 0x008fde0000041808 */
[----:B------:R-:W-:-:S08]  /*29550*/  NOP ;  /* 0x0000000000007918 */ /* 0x000fd00000000000 */
[----:B------:R-:W-:Y:S04]  /*29560*/  STL.64 [R1+0x660], R8 ;  /* 0x0006600801007387 */ /* 0x000fe80000100a00 */
[----:B------:R0:W-:Y:S04]  /*29570*/  STL.64 [R1+0x668], R10 ;  /* 0x0006680a01007387 */ /* 0x0001e80000100a00 */
[----:B0-----:R-:W3:Y:S02]  /*29580*/  LDL.LU.64 R10, [R1+0x1190] ;  /* 0x00119000010a7983 */ /* 0x001ee40000300a00 */
[----:B---3--:R-:W-:Y:S02]  /*29590*/  HMMA.16816.F32.BF16 R8, R16, R10, R4 ;  /* 0x0000000a1008723c */ /* 0x008fe40000041804 */
[----:B------:R-:W3:-:S15]  /*295a0*/  LDL.LU.64 R6, [R1+0x1188] ;  /* 0x0011880001067983 */ /* 0x000ede0000300a00 */
[----:B------:R-:W-:-:S06]  /*295b0*/  NOP ;  /* 0x0000000000007918 */ /* 0x000fcc0000000000 */
        /* <DEDUP_REMOVED lines=31> */
[----:B------:R-:W3:Y:S01]  /*297b0*/  LDL.LU.64 R4, [R1+0x1128] ;  /* 0x0011280001047983 */ /* 0x000ee20000300a00 */
[----:B--2---:R-:W-:-:S02]  /*297c0*/  IMAD.MOV.U32 R0, RZ, RZ, R22 ;  /* 0x000000ffff007224 */ /* 0x004fc400078e0016 */
[----:B------:R-:W-:Y:S01]  /*297d0*/  IMAD.MOV.U32 R29, RZ, RZ, R23 ;  /* 0x000000ffff1d7224 */ /* 0x000fe200078e0017 */
[----:B---3--:R-:W-:-:S15]  /*297e0*/  HMMA.16816.F32.BF16 R4, R16, R22, R4 ;  /* 0x000000161004723c */ /* 0x008fde0000041804 */
[----:B------:R-:W-:-:S08]  /*297f0*/  NOP ;  /* 0x0000000000007918 */ /* 0x000fd00000000000 */
[----:B------:R-:W-:Y:S04]  /*29800*/  STL.64 [R1+0x3b0], R4 ;  /* 0x0003b00401007387 */ /* 0x000fe80000100a00 */
[----:B------:R0:W-:Y:S04]  /*29810*/  STL.64 [R1+0x3b8], R6 ;  /* 0x0003b80601007387 */ /* 0x0001e80000100a00 */
[----:B0-----:R-:W2:Y:S04]  /*29820*/  LDL.LU.64 R6, [R1+0x1120] ;  /* 0x0011200001067983 */ /* 0x001ea80000300a00 */
[----:B------:R-:W2:Y:S04]  /*29830*/  LDL.LU.64 R4, [R1+0x1118] ;  /* 0x0011180001047983 */ /* 0x000ea80000300a00 */
[----:B------:R-:W3:Y:S04]  /*29840*/  LDL.LU.64 R22, [R1+0x1110] ;  /* 0x0011100001167983 */ /* 0x000ee80000300a00 */
[----:B------:R-:W3:Y:S02]  /*29850*/  LDL.LU.64 R20, [R1+0x1108] ;  /* 0x0011080001147983 */ /* 0x000ee40000300a00 */
[----:B---3--:R-:W-:Y:S02]  /*29860*/  HMMA.16816.F32.BF16 R16, R16, R26, R20 ;  /* 0x0000001a1010723c */ /* 0x008fe40000041814 */
[----:B------:R-:W2:Y:S04]  /*29870*/  LDL.LU.64 R22, [R1+0x1100] ;  /* 0x0011000001167983 */ /* 0x000ea80000300a00 */
[----:B------:R-:W2:Y:S04]  /*29880*/  LDL.LU.64 R20, [R1+0x10f8] ;  /* 0x0010f80001147983 */ /* 0x000ea80000300a00 */
[----:B------:R-:W-:-:S13]  /*29890*/  STL.64 [R1+0x10a0], R26 ;  /* 0x0010a01a01007387 */ /* 0x000fda0000100a00 */
[----:B------:R-:W-:Y:S04]  /*298a0*/  STL.64 [R1+0x360], R16 ;  /* 0x0003601001007387 */ /* 0x000fe80000100a00 */
[----:B------:R0:W-:Y:S02]  /*298b0*/  STL.64 [R1+0x368], R18 ;  /* 0x0003681201007387 */ /* 0x0001e40000100a00 */
[----:B0-----:R-:W-:Y:S02]  /*298c0*/  IMAD.MOV.U32 R18, RZ, RZ, R9 ;  /* 0x000000ffff127224 */ /* 0x001fe400078e0009 */
[----:B------:R-:W-:-:S05]  /*298d0*/  IMAD.MOV.U32 R19, RZ, RZ, R8 ;  /* 0x000000ffff137224 */ /* 0x000fca00078e0008 */
[----:B------:R0:W-:Y:S04]  /*298e0*/  STL.64 [R1+0x10e8], R18 ;  /* 0x0010e81201007387 */ /* 0x0001e80000100a00 */
[----:B------:R-:W3:Y:S04]  /*298f0*/  LDL.LU R16, [R1+0x180] ;  /* 0x0001800001107983 */ /* 0x000ee80000300800 */
[----:B------:R-:W3:Y:S04]  /*29900*/  LDL.LU R17, [R1+0x184] ;  /* 0x0001840001117983 */ /* 0x000ee80000300800 */
[----:B0-----:R-:W3:Y:S04]  /*29910*/  LDL.LU R18, [R1+0x188] ;  /* 0x0001880001127983 */ /* 0x001ee80000300800 */
[----:B------:R-:W3:Y:S01]  /*29920*/  LDL.LU R19, [R1+0x18c] ;  /* 0x00018c0001137983 */ /* 0x000ee20000300800 */
[----:B--2---:R-:W-:Y:S07]  /*29930*/  HMMA.16816.F32.BF16 R8, R20, R14, R4 ;  /* 0x0000000e1408723c */ /* 0x004fee0000041804 */
[----:B------:R-:W-:-:S02]  /*29940*/  IMAD.MOV.U32 R5, RZ, RZ, R14 ;  /* 0x000000ffff057224 */ /* 0x000fc400078e000e */
[----:B------:R-:W-:-:S14]  /*29950*/  IMAD.MOV.U32 R4, RZ, RZ, R15 ;  /* 0x000000ffff047224 */ /* 0x000fdc00078e000f */
[----:B------:R-:W-:Y:S04]  /*29960*/  STL.64 [R1+0x650], R8 ;  /* 0x0006500801007387 */ /* 0x000fe80000100a00 */
[----:B------:R-:W-:Y:S04]  /*29970*/  STL.64 [R1+0x658], R10 ;  /* 0x0006580a01007387 */ /* 0x000fe80000100a00 */
[----:B------:R-:W-:Y:S01]  /*29980*/  STL.64 [R1+0x10f0], R4 ;  /* 0x0010f00401007387 */ /* 0x000fe20000100a00 */
[----:B------:R-:W-:-:S03]  /*29990*/  IMAD.MOV.U32 R14, RZ, RZ, R9 ;  /* 0x000000ffff0e7224 */ /* 0x000fc600078e0009 */
[----:B------:R-:W3:Y:S01]  /*299a0*/  LDL.LU.64 R6, [R1+0x68] ;  /* 0x0000680001067983 */ /* 0x000ee20000300a00 */
[----:B------:R-:W-:-:S03]  /*299b0*/  IMAD.MOV.U32 R15, RZ, RZ, R11 ;  /* 0x000000ffff0f7224 */ /* 0x000fc600078e000b */
[----:B------:R-:W2:Y:S04]  /*299c0*/  LDL.LU R24, [R1+0x170] ;  /* 0x0001700001187983 */ /* 0x000ea80000300800 */
[----:B------:R-:W2:Y:S04]  /*299d0*/  LDL.LU R25, [R1+0x174] ;  /* 0x0001740001197983 */ /* 0x000ea80000300800 */
[----:B------:R-:W2:Y:S04]  /*299e0*/  LDL.LU R26, [R1+0x178] ;  /* 0x00017800011a7983 */ /* 0x000ea80000300800 */
[----:B------:R-:W2:Y:S04]  /*299f0*/  LDL.LU R27, [R1+0x17c] ;  /* 0x00017c00011b7983 */ /* 0x000ea80000300800 */
[----:B------:R0:W-:Y:S04]  /*29a00*/  STL [R1+0xefc], R14 ;  /* 0x000efc0e01007387 */ /* 0x0001e80000100800 */
[----:B------:R1:W-:Y:S04]  /*29a10*/  STL [R1+0xef8], R15 ;  /* 0x000ef80f01007387 */ /* 0x0003e80000100800 */
[----:B------:R-:W4:Y:S04]  /*29a20*/  LDL.LU R12, [R1+0x140] ;  /* 0x00014000010c7983 */ /* 0x000f280000300800 */
[----:B------:R-:W4:Y:S04]  /*29a30*/  LDL.LU R13, [R1+0x144] ;  /* 0x00014400010d7983 */ /* 0x000f280000300800 */
[----:B0-----:R-:W3:Y:S04]  /*29a40*/  LDL.LU R14, [R1+0x148] ;  /* 0x00014800010e7983 */ /* 0x001ee80000300800 */
[----:B-1----:R-:W3:Y:S04]  /*29a50*/  LDL.LU R15, [R1+0x14c] ;  /* 0x00014c00010f7983 */ /* 0x002ee80000300800 */
[----:B------:R-:W2:Y:S04]  /*29a60*/  LDL.LU R8, [R1+0x150] ;  /* 0x0001500001087983 */ /* 0x000ea80000300800 */
[----:B------:R-:W2:Y:S04]  /*29a70*/  LDL.LU R9, [R1+0x154] ;  /* 0x0001540001097983 */ /* 0x000ea80000300800 */
[----:B------:R-:W4:Y:S04]  /*29a80*/  LDL.LU R10, [R1+0x158] ;  /* 0x00015800010a7983 */ /* 0x000f280000300800 */
[----:B------:R-:W4:Y:S04]  /*29a90*/  LDL.LU R11, [R1+0x15c] ;  /* 0x00015c00010b7983 */ /* 0x000f280000300800 */
[----:B----4-:R0:W-:Y:S04]  /*29aa0*/  STL.64 [R1+0x10d0], R10 ;  /* 0x0010d00a01007387 */ /* 0x0101e80000100a00 */
[----:B--2---:R-:W-:Y:S04]  /*29ab0*/  STL.64 [R1+0x10c8], R8 ;  /* 0x0010c80801007387 */ /* 0x004fe80000100a00 */
[----:B0-----:R-:W2:Y:S04]  /*29ac0*/  LDL.LU.64 R10, [R1+0x48] ;  /* 0x00004800010a7983 */ /* 0x001ea80000300a00 */
[----:B---3--:R0:W-:Y:S04]  /*29ad0*/  STL.64 [R1+0x10c0], R14 ;  /* 0x0010c00e01007387 */ /* 0x0081e80000100a00 */
[----:B------:R1:W-:Y:S04]  /*29ae0*/  STL.64 [R1+0x10b8], R12 ;  /* 0x0010b80c01007387 */ /* 0x0003e80000100a00 */
[----:B0-----:R-:W3:Y:S01]  /*29af0*/  LDL.LU.64 R14, [R1+0x38] ;  /* 0x00003800010e7983 */ /* 0x001ee20000300a00 */
[----:B------:R-:W-:Y:S06]  /*29b00*/  HMMA.16816.F32.BF16 R16, R20, R6, R16 ;  /* 0x000000061410723c */ /* 0x000fec0000041810 */
[----:B------:R-:W-:-:S15]  /*29b10*/  IMAD.MOV.U32 R8, RZ, RZ, R7 ;  /* 0x000000ffff087224 */ /* 0x000fde00078e0007 */
[----:B------:R-:W-:-:S03]  /*29b20*/  NOP ;  /* 0x0000000000007918 */ /* 0x000fc60000000000 */
[----:B------:R-:W-:Y:S01]  /*29b30*/  IMAD.MOV.U32 R7, RZ, RZ, R18 ;  /* 0x000000ffff077224 */ /* 0x000fe200078e0012 */
[----:B---3--:R0:W-:Y:S04]  /*29b40*/  STL.64 [R1+0x10d8], R14 ;  /* 0x0010d80e01007387 */ /* 0x0081e80000100a00 */
[----:B-1----:R-:W2:Y:S04]  /*29b50*/  LDL.LU R12, [R1+0x160] ;  /* 0x00016000010c7983 */ /* 0x002ea80000300800 */
[----:B------:R-:W2:Y:S04]  /*29b60*/  LDL.LU R13, [R1+0x164] ;  /* 0x00016400010d7983 */ /* 0x000ea80000300800 */
[----:B0-----:R-:W2:Y:S04]  /*29b70*/  LDL.LU R14, [R1+0x168] ;  /* 0x00016800010e7983 */ /* 0x001ea80000300800 */
[----:B------:R-:W2:Y:S04]  /*29b80*/  LDL.LU R15, [R1+0x16c] ;  /* 0x00016c00010f7983 */ /* 0x000ea80000300800 */
[----:B------:R-:W3:Y:S04]  /*29b90*/  LDL.LU.64 R4, [R1+0x10f0] ;  /* 0x0010f00001047983 */ /* 0x000ee80000300a00 */
[----:B------:R-:W-:Y:S04]  /*29ba0*/  STL.64 [R1+0x5b0], R16 ;  /* 0x0005b01001007387 */ /* 0x000fe80000100a00 */
[----:B------:R0:W-:Y:S04]  /*29bb0*/  STL.64 [R1+0x5b8], R18 ;  /* 0x0005b81201007387 */ /* 0x0001e80000100a00 */
[----:B0-----:R-:W4:Y:S01]  /*29bc0*/  LDL.LU.64 R18, [R1+0x10e8] ;  /* 0x0010e80001127983 */ /* 0x001f220000300a00 */
[----:B------:R-:W-:-:S02]  /*29bd0*/  IMAD.MOV.U32 R9, RZ, RZ, R6 ;  /* 0x000000ffff097224 */ /* 0x000fc400078e0006 */
[----:B------:R-:W-:-:S05]  /*29be0*/  IMAD.MOV.U32 R6, RZ, RZ, R16 ;  /* 0x000000ffff067224 */ /* 0x000fca00078e0010 */
[----:B------:R0:W-:Y:S04]  /*29bf0*/  STL [R1+0xf04], R6 ;  /* 0x000f040601007387 */ /* 0x0001e80000100800 */
[----:B------:R-:W-:Y:S01]  /*29c00*/  STL [R1+0xf00], R7 ;  /* 0x000f000701007387 */ /* 0x000fe20000100800 */
[----:B0-----:R-:W-:-:S03]  /*29c10*/  IMAD.MOV.U32 R6, RZ, RZ, R0 ;  /* 0x000000ffff067224 */ /* 0x001fc600078e0000 */
[----:B------:R-:W3:Y:S01]  /*29c20*/  LDL.LU R0, [R1+0x10e0] ;  /* 0x0010e00001007983 */ /* 0x000ee20000300800 */
[----:B----4-:R-:W-:Y:S06]  /*29c30*/  HMMA.16816.F32.BF16 R24, R20, R18, R24 ;  /* 0x000000121418723c */ /* 0x010fec0000041818 */
[----:B------:R-:W-:-:S15]  /*29c40*/  STL.64 [R1+0x1058], R18 ;  /* 0x0010581201007387 */ /* 0x000fde0000100a00 */
[----:B------:R-:W-:-:S02]  /*29c50*/  NOP ;  /* 0x0000000000007918 */ /* 0x000fc40000000000 */
[----:B------:R0:W-:Y:S04]  /*29c60*/  STL.64 [R1+0x530], R24 ;  /* 0x0005301801007387 */ /* 0x0001e80000100a00 */
[----:B------:R1:W-:Y:S04]  /*29c70*/  STL.64 [R1+0x538], R26 ;  /* 0x0005381a01007387 */ /* 0x0003e80000100a00 */
[----:B0-----:R-:W4:Y:S04]  /*29c80*/  LDL.LU R24, [R1+0x130] ;  /* 0x0001300001187983 */ /* 0x001f280000300800 */
[----:B------:R-:W4:Y:S04]  /*29c90*/  LDL.LU R25, [R1+0x134] ;  /* 0x0001340001197983 */ /* 0x000f280000300800 */
[----:B-1----:R-:W3:Y:S04]  /*29ca0*/  LDL.LU R26, [R1+0x138] ;  /* 0x00013800011a7983 */ /* 0x002ee80000300800 */
[----:B------:R-:W3:Y:S01]  /*29cb0*/  LDL.LU R27, [R1+0x13c] ;  /* 0x00013c00011b7983 */ /* 0x000ee20000300800 */
[----:B--2---:R-:W-:Y:S01]  /*29cc0*/  HMMA.16816.F32.BF16 R12, R20, R10, R12 ;  /* 0x0000000a140c723c */ /* 0x004fe2000004180c */
[----:B------:R-:W-:-:S02]  /*29cd0*/  IMAD.MOV.U32 R18, RZ, RZ, R9 ;  /* 0x000000ffff127224 */ /* 0x000fc400078e0009 */
[----:B------:R-:W-:Y:S01]  /*29ce0*/  IMAD.MOV.U32 R19, RZ, RZ, R8 ;  /* 0x000000ffff137224 */ /* 0x000fe200078e0008 */
[----:B---3--:R0:W-:Y:S04]  /*29cf0*/  STL.64 [R1+0x10b0], R26 ;  /* 0x0010b01a01007387 */ /* 0x0081e80000100a00 */
[----:B----4-:R-:W-:Y:S04]  /*29d00*/  STL.64 [R1+0x10a8], R24 ;  /* 0x0010a81801007387 */ /* 0x010fe80000100a00 */
[----:B0-----:R-:W2:Y:S04]  /*29d10*/  LDL.LU.64 R26, [R1+0x28] ;  /* 0x00002800011a7983 */ /* 0x001ea80000300a00 */
[----:B------:R0:W-:Y:S02]  /*29d20*/  STL.64 [R1+0x1070], R18 ;  /* 0x0010701201007387 */ /* 0x0001e40000100a00 */
[----:B0-----:R-:W-:-:S02]  /*29d30*/  IMAD.MOV.U32 R18, RZ, RZ, R5 ;  /* 0x000000ffff127224 */ /* 0x001fc400078e0005 */
[----:B------:R-:W-:-:S05]  /*29d40*/  IMAD.MOV.U32 R19, RZ, RZ, R4 ;  /* 0x000000ffff137224 */ /* 0x000fca00078e0004 */
[----:B------:R0:W-:Y:S04]  /*29d50*/  STL.64 [R1+0x1098], R18 ;  /* 0x0010981201007387 */ /* 0x0001e80000100a00 */
[----:B------:R-:W3:Y:S04]  /*29d60*/  LDL.LU R16, [R1+0x100] ;  /* 0x0001000001107983 */ /* 0x000ee80000300800 */
[----:B------:R-:W3:Y:S01]  /*29d70*/  LDL.LU R17, [R1+0x104] ;  /* 0x0001040001117983 */ /* 0x000ee20000300800 */
[----:B------:R-:W-:-:S03]  /*29d80*/  IMAD.MOV.U32 R4, RZ, RZ, R11 ;  /* 0x000000ffff047224 */ /* 0x000fc600078e000b */
[----:B0-----:R-:W3:Y:S04]  /*29d90*/  LDL.LU R18, [R1+0x108] ;  /* 0x0001080001127983 */ /* 0x001ee80000300800 */
[----:B------:R-:W-:Y:S01]  /*29da0*/  STL.64 [R1+0x4c0], R12 ;  /* 0x0004c00c01007387 */ /* 0x000fe20000100a00 */
[----:B------:R-:W-:-:S03]  /*29db0*/  IMAD.MOV.U32 R19, RZ, RZ, R0 ;  /* 0x000000ffff137224 */ /* 0x000fc600078e0000 */
[----:B------:R0:W-:Y:S01]  /*29dc0*/  STL.64 [R1+0x4c8], R14 ;  /* 0x0004c80e01007387 */ /* 0x0001e20000100a00 */
[----:B------:R-:W-:-:S03]  /*29dd0*/  IMAD.MOV.U32 R0, RZ, RZ, R10 ;  /* 0x000000ffff007224 */ /* 0x000fc600078e000a */
[----:B0-----:R-:W4:Y:S04]  /*29de0*/  LDL.LU.64 R14, [R1+0x10d8] ;  /* 0x0010d800010e7983 */ /* 0x001f280000300a00 */
[----:B------:R-:W4:Y:S04]  /*29df0*/  LDL.LU.64 R10, [R1+0x10d0] ;  /* 0x0010d000010a7983 */ /* 0x000f280000300a00 */
[----:B------:R-:W4:Y:S02]  /*29e00*/  LDL.LU.64 R8, [R1+0x10c8] ;  /* 0x0010c80001087983 */ /* 0x000f240000300a00 */
[----:B----4-:R-:W-:-:S15]  /*29e10*/  HMMA.16816.F32.BF16 R8, R20, R14, R8 ;  /* 0x0000000e1408723c */ /* 0x010fde0000041808 */
[----:B------:R-:W-:-:S08]  /*29e20*/  NOP ;  /* 0x0000000000007918 */ /* 0x000fd00000000000 */
[----:B------:R-:W-:Y:S04]  /*29e30*/  STL.64 [R1+0x3a0], R8 ;  /* 0x0003a00801007387 */ /* 0x000fe80000100a00 */
[----:B------:R0:W-:Y:S02]  /*29e40*/  STL.64 [R1+0x3a8], R10 ;  /* 0x0003a80a01007387 */ /* 0x0001e40000100a00 */
[----:B0-----:R-:W-:Y:S02]  /*29e50*/  IMAD.MOV.U32 R11, RZ, RZ, R14 ;  /* 0x000000ffff0b7224 */ /* 0x001fe400078e000e */
[----:B------:R-:W-:Y:S02]  /*29e60*/  IMAD.MOV.U32 R10, RZ, RZ, R15 ;  /* 0x000000ffff0a7224 */ /* 0x000fe400078e000f */
[----:B------:R-:W2:Y:S04]  /*29e70*/  LDL.LU.64 R14, [R1+0x10c0] ;  /* 0x0010c000010e7983 */ /* 0x000ea80000300a00 */
[----:B------:R-:W2:Y:S02]  /*29e80*/  LDL.LU.64 R12, [R1+0x10b8] ;  /* 0x0010b800010c7983 */ /* 0x000ea40000300a00 */
[----:B--2---:R-:W-:-:S15]  /*29e90*/  HMMA.16816.F32.BF16 R12, R20, R26, R12 ;  /* 0x0000001a140c723c */ /* 0x004fde000004180c */
[----:B------:R-:W-:-:S08]  /*29ea0*/  NOP ;  /* 0x0000000000007918 */ /* 0x000fd00000000000 */
[----:B------:R0:W-:Y:S04]  /*29eb0*/  STL.64 [R1+0x460], R12 ;  /* 0x0004600c01007387 */ /* 0x0001e80000100a00 */
[----:B------:R1:W-:Y:S01]  /*29ec0*/  STL.64 [R1+0x468], R14 ;  /* 0x0004680e01007387 */ /* 0x0003e20000100a00 */
[----:B0-----:R-:W-:Y:S02]  /*29ed0*/  IMAD.MOV.U32 R13, RZ, RZ, R26 ;  /* 0x000000ffff0d7224 */ /* 0x001fe400078e001a */
[----:B------:R-:W-:Y:S02]  /*29ee0*/  IMAD.MOV.U32 R12, RZ, RZ, R27 ;  /* 0x000000ffff0c7224 */ /* 0x000fe400078e001b */
[----:B------:R-:W2:Y:S04]  /*29ef0*/  LDL.LU.64 R26, [R1+0x10b0] ;  /* 0x0010b000011a7983 */ /* 0x000ea80000300a00 */
[----:B------:R-:W2:Y:S04]  /*29f00*/  LDL.LU.64 R24, [R1+0x10a8] ;  /* 0x0010a80001187983 */ /* 0x000ea80000300a00 */
[----:B-1----:R-:W4:Y:S01]  /*29f10*/  LDL.LU R15, [R1+0x6cc] ;  /* 0x0006cc00010f7983 */ /* 0x002f220000300800 */
[----:B------:R-:W-:-:S03]  /*29f20*/  IMAD.MOV.U32 R7, RZ, RZ, R29 ;  /* 0x000000ffff077224 */ /* 0x000fc600078e001d */
[----:B----4-:R-:W-:Y:S04]  /*29f30*/  STL [R1+0x1068], R15 ;  /* 0x0010680f01007387 */ /* 0x010fe80000100800 */
[----:B------:R0:W-:Y:S04]  /*29f40*/  STL.64 [R1+0x1060], R12 ;  /* 0x0010600c01007387 */ /* 0x0001e80000100a00 */
[----:B0-----:R-:W4:Y:S04]  /*29f50*/  LDL.LU R12, [R1+0xe0] ;  /* 0x0000e000010c7983 */ /* 0x001f280000300800 */
[----:B------:R-:W4:Y:S04]  /*29f60*/  LDL.LU R13, [R1+0xe4] ;  /* 0x0000e400010d7983 */ /* 0x000f280000300800 */
[----:B------:R-:W3:Y:S04]  /*29f70*/  LDL.LU R14, [R1+0xe8] ;  /* 0x0000e800010e7983 */ /* 0x000ee80000300800 */
[----:B------:R-:W3:Y:S01]  /*29f80*/  LDL.LU R15, [R1+0xec] ;  /* 0x0000ec00010f7983 */ /* 0x000ee20000300800 */
[C---:B--2---:R-:W-:Y:S03]  /*29f90*/  HMMA.16816.F32.BF16 R24, R20.reuse, R6, R24 ;  /* 0x000000061418723c */ /* 0x044fe60000041818 */
[----:B---3--:R-:W-:Y:S04]  /*29fa0*/  STL.64 [R1+0x1080], R14 ;  /* 0x0010800e01007387 */ /* 0x008fe80000100a00 */
[----:B----4-:R0:W-:Y:S04]  /*29fb0*/  STL.64 [R1+0x1078], R12 ;  /* 0x0010780c01007387 */ /* 0x0101e80000100a00 */
[----:B0-----:R-:W2:Y:S04]  /*29fc0*/  LDL.LU R12, [R1+0xf0] ;  /* 0x0000f000010c7983 */ /* 0x001ea80000300800 */
[----:B------:R-:W2:Y:S04]  /*29fd0*/  LDL.LU R13, [R1+0xf4] ;  /* 0x0000f400010d7983 */ /* 0x000ea80000300800 */
[----:B------:R-:W2:Y:S04]  /*29fe0*/  LDL.LU R14, [R1+0xf8] ;  /* 0x0000f800010e7983 */ /* 0x000ea80000300800 */
[----:B------:R-:W2:Y:S04]  /*29ff0*/  LDL.LU R15, [R1+0xfc] ;  /* 0x0000fc00010f7983 */ /* 0x000ea80000300800 */
[----:B------:R-:W-:Y:S04]  /*2a000*/  STL.64 [R1+0x400], R24 ;  /* 0x0004001801007387 */ /* 0x000fe80000100a00 */
[----:B------:R0:W-:Y:S04]  /*2a010*/  STL.64 [R1+0x408], R26 ;  /* 0x0004081a01007387 */ /* 0x0001e80000100a00 */
[----:B0-----:R-:W3:Y:S04]  /*2a020*/  LDL.LU.64 R26, [R1+0x10a0] ;  /* 0x0010a000011a7983 */ /* 0x001ee80000300a00 */
[----:B------:R-:W-:Y:S01]  /*2a030*/  STL.64 [R1+0x1010], R6 ;  /* 0x0010100601007387 */ /* 0x000fe20000100a00 */
[----:B---3--:R-:W-:Y:S03]  /*2a040*/  HMMA.16816.F32.BF16 R20, R20, R26, R16 ;  /* 0x0000001a1414723c */ /* 0x008fe60000041810 */
[----:B------:R-:W2:Y:S03]  /*2a050*/  LDL.LU.64 R18, [R1+0x1098] ;  /* 0x0010980001127983 */ /* 0x000ea60000300a00 */
[----:B------:R-:W-:-:S02]  /*2a060*/  IMAD.MOV.U32 R8, RZ, RZ, R26 ;  /* 0x000000ffff087224 */ /* 0x000fc400078e001a */
[----:B------:R-:W-:Y:S02]  /*2a070*/  IMAD.MOV.U32 R5, RZ, RZ, R27 ;  /* 0x000000ffff057224 */ /* 0x000fe400078e001b */
[----:B------:R-:W2:Y:S04]  /*2a080*/  LDL.LU.64 R26, [R1+0x1090] ;  /* 0x00109000011a7983 */ /* 0x000ea80000300a00 */
[----:B------:R-:W2:Y:S09]  /*2a090*/  LDL.LU.64 R24, [R1+0x1088] ;  /* 0x0010880001187983 */ /* 0x000eb20000300a00 */
[----:B------:R0:W-:Y:S01]  /*2a0a0*/  STL.64 [R1+0x390], R20 ;  /* 0x0003901401007387 */ /* 0x0001e20000100a00 */
[----:B------:R-:W-:-:S03]  /*2a0b0*/  IMAD.MOV.U32 R9, RZ, RZ, R23 ;  /* 0x000000ffff097224 */ /* 0x000fc600078e0017 */
[----:B------:R-:W-:Y:S04]  /*2a0c0*/  STL.64 [R1+0x398], R22 ;  /* 0x0003981601007387 */ /* 0x000fe80000100a00 */
[----:B0-----:R-:W3:Y:S04]  /*2a0d0*/  LDL.LU R20, [R1+0xd0] ;  /* 0x0000d00001147983 */ /* 0x001ee80000300800 */
[----:B------:R-:W3:Y:S04]  /*2a0e0*/  LDL.LU R21, [R1+0xd4] ;  /* 0x0000d40001157983 */ /* 0x000ee80000300800 */
[----:B------:R-:W-:Y:S01]  /*2a0f0*/  STL [R1+0xf08], R9 ;  /* 0x000f080901007387 */ /* 0x000fe20000100800 */
        /* <DEDUP_REMOVED lines=8> */
[----:B------:R-:W2:Y:S04]  /*2a180*/  LDL.LU R15, [R1+0x1068] ;  /* 0x00106800010f7983 */ /* 0x000ea80000300800 */
[----:B------:R-:W4:-:S15]  /*2a190*/  LDL.LU.64 R12, [R1+0x1060] ;  /* 0x00106000010c7983 */ /* 0x000f1e0000300a00 */
[----:B------:R-:W-:-:S02]  /*2a1a0*/  NOP ;  /* 0x0000000000007918 */ /* 0x000fc40000000000 */
[----:B------:R-:W-:Y:S04]  /*2a1b0*/  STL.64 [R1+0x550], R16 ;  /* 0x0005501001007387 */ /* 0x000fe80000100a00 */
[----:B------:R0:W-:Y:S04]  /*2a1c0*/  STL.64 [R1+0x558], R18 ;  /* 0x0005581201007387 */ /* 0x0001e80000100a00 */
[----:B0-----:R-:W3:Y:S01]  /*2a1d0*/  LDL.LU.64 R18, [R1+0x1058] ;  /* 0x0010580001127983 */ /* 0x001ee20000300a00 */
[----:B------:R-:W-:Y:S02]  /*2a1e0*/  IMAD.MOV.U32 R22, RZ, RZ, R3 ;  /* 0x000000ffff167224 */ /* 0x000fe400078e0003 */
[----:B------:R-:W-:-:S02]  /*2a1f0*/  IMAD.MOV.U32 R23, RZ, RZ, R2 ;  /* 0x000000ffff177224 */ /* 0x000fc400078e0002 */
[----:B------:R-:W2:Y:S01]  /*2a200*/  LDL.LU.64 R2, [R1+0x640] ;  /* 0x0006400001027983 */ /* 0x000ea20000300a00 */
[----:B----4-:R-:W-:Y:S02]  /*2a210*/  IMAD.MOV.U32 R6, RZ, RZ, R13 ;  /* 0x000000ffff067224 */ /* 0x010fe400078e000d */
[----:B------:R-:W-:Y:S02]  /*2a220*/  IMAD.MOV.U32 R7, RZ, RZ, R12 ;  /* 0x000000ffff077224 */ /* 0x000fe400078e000c */
[----:B---3--:R-:W-:-:S15]  /*2a230*/  HMMA.16816.F32.BF16 R16, R24, R18, R20 ;  /* 0x000000121810723c */ /* 0x008fde0000041814 */
[----:B------:R-:W-:-:S08]  /*2a240*/  NOP ;  /* 0x0000000000007918 */ /* 0x000fd00000000000 */
[----:B------:R0:W-:Y:S04]  /*2a250*/  STL.64 [R1+0x4d0], R16 ;  /* 0x0004d01001007387 */ /* 0x0001e80000100a00 */
[----:B------:R1:W-:Y:S04]  /*2a260*/  STL.64 [R1+0x4d8], R18 ;  /* 0x0004d81201007387 */ /* 0x0003e80000100a00 */
[----:B------:R-:W-:Y:S01]  /*2a270*/  STL.64 [R1+0x1028], R6 ;  /* 0x0010280601007387 */ /* 0x000fe20000100a00 */
[----:B------:R-:W-:-:S03]  /*2a280*/  IMAD.MOV.U32 R20, RZ, RZ, R16 ;  /* 0x000000ffff147224 */ /* 0x000fc600078e0010 */
[----:B------:R-:W3:Y:S04]  /*2a290*/  LDL.LU R14, [R1+0xac0] ;  /* 0x000ac000010e7983 */ /* 0x000ee80000300800 */
[----:B0-----:R-:W4:Y:S04]  /*2a2a0*/  LDL.LU R16, [R1+0xab8] ;  /* 0x000ab80001107983 */ /* 0x001f280000300800 */
[----:B------:R-:W4:Y:S04]  /*2a2b0*/  LDL.LU R17, [R1+0xab0] ;  /* 0x000ab00001117983 */ /* 0x000f280000300800 */
[----:B-1----:R-:W2:Y:S04]  /*2a2c0*/  LDL.LU R18, [R1+0xaa8] ;  /* 0x000aa80001127983 */ /* 0x002ea80000300800 */
[----:B------:R-:W2:Y:S04]  /*2a2d0*/  LDL.LU R19, [R1+0xaa0] ;  /* 0x000aa00001137983 */ /* 0x000ea80000300800 */
[----:B--2---:R-:W-:Y:S04]  /*2a2e0*/  STL.64 [R1+0xff0], R18 ;  /* 0x000ff01201007387 */ /* 0x004fe80000100a00 */
[----:B----4-:R0:W-:Y:S04]  /*2a2f0*/  STL.64 [R1+0xfe8], R16 ;  /* 0x000fe81001007387 */ /* 0x0101e80000100a00 */
[----:B0-----:R-:W2:Y:S01]  /*2a300*/  LDL.LU.64 R16, [R1+0x638] ;  /* 0x0006380001107983 */ /* 0x001ea20000300a00 */
[----:B------:R-:W-:-:S02]  /*2a310*/  IMAD.MOV.U32 R18, RZ, RZ, R8 ;  /* 0x000000ffff127224 */ /* 0x000fc400078e0008 */
[----:B------:R-:W-:Y:S02]  /*2a320*/  IMAD.MOV.U32 R19, RZ, RZ, R5 ;  /* 0x000000ffff137224 */ /* 0x000fe400078e0005 */
[----:B------:R-:W-:Y:S02]  /*2a330*/  IMAD.MOV.U32 R7, RZ, RZ, R10 ;  /* 0x000000ffff077224 */ /* 0x000fe400078e000a */
[----:B------:R-:W-:Y:S02]  /*2a340*/  IMAD.MOV.U32 R6, RZ, RZ, R11 ;  /* 0x000000ffff067224 */ /* 0x000fe400078e000b */
[----:B------:R-:W-:Y:S02]  /*2a350*/  IMAD.MOV.U32 R22, RZ, RZ, R0 ;  /* 0x000000ffff167224 */ /* 0x000fe400078e0000 */
[----:B------:R-:W-:Y:S01]  /*2a360*/  IMAD.MOV.U32 R23, RZ, RZ, R4 ;  /* 0x000000ffff177224 */ /* 0x000fe200078e0004 */
[----:B------:R-:W-:Y:S01]  /*2a370*/  STL.64 [R1+0x1008], R18 ;  /* 0x0010081201007387 */ /* 0x000fe20000100a00 */
[----:B------:R-:W0:Y:S03]  /*2a380*/  LDC R5, c[0x0][0x238] ;  /* 0x00008e00ff057b82 */ /* 0x000e260000000800 */
[----:B--2---:R1:W-:Y:S04]  /*2a390*/  STL.64 [R1+0x1000], R16 ;  /* 0x0010001001007387 */ /* 0x0043e80000100a00 */
[----:B-1----:R-:W2:Y:S04]  /*2a3a0*/  LDL.LU R16, [R1+0x90] ;  /* 0x0000900001107983 */ /* 0x002ea80000300800 */
[----:B------:R-:W2:Y:S04]  /*2a3b0*/  LDL.LU R17, [R1+0x94] ;  /* 0x0000940001117983 */ /* 0x000ea80000300800 */
[----:B------:R-:W4:Y:S04]  /*2a3c0*/  LDL.LU R18, [R1+0x98] ;  /* 0x0000980001127983 */ /* 0x000f280000300800 */
[----:B------:R-:W4:Y:S04]  /*2a3d0*/  LDL.LU R19, [R1+0x9c] ;  /* 0x00009c0001137983 */ /* 0x000f280000300800 */
[----:B----4-:R-:W-:Y:S04]  /*2a3e0*/  STL.64 [R1+0x1020], R18 ;  /* 0x0010201201007387 */ /* 0x010fe80000100a00 */
        /* <DEDUP_REMOVED lines=15> */
[----:B------:R-:W2:Y:S04]  /*2a4e0*/  LDL.LU R18, [R1+0xc8] ;  /* 0x0000c80001127983 */ /* 0x000ea80000300800 */
[----:B------:R-:W2:Y:S04]  /*2a4f0*/  LDL.LU R19, [R1+0xcc] ;  /* 0x0000cc0001137983 */ /* 0x000ea80000300800 */
[----:B------:R-:W4:Y:S04]  /*2a500*/  LDL.LU R12, [R1+0xa98] ;  /* 0x000a9800010c7983 */ /* 0x000f280000300800 */
[----:B------:R-:W4:Y:S04]  /*2a510*/  LDL.LU R13, [R1+0xabc] ;  /* 0x000abc00010d7983 */ /* 0x000f280000300800 */
[----:B------:R-:W3:Y:S04]  /*2a520*/  LDL.LU R10, [R1+0xa90] ;  /* 0x000a9000010a7983 */ /* 0x000ee80000300800 */
[----:B------:R-:W3:Y:S04]  /*2a530*/  LDL.LU R11, [R1+0xab4] ;  /* 0x000ab400010b7983 */ /* 0x000ee80000300800 */
[----:B---3--:R1:W-:Y:S04]  /*2a540*/  STL.64 [R1+0xff8], R10 ;  /* 0x000ff80a01007387 */ /* 0x0083e80000100a00 */
[----:B------:R-:W3:Y:S04]  /*2a550*/  LDL.LU R8, [R1+0x80] ;  /* 0x0000800001087983 */ /* 0x000ee80000300800 */
[----:B------:R-:W3:Y:S04]  /*2a560*/  LDL.LU R9, [R1+0x84] ;  /* 0x0000840001097983 */ /* 0x000ee80000300800 */
[----:B-1----:R-:W3:Y:S01]  /*2a570*/  LDL.LU R10, [R1+0x88] ;  /* 0x00008800010a7983 */ /* 0x002ee20000300800 */
[----:B------:R-:W-:-:S03]  /*2a580*/  IMAD.MOV.U32 R11, RZ, RZ, R28 ;  /* 0x000000ffff0b7224 */ /* 0x000fc600078e001c */
[----:B------:R-:W3:Y:S04]  /*2a590*/  LDL.LU R29, [R1+0xa88] ;  /* 0x000a8800011d7983 */ /* 0x000ee80000300800 */
[----:B------:R-:W3:Y:S04]  /*2a5a0*/  LDL.LU R28, [R1+0xaac] ;  /* 0x000aac00011c7983 */ /* 0x000ee80000300800 */
[----:B------:R2:W-:Y:S04]  /*2a5b0*/  STL [R1+0xf0c], R20 ;  /* 0x000f0c1401007387 */ /* 0x0005e80000100800 */
[----:B------:R-:W3:Y:S01]  /*2a5c0*/  LDL.LU R0, [R1+0x1050] ;  /* 0x0010500001007983 */ /* 0x000ee20000300800 */
[----:B--2---:R-:W-:Y:S03]  /*2a5d0*/  HMMA.16816.F32.BF16 R20, R24, R22, R16 ;  /* 0x000000161814723c */ /* 0x004fe60000041810 */
[----:B------:R-:W2:Y:S04]  /*2a5e0*/  LDL.LU.64 R18, [R1+0x1048] ;  /* 0x0010480001127983 */ /* 0x000ea80000300a00 */
[----:B------:R-:W2:-:S15]  /*2a5f0*/  LDL.LU.64 R16, [R1+0x1040] ;  /* 0x0010400001107983 */ /* 0x000e9e0000300a00 */
[----:B------:R-:W-:-:S01]  /*2a600*/  NOP ;  /* 0x0000000000007918 */ /* 0x000fc20000000000 */
[----:B------:R-:W-:Y:S04]  /*2a610*/  STL.64 [R1+0x410], R20 ;  /* 0x0004101401007387 */ /* 0x000fe80000100a00 */
[----:B------:R0:W-:Y:S02]  /*2a620*/  STL.64 [R1+0x418], R22 ;  /* 0x0004181601007387 */ /* 0x0001e40000100a00 */
[----:B0-----:R-:W-:Y:S02]  /*2a630*/  IMAD.SHL.U32 R23, R5, 0x40, RZ ;  /* 0x0000004005177824 */ /* 0x001fe400078e00ff */
[----:B--2---:R-:W-:Y:S01]  /*2a640*/  HMMA.16816.F32.BF16 R4, R24, R6, R16 ;  /* 0x000000061804723c */ /* 0x004fe20000041810 */
[----:B------:R-:W2:Y:S04]  /*2a650*/  LDL.LU.64 R18, [R1+0x1038] ;  /* 0x0010380001127983 */ /* 0x000ea80000300a00 */
[----:B------:R-:W2:-:S15]  /*2a660*/  LDL.LU.64 R16, [R1+0x1030] ;  /* 0x0010300001107983 */ /* 0x000e9e0000300a00 */
[----:B------:R-:W-:-:S03]  /*2a670*/  NOP ;  /* 0x0000000000007918 */ /* 0x000fc60000000000 */
        /* <DEDUP_REMOVED lines=10> */
[----:B------:R-:W-:Y:S01]  /*2a720*/  IMAD.SHL.U32 R23, R23, 0x2, RZ ;  /* 0x0000000217177824 */ /* 0x000fe200078e00ff */
[----:B--2---:R-:W-:Y:S02]  /*2a730*/  HMMA.16816.F32.BF16 R4, R24, R6, R16 ;  /* 0x000000061804723c */ /* 0x004fe40000041810 */
[----:B------:R-:W2:Y:S04]  /*2a740*/  LDL.LU.64 R18, [R1+0x1008] ;  /* 0x0010080001127983 */ /* 0x000ea80000300a00 */
[----:B------:R-:W2:Y:S01]  /*2a750*/  LDL.LU.64 R16, [R1+0x1000] ;  /* 0x0010000001107983 */ /* 0x000ea20000300a00 */
[----:B------:R-:W-:-:S15]  /*2a760*/  VIADD R15, R15, 0x1 ;  /* 0x000000010f0f7836 */ /* 0x000fde0000000000 */
[----:B------:R-:W-:-:S01]  /*2a770*/  NOP ;  /* 0x0000000000007918 */ /* 0x000fc20000000000 */
[----:B------:R0:W-:Y:S04]  /*2a780*/  STL.64 [R1+0x450], R4 ;  /* 0x0004500401007387 */ /* 0x0001e80000100a00 */
[----:B------:R1:W-:Y:S01]  /*2a790*/  STL.64 [R1+0x458], R6 ;  /* 0x0004580601007387 */ /* 0x0003e20000100a00 */
[-C--:B0-----:R-:W-:Y:S02]  /*2a7a0*/  IADD3 R4, P0, R2, R23.reuse, RZ ;  /* 0x0000001702047210 */ /* 0x081fe40007f1e0ff */
[-C--:B------:R-:W-:Y:S02]  /*2a7b0*/  IADD3 R14, P3, R14, R23.reuse, RZ ;  /* 0x000000170e0e7210 */ /* 0x080fe40007f7e0ff */
[-C--:B----4-:R-:W-:Y:S01]  /*2a7c0*/  IADD3 R12, P2, R12, R23.reuse, RZ ;  /* 0x000000170c0c7210 */ /* 0x090fe20007f5e0ff */
[----:B-1----:R-:W0:Y:S01]  /*2a7d0*/  LDC R7, c[0x0][0x230] ;  /* 0x00008c00ff077b82 */ /* 0x002e220000000800 */
[----:B---3--:R-:W-:Y:S01]  /*2a7e0*/  IMAD.X R2, R3, 0x1, R0, P0 ;  /* 0x0000000103027824 */ /* 0x008fe200000e0600 */
[----:B------:R-:W-:Y:S01]  /*2a7f0*/  STL [R1+0xf10], R4 ;  /* 0x000f100401007387 */ /* 0x000fe20000100800 */
[----:B--2---:R-:W-:-:S05]  /*2a800*/  IADD3 R5, P1, R16, R23, RZ ;  /* 0x0000001710057210 */ /* 0x004fca0007f3e0ff */
[--C-:B------:R-:W-:Y:S01]  /*2a810*/  IMAD.X R3, R17, 0x1, R0.reuse, P1 ;  /* 0x0000000111037824 */ /* 0x100fe200008e0600 */
[----:B------:R-:W-:Y:S04]  /*2a820*/  STL [R1+0xf14], R5 ;  /* 0x000f140501007387 */ /* 0x000fe80000100800 */
[----:B------:R-:W-:Y:S04]  /*2a830*/  STL [R1+0xf18], R2 ;  /* 0x000f180201007387 */ /* 0x000fe80000100800 */
[----:B------:R-:W-:Y:S01]  /*2a840*/  STL [R1+0x6cc], R15 ;  /* 0x0006cc0f01007387 */ /* 0x000fe20000100800 */
[----:B------:R-:W-:Y:S03]  /*2a850*/  HMMA.16816.F32.BF16 R24, R24, R18, R8 ;  /* 0x000000121818723c */ /* 0x000fe60000041808 */
[----:B------:R-:W-:Y:S04]  /*2a860*/  STL [R1+0xf1c], R3 ;  /* 0x000f1c0301007387 */ /* 0x000fe80000100800 */
[----:B------:R-:W2:Y:S04]  /*2a870*/  LDL.LU.64 R10, [R1+0xff8] ;  /* 0x000ff800010a7983 */ /* 0x000ea80000300a00 */
[----:B------:R-:W3:Y:S04]  /*2a880*/  LDL.LU.64 R18, [R1+0xff0] ;  /* 0x000ff00001127983 */ /* 0x000ee80000300a00 */
[----:B------:R-:W4:Y:S01]  /*2a890*/  LDL.LU.64 R16, [R1+0xfe8] ;  /* 0x000fe80001107983 */ /* 0x000f220000300a00 */
[----:B------:R-:W-:-:S08]  /*2a8a0*/  IMAD.X R13, R13, 0x1, R0, P3 ;  /* 0x000000010d0d7824 */ /* 0x000fd000018e0600 */
[----:B------:R-:W-:Y:S01]  /*2a8b0*/  IMAD.MOV.U32 R8, RZ, RZ, R27 ;  /* 0x000000ffff087224 */ /* 0x000fe200078e001b */
[----:B------:R-:W-:Y:S04]  /*2a8c0*/  STL.64 [R1+0x440], R24 ;  /* 0x0004401801007387 */ /* 0x000fe80000100a00 */
[----:B------:R-:W-:Y:S04]  /*2a8d0*/  STL.64 [R1+0x448], R26 ;  /* 0x0004481a01007387 */ /* 0x000fe80000100a00 */
[----:B------:R-:W-:Y:S04]  /*2a8e0*/  STL [R1+0xf20], R8 ;  /* 0x000f200801007387 */ /* 0x000fe80000100800 */
[----:B------:R-:W-:Y:S01]  /*2a8f0*/  STL [R1+0xac0], R14 ;  /* 0x000ac00e01007387 */ /* 0x000fe20000100800 */
[----:B----4-:R-:W-:-:S02]  /*2a900*/  IADD3 R16, P4, R16, R23, RZ ;  /* 0x0000001710107210 */ /* 0x010fc40007f9e0ff */
[-C--:B------:R-:W-:Y:S02]  /*2a910*/  IADD3 R17, P5, R17, R23.reuse, RZ ;  /* 0x0000001711117210 */ /* 0x080fe40007fbe0ff */
[-C--:B---3--:R-:W-:Y:S02]  /*2a920*/  IADD3 R18, P6, R18, R23.reuse, RZ ;  /* 0x0000001712127210 */ /* 0x088fe40007fde0ff */
[-C--:B------:R-:W-:Y:S02]  /*2a930*/  IADD3 R19, P1, R19, R23.reuse, RZ ;  /* 0x0000001713137210 */ /* 0x080fe40007f3e0ff */
[----:B--2---:R-:W-:Y:S01]  /*2a940*/  IADD3 R10, P3, R10, R23, RZ ;  /* 0x000000170a0a7210 */ /* 0x004fe20007f7e0ff */
[----:B------:R-:W-:Y:S04]  /*2a950*/  STL [R1+0xab8], R16 ;  /* 0x000ab81001007387 */ /* 0x000fe80000100800 */
[----:B------:R-:W-:Y:S04]  /*2a960*/  STL [R1+0xab0], R17 ;  /* 0x000ab01101007387 */ /* 0x000fe80000100800 */
[----:B------:R-:W-:Y:S04]  /*2a970*/  STL [R1+0xaa8], R18 ;  /* 0x000aa81201007387 */ /* 0x000fe80000100800 */
[----:B------:R-:W-:Y:S01]  /*2a980*/  STL [R1+0xaa0], R19 ;  /* 0x000aa01301007387 */ /* 0x000fe20000100800 */
[----:B------:R-:W-:-:S03]  /*2a990*/  IMAD.X R11, R11, 0x1, R0, P4 ;  /* 0x000000010b0b7824 */ /* 0x000fc600020e0600 */
[----:B------:R-:W-:Y:S01]  /*2a9a0*/  STL [R1+0xa98], R12 ;  /* 0x000a980c01007387 */ /* 0x000fe20000100800 */
[----:B------:R-:W-:-:S03]  /*2a9b0*/  IADD3 R29, P4, R29, R23, RZ ;  /* 0x000000171d1d7210 */ /* 0x000fc60007f9e0ff */
[----:B------:R-:W-:Y:S04]  /*2a9c0*/  STL [R1+0xabc], R13 ;  /* 0x000abc0d01007387 */ /* 0x000fe80000100800 */
[----:B------:R-:W-:Y:S04]  /*2a9d0*/  STL [R1+0xa90], R10 ;  /* 0x000a900a01007387 */ /* 0x000fe80000100800 */
[----:B------:R1:W-:Y:S01]  /*2a9e0*/  STL [R1+0xfe0], R0 ;  /* 0x000fe00001007387 */ /* 0x0003e20000100800 */
[----:B------:R-:W-:-:S03]  /*2a9f0*/  IMAD.X R28, R28, 0x1, R0, P5 ;  /* 0x000000011c1c7824 */ /* 0x000fc600028e0600 */
[----:B------:R-:W-:Y:S04]  /*2aa00*/  STL [R1+0xab4], R11 ;  /* 0x000ab40b01007387 */ /* 0x000fe80000100800 */
[----:B-1----:R-:W2:Y:S04]  /*2aa10*/  LDL.LU R0, [R1+0xa80] ;  /* 0x000a800001007983 */ /* 0x002ea80000300800 */
[----:B------:R-:W-:Y:S04]  /*2aa20*/  STL [R1+0xa88], R29 ;  /* 0x000a881d01007387 */ /* 0x000fe80000100800 */
[----:B------:R-:W3:Y:S04]  /*2aa30*/  LDL.LU R8, [R1+0xa70] ;  /* 0x000a700001087983 */ /* 0x000ee80000300800 */
[----:B------:R-:W-:Y:S04]  /*2aa40*/  STL [R1+0xaac], R28 ;  /* 0x000aac1c01007387 */ /* 0x000fe80000100800 */
[----:B---3--:R1:W-:Y:S04]  /*2aa50*/  STL [R1+0xfd4], R8 ;  /* 0x000fd40801007387 */ /* 0x0083e80000100800 */
[----:B-1----:R-:W3:Y:S01]  /*2aa60*/  LDL.LU R8, [R1+0xa9c] ;  /* 0x000a9c0001087983 */ /* 0x002ee20000300800 */
[----:B0-----:R-:W-:-:S03]  /*2aa70*/  VIADD R7, R7, 0x3f ;  /* 0x0000003f07077836 */ /* 0x001fc60000000000 */
[----:B---3--:R0:W-:Y:S04]  /*2aa80*/  STL [R1+0xfd8], R8 ;  /* 0x000fd80801007387 */ /* 0x0081e80000100800 */
[----:B0-----:R-:W3:Y:S01]  /*2aa90*/  LDL.LU R8, [R1+0xa78] ;  /* 0x000a780001087983 */ /* 0x001ee20000300800 */
[----:B------:R-:W-:-:S04]  /*2aaa0*/  SHF.R.S32.HI R6, RZ, 0x1f, R7 ;  /* 0x0000001fff067819 */ /* 0x000fc80000011407 */
[----:B------:R-:W-:-:S04]  /*2aab0*/  LEA.HI R6, R6, R7, RZ, 0x6 ;  /* 0x0000000706067211 */ /* 0x000fc800078f30ff */
[----:B------:R-:W-:-:S04]  /*2aac0*/  SHF.R.S32.HI R6, RZ, 0x6, R6 ;  /* 0x00000006ff067819 */ /* 0x000fc80000011406 */
[----:B------:R-:W-:Y:S02]  /*2aad0*/  ISETP.NE.U32.AND P0, PT, R15, R6, PT ;  /* 0x000000060f00720c */ /* 0x000fe40003f05070 */
[----:B--2---:R-:W-:Y:S01]  /*2aae0*/  IADD3 R0, P5, R0, R23, RZ ;  /* 0x0000001700007210 */ /* 0x004fe20007fbe0ff */
[----:B---3--:R0:W-:Y:S04]  /*2aaf0*/  STL [R1+0xfdc], R8 ;  /* 0x000fdc0801007387 */ /* 0x0081e80000100800 */
        /* <DEDUP_REMOVED lines=27> */
[----:B------:R0:W-:Y:S04]  /*2acb0*/  STL [R1+0xa80], R0 ;  /* 0x000a800001007387 */ /* 0x0001e80000100800 */
[----:B0-----:R-:W2:Y:S02]  /*2acc0*/  LDL.LU R0, [R1+0xfe0] ;  /* 0x000fe00001007983 */ /* 0x001ea40000300800 */
[----:B--2---:R-:W-:-:S05]  /*2acd0*/  IMAD.X R8, R8, 0x1, R0, P6 ;  /* 0x0000000108087824 */ /* 0x004fca00030e0600 */
[----:B------:R0:W-:Y:S04]  /*2ace0*/  STL [R1+0xaa4], R8 ;  /* 0x000aa40801007387 */ /* 0x0001e80000100800 */
[----:B0-----:R-:W2:Y:S02]  /*2acf0*/  LDL.LU R8, [R1+0xfdc] ;  /* 0x000fdc0001087983 */ /* 0x001ea40000300800 */
[----:B--2---:R-:W-:-:S05]  /*2ad00*/  IADD3 R8, P6, R8, R23, RZ ;  /* 0x0000001708087210 */ /* 0x004fca0007fde0ff */
[----:B------:R0:W-:Y:S04]  /*2ad10*/  STL [R1+0xa78], R8 ;  /* 0x000a780801007387 */ /* 0x0001e80000100800 */
[----:B0-----:R-:W2:Y:S02]  /*2ad20*/  LDL.LU R8, [R1+0xfd8] ;  /* 0x000fd80001087983 */ /* 0x001ea40000300800 */
[----:B--2---:R-:W-:-:S05]  /*2ad30*/  IMAD.X R8, R8, 0x1, R0, P1 ;  /* 0x0000000108087824 */ /* 0x004fca00008e0600 */
[----:B------:R0:W-:Y:S04]  /*2ad40*/  STL [R1+0xa9c], R8 ;  /* 0x000a9c0801007387 */ /* 0x0001e80000100800 */
[----:B0-----:R-:W2:Y:S01]  /*2ad50*/  LDL.LU R8, [R1+0xfd4] ;  /* 0x000fd40001087983 */ /* 0x001ea20000300800 */
[--C-:B---3--:R-:W-:Y:S01]  /*2ad60*/  IMAD.X R24, R24, 0x1, R0.reuse, P2 ;  /* 0x0000000118187824 */ /* 0x108fe200010e0600 */
[-C--:B----4-:R-:W-:Y:S01]  /*2ad70*/  IADD3 R25, P2, R25, R23.reuse, RZ ;  /* 0x0000001719197210 */ /* 0x090fe20007f5e0ff */
[--C-:B------:R-:W-:Y:S01]  /*2ad80*/  IMAD.X R26, R26, 0x1, R0.reuse, P3 ;  /* 0x000000011a1a7824 */ /* 0x100fe200018e0600 */
[-C--:B------:R-:W-:Y:S01]  /*2ad90*/  IADD3 R27, P3, R27, R23.reuse, RZ ;  /* 0x000000171b1b7210 */ /* 0x080fe20007f7e0ff */
        /* <DEDUP_REMOVED lines=16> */
[----:B------:R-:W-:Y:S01]  /*2aea0*/  IMAD.X R29, R29, 0x1, R0, P2 ;  /* 0x000000011d1d7824 */ /* 0x000fe200010e0600 */
[----:B------:R-:W-:-:S02]  /*2aeb0*/  IADD3 R28, P2, R28, R23, RZ ;  /* 0x000000171c1c7210 */ /* 0x000fc40007f5e0ff */
[----:B--2---:R-:W-:-:S05]  /*2aec0*/  IADD3 R8, P1, R8, R23, RZ ;  /* 0x0000001708087210 */ /* 0x004fca0007f3e0ff */
[----:B------:R-:W-:Y:S04]  /*2aed0*/  STL [R1+0xa70], R8 ;  /* 0x000a700801007387 */ /* 0x000fe80000100800 */
[----:B------:R-:W-:Y:S04]  /*2aee0*/  STL [R1+0xa94], R24 ;  /* 0x000a941801007387 */ /* 0x000fe80000100800 */
[----:B------:R-:W-:Y:S04]  /*2aef0*/  STL [R1+0xa68], R25 ;  /* 0x000a681901007387 */ /* 0x000fe80000100800 */
        /* <DEDUP_REMOVED lines=19> */
[----:B------:R-:W-:Y:S04]  /*2b030*/  STL [R1+0xa4c], R18 ;  /* 0x000a4c1201007387 */ /* 0x000fe80000100800 */
[----:B------:R-:W-:Y:S01]  /*2b040*/  STL [R1+0xa20], R19 ;  /* 0x000a201301007387 */ /* 0x000fe20000100800 */
[----:B------:R-:W-:-:S03]  /*2b050*/  IADD3 R11, P1, R11, R23, RZ ;  /* 0x000000170b0b7210 */ /* 0x000fc60007f3e0ff */
[----:B------:R-:W-:Y:S04]  /*2b060*/  STL [R1+0xa44], R12 ;  /* 0x000a440c01007387 */ /* 0x000fe80000100800 */
[----:B------:R-:W-:Y:S04]  /*2b070*/  STL [R1+0xa18], R13 ;  /* 0x000a180d01007387 */ /* 0x000fe80000100800 */
[----:B------:R-:W-:Y:S04]  /*2b080*/  STL [R1+0xa3c], R10 ;  /* 0x000a3c0a01007387 */ /* 0x000fe80000100800 */
[----:B------:R0:W-:Y:S04]  /*2b090*/  STL [R1+0xfd0], R23 ;  /* 0x000fd01701007387 */ /* 0x0001e80000100800 */
[----:B------:R-:W-:Y:S04]  /*2b0a0*/  STL [R1+0xa10], R11 ;  /* 0x000a100b01007387 */ /* 0x000fe80000100800 */
[----:B0-----:R-:W2:Y:S04]  /*2b0b0*/  LDL.LU R23, [R1+0xa2c] ;  /* 0x000a2c0001177983 */ /* 0x001ea80000300800 */
[----:B------:R-:W-:Y:S04]  /*2b0c0*/  STL [R1+0xa34], R29 ;  /* 0x000a341d01007387 */ /* 0x000fe80000100800 */
[----:B------:R-:W3:Y:S04]  /*2b0d0*/  LDL.LU R8, [R1+0xa1c] ;  /* 0x000a1c0001087983 */ /* 0x000ee80000300800 */
[----:B------:R-:W-:Y:S04]  /*2b0e0*/  STL [R1+0xa08], R28 ;  /* 0x000a081c01007387 */ /* 0x000fe80000100800 */
[----:B---3--:R0:W-:Y:S04]  /*2b0f0*/  STL [R1+0xfc4], R8 ;  /* 0x000fc40801007387 */ /* 0x0081e80000100800 */
[----:B0-----:R-:W3:Y:S04]  /*2b100*/  LDL.LU R8, [R1+0x9f8] ;  /* 0x0009f80001087983 */ /* 0x001ee80000300800 */
[----:B---3--:R0:W-:Y:S04]  /*2b110*/  STL [R1+0xfc8], R8 ;  /* 0x000fc80801007387 */ /* 0x0081e80000100800 */
[----:B0-----:R-:W3:Y:S01]  /*2b120*/  LDL.LU R8, [R1+0xa24] ;  /* 0x000a240001087983 */ /* 0x001ee20000300800 */
[----:B--2---:R-:W-:-:S03]  /*2b130*/  IMAD.X R23, R23, 0x1, R0, P3 ;  /* 0x0000000117177824 */ /* 0x004fc600018e0600 */
[----:B---3--:R0:W-:Y:S04]  /*2b140*/  STL [R1+0xfcc], R8 ;  /* 0x000fcc0801007387 */ /* 0x0081e80000100800 */
[----:B0-----:R-:W2:Y:S04]  /*2b150*/  LDL.LU R8, [R1+0xa00] ;  /* 0x000a000001087983 */ /* 0x001ea80000300800 */
[----:B------:R-:W3:Y:S04]  /*2b160*/  LDL.LU R24, [R1+0x9f0] ;  /* 0x0009f00001187983 */ /* 0x000ee80000300800 */
[----:B------:R-:W4:Y:S04]  /*2b170*/  LDL.LU R25, [R1+0xa14] ;  /* 0x000a140001197983 */ /* 0x000f280000300800 */
        /* <DEDUP_REMOVED lines=24> */
[----:B------:R0:W-:Y:S04]  /*2b300*/  STL [R1+0xa2c], R23 ;  /* 0x000a2c1701007387 */ /* 0x0001e80000100800 */
[----:B0-----:R-:W2:Y:S02]  /*2b310*/  LDL.LU R23, [R1+0xfd0] ;  /* 0x000fd00001177983 */ /* 0x001ea40000300800 */
[----:B--2---:R-:W-:-:S05]  /*2b320*/  IADD3 R8, P3, R8, R23, RZ ;  /* 0x0000001708087210 */ /* 0x004fca0007f7e0ff */
[----:B------:R0:W-:Y:S04]  /*2b330*/  STL [R1+0xa00], R8 ;  /* 0x000a000801007387 */ /* 0x0001e80000100800 */
[----:B0-----:R-:W2:Y:S02]  /*2b340*/  LDL.LU R8, [R1+0xfcc] ;  /* 0x000fcc0001087983 */ /* 0x001ea40000300800 */
[----:B--2---:R-:W-:-:S05]  /*2b350*/  IMAD.X R8, R8, 0x1, R0, P4 ;  /* 0x0000000108087824 */ /* 0x004fca00020e0600 */
[----:B------:R0:W-:Y:S04]  /*2b360*/  STL [R1+0xa24], R8 ;  /* 0x000a240801007387 */ /* 0x0001e80000100800 */
[----:B0-----:R-:W2:Y:S02]  /*2b370*/  LDL.LU R8, [R1+0xfc8] ;  /* 0x000fc80001087983 */ /* 0x001ea40000300800 */
[----:B--2---:R-:W-:-:S05]  /*2b380*/  IADD3 R8, P4, R8, R23, RZ ;  /* 0x0000001708087210 */ /* 0x004fca0007f9e0ff */
[----:B------:R0:W-:Y:S04]  /*2b390*/  STL [R1+0x9f8], R8 ;  /* 0x0009f80801007387 */ /* 0x0001e80000100800 */
[----:B0-----:R-:W2:Y:S01]  /*2b3a0*/  LDL.LU R8, [R1+0xfc4] ;  /* 0x000fc40001087983 */ /* 0x001ea20000300800 */
[--C-:B----4-:R-:W-:Y:S01]  /*2b3b0*/  IMAD.X R25, R25, 0x1, R0.reuse, P6 ;  /* 0x0000000119197824 */ /* 0x110fe200030e0600 */
[-C--:B---3--:R-:W-:Y:S01]  /*2b3c0*/  IADD3 R26, P6, R26, R23.reuse, RZ ;  /* 0x000000171a1a7210 */ /* 0x088fe20007fde0ff */
        /* <DEDUP_REMOVED lines=17> */
[----:B------:R-:W-:Y:S01]  /*2b4e0*/  IADD3 R10, P4, R10, R23, RZ ;  /* 0x000000170a0a7210 */ /* 0x000fe20007f9e0ff */
[----:B------:R-:W-:-:S02]  /*2b4f0*/  IMAD.X R28, R28, 0x1, R0, P6 ;  /* 0x000000011c1c7824 */ /* 0x000fc400030e0600 */
[----:B--2---:R-:W-:Y:S01]  /*2b500*/  IMAD.X R8, R8, 0x1, R0, P5 ;  /* 0x0000000108087824 */ /* 0x004fe200028e0600 */
[----:B------:R-:W-:-:S04]  /*2b510*/  IADD3 R24, P5, R24, R23, RZ ;  /* 0x0000001718187210 */ /* 0x000fc80007fbe0ff */
        /* <DEDUP_REMOVED lines=38> */
[----:B--2---:R-:W-:-:S03]  /*2b780*/  IADD3 R0, P6, R0, R23, RZ ;  /* 0x0000001700007210 */ /* 0x004fc60007fde0ff */
        /* <DEDUP_REMOVED lines=532> */
[----:B0-----:R-:W3:Y:S01]  /*2d8d0*/  LDL.LU R28, [R1+0xea4] ;  /* 0x000ea400011c7983 */ /* 0x001ee20000300800 */
        /* <DEDUP_REMOVED lines=20> */
[----:B------:R-:W-:Y:S01]  /*2da20*/  IADD3 R15, P3, R15, UR7, RZ ;  /* 0x000000070f0f7c10 */ /* 0x000fe2000ff7e0ff */
        /* <DEDUP_REMOVED lines=35> */
[----:B------:R0:W-:Y:S04]  /*2dc60*/  STL [R1+0xf24], R0 ;  /* 0x000f240001007387 */ /* 0x0001e80000100800 */
[----:B------:R-:W-:Y:S04]  /*2dc70*/  STL [R1+0x6dc], R13 ;  /* 0x0006dc0d01007387 */ /* 0x000fe80000100800 */
[----:B------:R-:W-:Y:S04]  /*2dc80*/  STL [R1+0xe20], R10 ;  /* 0x000e200a01007387 */ /* 0x000fe80000100800 */
[----:B------:R-:W-:Y:S04]  /*2dc90*/  STL [R1+0x6d4], R11 ;  /* 0x0006d40b01007387 */ /* 0x000fe80000100800 */
[----:B0-----:R-:W2:Y:S01]  /*2dca0*/  LDL.LU R0, [R1+0xe14] ;  /* 0x000e140001007983 */ /* 0x001ea20000300800 */
[----:B------:R-:W-:-:S02]  /*2dcb0*/  IADD3 R29, P2, R29, UR7, RZ ;  /* 0x000000071d1d7c10 */ /* 0x000fc4000ff5e0ff */
[----:B------:R-:W-:Y:S01]  /*2dcc0*/  IADD3.X R28, R28, UR6, RZ, P3, !PT ;  /* 0x000000061c1c7c10 */ /* 0x000fe20009ffe4ff */
[----:B--2---:R0:W-:Y:S04]  /*2dcd0*/  STL [R1+0xf60], R0 ;  /* 0x000f600001007387 */ /* 0x0041e80000100800 */
[----:B------:R-:W-:Y:S04]  /*2dce0*/  STL [R1+0xe1c], R29 ;  /* 0x000e1c1d01007387 */ /* 0x000fe80000100800 */
[----:B0-----:R-:W2:Y:S04]  /*2dcf0*/  LDL.LU R0, [R1+0x6d0] ;  /* 0x0006d00001007983 */ /* 0x001ea80000300800 */
[----:B------:R-:W-:Y:S04]  /*2dd00*/  STL [R1+0xea4], R28 ;  /* 0x000ea41c01007387 */ /* 0x000fe80000100800 */
        /* <DEDUP_REMOVED lines=30> */
[----:B--2---:R-:W-:-:S05]  /*2def0*/  IADD3 R0, P3, R0, UR7, RZ ;  /* 0x0000000700007c10 */ /* 0x004fca000ff7e0ff */
[----:B------:R0:W-:Y:S04]  /*2df00*/  STL [R1+0xe18], R0 ;  /* 0x000e180001007387 */ /* 0x0001e80000100800 */
[----:B0-----:R-:W2:Y:S02]  /*2df10*/  LDL.LU R0, [R1+0xf64] ;  /* 0x000f640001007983 */ /* 0x001ea40000300800 */
[----:B--2---:R-:W-:-:S05]  /*2df20*/  IADD3.X R0, R0, UR6, RZ, P4, !PT ;  /* 0x0000000600007c10 */ /* 0x004fca000a7fe4ff */
[----:B------:R0:W-:Y:S04]  /*2df30*/  STL [R1+0x6d0], R0 ;  /* 0x0006d00001007387 */ /* 0x0001e80000100800 */
[----:B0-----:R-:W2:Y:S01]  /*2df40*/  LDL.LU R0, [R1+0xf60] ;  /* 0x000f600001007983 */ /* 0x001ea20000300800 */
[----:B---3--:R-:W-:Y:S02]  /*2df50*/  IADD3.X R8, R8, UR6, RZ, P5, !PT ;  /* 0x0000000608087c10 */ /* 0x008fe4000affe4ff */
[----:B----4-:R-:W-:Y:S02]  /*2df60*/  IADD3 R24, P5, R24, UR7, RZ ;  /* 0x0000000718187c10 */ /* 0x010fe4000ffbe0ff */
[----:B------:R-:W-:Y:S02]  /*2df70*/  IADD3.X R25, R25, UR6, RZ, P6, !PT ;  /* 0x0000000619197c10 */ /* 0x000fe4000b7fe4ff */
[----:B------:R-:W-:-:S02]  /*2df80*/  IADD3 R26, P6, R26, UR7, RZ ;  /* 0x000000071a1a7c10 */ /* 0x000fc4000ffde0ff */
[----:B------:R-:W-:Y:S02]  /*2df90*/  IADD3.X R27, R27, UR6, RZ, P1, !PT ;  /* 0x000000061b1b7c10 */ /* 0x000fe40008ffe4ff */
[----:B------:R-:W-:Y:S02]  /*2dfa0*/  IADD3 R3, P1, R3, UR7, RZ ;  /* 0x0000000703037c10 */ /* 0x000fe4000ff3e0ff */
[----:B------:R-:W-:Y:S02]  /*2dfb0*/  IADD3.X R2, R2, UR6, RZ, P2, !PT ;  /* 0x0000000602027c10 */ /* 0x000fe400097fe4ff */
[----:B------:R-:W-:Y:S02]  /*2dfc0*/  IADD3 R5, P2, R5, UR7, RZ ;  /* 0x0000000705057c10 */ /* 0x000fe4000ff5e0ff */
        /* <DEDUP_REMOVED lines=13> */
[----:B--2---:R-:W-:-:S05]  /*2e0a0*/  IADD3 R0, P4, R0, UR7, RZ ;  /* 0x0000000700007c10 */ /* 0x004fca000ff9e0ff */
[----:B------:R0:W-:Y:S04]  /*2e0b0*/  STL [R1+0xe14], R0 ;  /* 0x000e140001007387 */ /* 0x0001e80000100800 */
[----:B------:R-:W-:Y:S04]  /*2e0c0*/  STL [R1+0xad8], R8 ;  /* 0x000ad80801007387 */ /* 0x000fe80000100800 */
[----:B------:R-:W-:Y:S04]  /*2e0d0*/  STL [R1+0xe10], R24 ;  /* 0x000e101801007387 */ /* 0x000fe80000100800 */
[----:B------:R-:W-:Y:S04]  /*2e0e0*/  STL [R1+0xad4], R25 ;  /* 0x000ad41901007387 */ /* 0x000fe80000100800 */
[----:B------:R-:W-:Y:S04]  /*2e0f0*/  STL [R1+0xe08], R26 ;  /* 0x000e081a01007387 */ /* 0x000fe80000100800 */
[----:B------:R-:W-:Y:S04]  /*2e100*/  STL [R1+0xad0], R27 ;  /* 0x000ad01b01007387 */ /* 0x000fe80000100800 */
[----:B------:R-:W-:Y:S01]  /*2e110*/  STL [R1+0xe00], R3 ;  /* 0x000e000301007387 */ /* 0x000fe20000100800 */
[----:B------:R-:W-:-:S03]  /*2e120*/  IADD3.X R9, R9, UR6, RZ, P4, !PT ;  /* 0x0000000609097c10 */ /* 0x000fc6000a7fe4ff */
[----:B------:R-:W-:Y:S01]  /*2e130*/  STL [R1+0xacc], R2 ;  /* 0x000acc0201007387 */ /* 0x000fe20000100800 */
[----:B------:R-:W-:-:S03]  /*2e140*/  IADD3 R21, P4, R21, UR7, RZ ;  /* 0x0000000715157c10 */ /* 0x000fc6000ff9e0ff */
        /* <DEDUP_REMOVED lines=20> */
[----:B0-----:R-:W2:Y:S01]  /*2e290*/  LDL.LU R0, [R1+0xdc4] ;  /* 0x000dc40001007983 */ /* 0x001ea20000300800 */
[----:B------:R-:W-:-:S02]  /*2e2a0*/  IADD3 R11, P5, R11, UR7, RZ ;  /* 0x000000070b0b7c10 */ /* 0x000fc4000ffbe0ff */
[----:B------:R-:W-:-:S03]  /*2e2b0*/  IADD3.X R29, R29, UR6, RZ, P6, !PT ;  /* 0x000000061d1d7c10 */ /* 0x000fc6000b7fe4ff */
[----:B------:R-:W-:Y:S04]  /*2e2c0*/  STL [R1+0xdb0], R11 ;  /* 0x000db00b01007387 */ /* 0x000fe80000100800 */
[----:B--2---:R0:W-:Y:S04]  /*2e2d0*/  STL [R1+0xf58], R0 ;  /* 0x000f580001007387 */ /* 0x0041e80000100800 */
[----:B------:R-:W-:Y:S04]  /*2e2e0*/  STL [R1+0xdd4], R29 ;  /* 0x000dd41d01007387 */ /* 0x000fe80000100800 */
[----:B0-----:R-:W2:Y:S01]  /*2e2f0*/  LDL.LU R0, [R1+0xda0] ;  /* 0x000da00001007983 */ /* 0x001ea20000300800 */
[----:B------:R-:W-:-:S05]  /*2e300*/  IADD3 R28, P6, R28, UR7, RZ ;  /* 0x000000071c1c7c10 */ /* 0x000fca000ffde0ff */
[----:B------:R-:W-:Y:S04]  /*2e310*/  STL [R1+0xda8], R28 ;  /* 0x000da81c01007387 */ /* 0x000fe80000100800 */
[----:B--2---:R0:W-:Y:S04]  /*2e320*/  STL [R1+0xf5c], R0 ;  /* 0x000f5c0001007387 */ /* 0x0041e80000100800 */
        /* <DEDUP_REMOVED lines=29> */
[----:B--2---:R-:W-:-:S05]  /*2e500*/  IADD3.X R0, R0, UR6, RZ, P1, !PT ;  /* 0x0000000600007c10 */ /* 0x004fca0008ffe4ff */
[----:B------:R0:W-:Y:S04]  /*2e510*/  STL [R1+0xdcc], R0 ;  /* 0x000dcc0001007387 */ /* 0x0001e80000100800 */
[----:B0-----:R-:W2:Y:S02]  /*2e520*/  LDL.LU R0, [R1+0xf5c] ;  /* 0x000f5c0001007983 */ /* 0x001ea40000300800 */
[----:B--2---:R-:W-:-:S05]  /*2e530*/  IADD3 R0, P1, R0, UR7, RZ ;  /* 0x0000000700007c10 */ /* 0x004fca000ff3e0ff */
[----:B------:R0:W-:Y:S04]  /*2e540*/  STL [R1+0xda0], R0 ;  /* 0x000da00001007387 */ /* 0x0001e80000100800 */
[----:B0-----:R-:W2:Y:S01]  /*2e550*/  LDL.LU R0, [R1+0xf58] ;  /* 0x000f580001007983 */ /* 0x001ea20000300800 */
[----:B----4-:R-:W-:Y:S02]  /*2e560*/  IADD3.X R24, R24, UR6, RZ, P3, !PT ;  /* 0x0000000618187c10 */ /* 0x010fe40009ffe4ff */
[----:B---3--:R-:W-:Y:S02]  /*2e570*/  IADD3 R25, P3, R25, UR7, RZ ;  /* 0x0000000719197c10 */ /* 0x008fe4000ff7e0ff */
        /* <DEDUP_REMOVED lines=18> */
[----:B--2---:R-:W-:Y:S02]  /*2e6a0*/  IADD3.X R0, R0, UR6, RZ, P2, !PT ;  /* 0x0000000600007c10 */ /* 0x004fe400097fe4ff */
[----:B------:R-:W-:-:S03]  /*2e6b0*/  IADD3 R8, P2, R8, UR7, RZ ;  /* 0x0000000708087c10 */ /* 0x000fc6000ff5e0ff */
[----:B------:R0:W-:Y:S04]  /*2e6c0*/  STL [R1+0xdc4], R0 ;  /* 0x000dc40001007387 */ /* 0x0001e80000100800 */
        /* <DEDUP_REMOVED lines=29> */
[----:B0-----:R-:W2:Y:S01]  /*2e8a0*/  LDL.LU R0, [R1+0xd20] ;  /* 0x000d200001007983 */ /* 0x001ea20000300800 */
[----:B------:R-:W-:-:S02]  /*2e8b0*/  IADD3.X R11, R11, UR6, RZ, P3, !PT ;  /* 0x000000060b0b7c10 */ /* 0x000fc40009ffe4ff */
[----:B------:R-:W-:-:S03]  /*2e8c0*/  IADD3 R29, P3, R29, UR7, RZ ;  /* 0x000000071d1d7c10 */ /* 0x000fc6000ff7e0ff */
[----:B------:R-:W-:Y:S04]  /*2e8d0*/  STL [R1+0xd5c], R11 ;  /* 0x000d5c0b01007387 */ /* 0x000fe80000100800 */
[----:B--2---:R0:W-:Y:S04]  /*2e8e0*/  STL [R1+0xf50], R0 ;  /* 0x000f500001007387 */ /* 0x0041e80000100800 */
[----:B------:R-:W-:Y:S04]  /*2e8f0*/  STL [R1+0xd30], R29 ;  /* 0x000d301d01007387 */ /* 0x000fe80000100800 */
[----:B0-----:R-:W2:Y:S01]  /*2e900*/  LDL.LU R0, [R1+0xd4c] ;  /* 0x000d4c0001007983 */ /* 0x001ea20000300800 */
[----:B------:R-:W-:-:S05]  /*2e910*/  IADD3.X R28, R28, UR6, RZ, P4, !PT ;  /* 0x000000061c1c7c10 */ /* 0x000fca000a7fe4ff */
        /* <DEDUP_REMOVED lines=532> */
[----:B--2---:R-:W-:Y:S02]  /*30a60*/  IADD3.X R0, R0, UR6, RZ, P5, !PT ;  /* 0x0000000600007c10 */ /* 0x004fe4000affe4ff */
[----:B------:R-:W-:-:S03]  /*30a70*/  IADD3 R8, P5, R8, UR7, RZ ;  /* 0x0000000708087c10 */ /* 0x000fc6000ffbe0ff */
[----:B------:R0:W-:Y:S04]  /*30a80*/  STL [R1+0xaec], R0 ;  /* 0x000aec0001007387 */ /* 0x0001e80000100800 */
[----:B0-----:R0:W5:Y:S04]  /*30a90*/  LDL.LU R0, [R1+0xf24] ;  /* 0x000f240001007983 */ /* 0x0011680000300800 */
[----:B------:R1:W-:Y:S04]  /*30aa0*/  STL [R1+0xe78], R8 ;  /* 0x000e780801007387 */ /* 0x0003e80000100800 */
[----:B-1----:R0:W5:Y:S04]  /*30ab0*/  LDL.LU R8, [R1+0xf20] ;  /* 0x000f200001087983 */ /* 0x0021680000300800 */
[----:B------:R1:W-:Y:S04]  /*30ac0*/  STL [R1+0xae8], R3 ;  /* 0x000ae80301007387 */ /* 0x0003e80000100800 */
[----:B-1----:R-:W2:Y:S04]  /*30ad0*/  LDL.LU R3, [R1+0xf1c] ;  /* 0x000f1c0001037983 */ /* 0x002ea80000300800 */
[----:B------:R1:W-:Y:S04]  /*30ae0*/  STL [R1+0xe80], R2 ;  /* 0x000e800201007387 */ /* 0x0003e80000100800 */
[----:B-1----:R-:W3:Y:S04]  /*30af0*/  LDL.LU R2, [R1+0xf18] ;  /* 0x000f180001027983 */ /* 0x002ee80000300800 */
[----:B------:R1:W-:Y:S04]  /*30b00*/  STL [R1+0xae4], R5 ;  /* 0x000ae40501007387 */ /* 0x0003e80000100800 */
[----:B-1----:R-:W4:Y:S04]  /*30b10*/  LDL.LU R5, [R1+0xf14] ;  /* 0x000f140001057983 */ /* 0x002f280000300800 */
[----:B------:R1:W-:Y:S01]  /*30b20*/  STL [R1+0xe88], R4 ;  /* 0x000e880401007387 */ /* 0x0003e20000100800 */
[----:B------:R-:W-:-:S03]  /*30b30*/  IADD3.X R29, R29, UR6, RZ, P5, !PT ;  /* 0x000000061d1d7c10 */ /* 0x000fc6000affe4ff */
[----:B-1----:R-:W2:Y:S04]  /*30b40*/  LDL.LU R4, [R1+0xf10] ;  /* 0x000f100001047983 */ /* 0x002ea80000300800 */
[----:B------:R1:W-:Y:S01]  /*30b50*/  STL [R1+0xae0], R20 ;  /* 0x000ae01401007387 */ /* 0x0003e20000100800 */
[----:B------:R-:W-:-:S03]  /*30b60*/  IADD3 R28, P5, R28, UR7, RZ ;  /* 0x000000071c1c7c10 */ /* 0x000fc6000ffbe0ff */
[----:B-1----:R0:W5:Y:S04]  /*30b70*/  LDL.LU R20, [R1+0xf0c] ;  /* 0x000f0c0001147983 */ /* 0x0021680000300800 */
[----:B------:R1:W-:Y:S04]  /*30b80*/  STL [R1+0xe90], R9 ;  /* 0x000e900901007387 */ /* 0x0003e80000100800 */
        /* <DEDUP_REMOVED lines=12> */
[----:B-1----:R-:W3:Y:S01]  /*30c50*/  LDL.LU R28, [R1+0xef0] ;  /* 0x000ef000011c7983 */ /* 0x002ee20000300800 */
[----:B------:R-:W-:-:S02]  /*30c60*/  IADD3.X R24, R24, UR6, RZ, P6, !PT ;  /* 0x0000000618187c10 */ /* 0x000fc4000b7fe4ff */
[----:B------:R-:W-:Y:S02]  /*30c70*/  IADD3 R25, P6, R25, UR7, RZ ;  /* 0x0000000719197c10 */ /* 0x000fe4000ffde0ff */
[----:B------:R-:W-:Y:S02]  /*30c80*/  IADD3.X R26, R26, UR6, RZ, P1, !PT ;  /* 0x000000061a1a7c10 */ /* 0x000fe40008ffe4ff */
[----:B------:R-:W-:Y:S02]  /*30c90*/  IADD3 R27, P1, R27, UR7, RZ ;  /* 0x000000071b1b7c10 */ /* 0x000fe4000ff3e0ff */
[----:B------:R-:W-:Y:S01]  /*30ca0*/  IADD3.X R21, R21, UR6, RZ, P2, !PT ;  /* 0x0000000615157c10 */ /* 0x000fe200097fe4ff */
[----:B------:R-:W-:Y:S01]  /*30cb0*/  STL [R1+0xe44], R24 ;  /* 0x000e441801007387 */ /* 0x000fe20000100800 */
[----:B------:R-:W-:-:S03]  /*30cc0*/  IADD3 R22, P2, R22, UR7, RZ ;  /* 0x0000000716167c10 */ /* 0x000fc6000ff5e0ff */
[----:B------:R-:W-:Y:S01]  /*30cd0*/  STL [R1+0xeb8], R25 ;  /* 0x000eb81901007387 */ /* 0x000fe20000100800 */
[----:B------:R-:W-:-:S03]  /*30ce0*/  IADD3.X R23, R23, UR6, RZ, P3, !PT ;  /* 0x0000000617177c10 */ /* 0x000fc60009ffe4ff */
        /* <DEDUP_REMOVED lines=9> */
[----:B------:R-:W-:-:S03]  /*30d80*/  IADD3.X R12, R12, UR6, RZ, P6, !PT ;  /* 0x000000060c0c7c10 */ /* 0x000fc6000b7fe4ff */
[----:B------:R-:W-:Y:S01]  /*30d90*/  STL [R1+0xeac], R16 ;  /* 0x000eac1001007387 */ /* 0x000fe20000100800 */
[----:B------:R-:W-:-:S03]  /*30da0*/  IADD3.X R13, R13, UR6, RZ, P1, !PT ;  /* 0x000000060d0d7c10 */ /* 0x000fc60008ffe4ff */
[----:B------:R-:W-:Y:S04]  /*30db0*/  STL [R1+0xe64], R17 ;  /* 0x000e641101007387 */ /* 0x000fe80000100800 */
[----:B------:R-:W-:Y:S04]  /*30dc0*/  STL [R1+0xea8], R18 ;  /* 0x000ea81201007387 */ /* 0x000fe80000100800 */
[----:B------:R-:W-:Y:S04]  /*30dd0*/  STL [R1+0xe6c], R19 ;  /* 0x000e6c1301007387 */ /* 0x000fe80000100800 */
[----:B------:R-:W-:Y:S04]  /*30de0*/  STL [R1+0xe74], R12 ;  /* 0x000e740c01007387 */ /* 0x000fe80000100800 */
[----:B------:R-:W-:Y:S01]  /*30df0*/  STL [R1+0xe7c], R13 ;  /* 0x000e7c0d01007387 */ /* 0x000fe20000100800 */
[----:B------:R-:W-:-:S02]  /*30e00*/  IADD3.X R10, R10, UR6, RZ, P2, !PT ;  /* 0x000000060a0a7c10 */ /* 0x000fc400097fe4ff */
[----:B------:R-:W-:Y:S02]  /*30e10*/  IADD3.X R11, R11, UR6, RZ, P3, !PT ;  /* 0x000000060b0b7c10 */ /* 0x000fe40009ffe4ff */
[----:B---3--:R-:W-:-:S05]  /*30e20*/  IADD3.X R28, R28, UR6, RZ, P4, !PT ;  /* 0x000000061c1c7c10 */ /* 0x008fca000a7fe4ff */
[----:B------:R1:W-:Y:S04]  /*30e30*/  STL [R1+0xe94], R28 ;  /* 0x000e941c01007387 */ /* 0x0003e80000100800 */
[----:B------:R2:W-:Y:S01]  /*30e40*/  STL [R1+0xe84], R10 ;  /* 0x000e840a01007387 */ /* 0x0005e20000100800 */
[----:B-1----:R-:W1:Y:S03]  /*30e50*/  S2R R28, SR_TID.X ;  /* 0x00000000001c7919 */ /* 0x002e660000002100 */
[----:B------:R3:W-:Y:S01]  /*30e60*/  STL [R1+0xe8c], R11 ;  /* 0x000e8c0b01007387 */ /* 0x0007e20000100800 */
[----:B--2---:R-:W-:Y:S02]  /*30e70*/  IMAD.MOV.U32 R10, RZ, RZ, R4 ;  /* 0x000000ffff0a7224 */ /* 0x004fe400078e0004 */
[----:B---3--:R-:W-:-:S02]  /*30e80*/  IMAD.MOV.U32 R11, RZ, RZ, R2 ;  /* 0x000000ffff0b7224 */ /* 0x008fc400078e0002 */
[----:B----4-:R-:W-:-:S05]  /*30e90*/  IMAD.MOV.U32 R2, RZ, RZ, R5 ;  /* 0x000000ffff027224 */ /* 0x010fca00078e0005 */
[----:B------:R0:W-:Y:S04]  /*30ea0*/  STL.64 [R1+0x638], R2 ;  /* 0x0006380201007387 */ /* 0x0001e80000100a00 */
[----:B------:R0:W-:Y:S01]  /*30eb0*/  STL.64 [R1+0x640], R10 ;  /* 0x0006400a01007387 */ /* 0x0001e20000100a00 */
[----:B-1----:R-:W-:-:S05]  /*30ec0*/  LOP3.LUT R28, R28, 0x3f, RZ, 0xc0, !PT ;  /* 0x0000003f1c1c7812 */ /* 0x002fca00078ec0ff */
[----:B------:R-:W-:Y:S01]  /*30ed0*/  IMAD.SHL.U32 R28, R28, 0x2, RZ ;  /* 0x000000021c1c7824 */ /* 0x000fe200078e00ff */
[----:B0-----:R-:W-:Y:S06]  /*30ee0*/  @P0 BRA `(.L_x_2) ;  /* 0xfffffe0800080947 */ /* 0x001fec000383ffff */
[----:B------:R-:W2:Y:S04]  /*30ef0*/  LDL.LU R28, [R1+0x4ac] ;  /* 0x0004ac00011c7983 */ /* 0x000ea80000300800 */
[----:B--2---:R0:W-:Y:S04]  /*30f00*/  STL [R1+0x1094], R28 ;  /* 0x0010941c01007387 */ /* 0x0041e80000100800 */
[----:B0-----:R-:W2:Y:S04]  /*30f10*/  LDL.LU R28, [R1+0x454] ;  /* 0x00045400011c7983 */ /* 0x001ea80000300800 */
        /* <DEDUP_REMOVED lines=33> */
[----:B-----5:R-:W2:Y:S01]  /*31130*/  LDL.LU R0, [R1+0x3d4] ;  /* 0x0003d40001007983 */ /* 0x020ea20000300800 */
[----:B0-----:R-:W-:-:S03]  /*31140*/  IMAD.MOV.U32 R28, RZ, RZ, R9 ;  /* 0x000000ffff1c7224 */ /* 0x001fc600078e0009 */
        /* <DEDUP_REMOVED lines=33> */
[----:B------:R-:W2:Y:S04]  /*31360*/  LDL.LU R5, [R1+0x4a4] ;  /* 0x0004a40001057983 */ /* 0x000ea80000300800 */
[----:B------:R-:W3:Y:S04]  /*31370*/  LDL.LU R3, [R1+0x28c] ;  /* 0x00028c0001037983 */ /* 0x000ee80000300800 */
        /* <DEDUP_REMOVED lines=11> */
[----:B0-----:R-:W-:-:S03]  /*31430*/  IMAD.MOV.U32 R0, RZ, RZ, R8 ;  /* 0x000000ffff007224 */ /* 0x001fc600078e0008 */
        /* <DEDUP_REMOVED lines=8> */
[----:B------:R0:W-:Y:S01]  /*314c0*/  STL [R1+0xf7c], R20 ;  /* 0x000f7c1401007387 */ /* 0x0001e20000100800 */
[----:B------:R-:W-:-:S03]  /*314d0*/  F2FP.BF16.F32.PACK_AB R28, R0, R28 ;  /* 0x0000001c001c723e */ /* 0x000fc600000010ff */
[----:B0-----:R-:W4:Y:S04]  /*314e0*/  LDL.LU R20, [R1+0x3dc] ;  /* 0x0003dc0001147983 */ /* 0x001f280000300800 */
[----:B------:R0:W-:Y:S04]  /*314f0*/  STL [R1+0xf3c], R7 ;  /* 0x000f3c0701007387 */ /* 0x0001e80000100800 */
[----:B0-----:R-:W2:Y:S04]  /*31500*/  LDL.LU R7, [R1+0x474] ;  /* 0x0004740001077983 */ /* 0x001ea80000300800 */
[----:B------:R0:W-:Y:S04]  /*31510*/  STL [R1+0xf38], R6 ;  /* 0x000f380601007387 */ /* 0x0001e80000100800 */
[----:B0-----:R-:W2:Y:S04]  /*31520*/  LDL.LU R6, [R1+0x3b4] ;  /* 0x0003b40001067983 */ /* 0x001ea80000300800 */
[----:B------:R0:W-:Y:S04]  /*31530*/  STL [R1+0xf1c], R15 ;  /* 0x000f1c0f01007387 */ /* 0x0001e80000100800 */
[----:B0-----:R-:W3:Y:S04]  /*31540*/  LDL.LU R15, [R1+0x47c] ;  /* 0x00047c00010f7983 */ /* 0x001ee80000300800 */
[----:B------:R0:W-:Y:S04]  /*31550*/  STL [R1+0xf18], R14 ;  /* 0x000f180e01007387 */ /* 0x0001e80000100800 */
[----:B0-----:R-:W3:Y:S04]  /*31560*/  LDL.LU R14, [R1+0x3bc] ;  /* 0x0003bc00010e7983 */ /* 0x001ee80000300800 */
[----:B------:R0:W-:Y:S04]  /*31570*/  STL [R1+0xef0], R29 ;  /* 0x000ef01d01007387 */ /* 0x0001e80000100800 */
[----:B0-----:R-:W4:Y:S04]  /*31580*/  LDL.LU R29, [R1+0x404] ;  /* 0x00040400011d7983 */ /* 0x001f280000300800 */
[----:B------:R-:W2:Y:S04]  /*31590*/  LDL.LU R0, [R1+0x111c] ;  /* 0x00111c0001007983 */ /* 0x000ea80000300800 */
[----:B------:R0:W-:Y:S04]  /*315a0*/  STL [R1+0x1bc], R28 ;  /* 0x0001bc1c01007387 */ /* 0x0001e80000100800 */
[----:B0-----:R-:W2:Y:S02]  /*315b0*/  LDL.LU R28, [R1+0x1118] ;  /* 0x00111800011c7983 */ /* 0x001ea40000300800 */
[----:B--2---:R-:W-:-:S02]  /*315c0*/  F2FP.BF16.F32.PACK_AB R28, R0, R28 ;  /* 0x0000001c001c723e */ /* 0x004fc400000010ff */
        /* <DEDUP_REMOVED lines=62> */
[----:B0-----:R-:W4:Y:S01]  /*319b0*/  LDL.LU R28, [R1+0x1098] ;  /* 0x00109800011c7983 */ /* 0x001f220000300800 */
[----:B---3--:R-:W-:Y:S02]  /*319c0*/  F2FP.BF16.F32.PACK_AB R14, R14, R15 ;  /* 0x0000000f0e0e723e */ /* 0x008fe400000010ff */
[----:B----4-:R-:W-:-:S02]  /*319d0*/  F2FP.BF16.F32.PACK_AB R29, R28, R29 ;  /* 0x0000001d1c1d723e */ /* 0x010fc400000010ff */
[----:B------:R-:W3:Y:S01]  /*319e0*/  LDL.LU R28, [R1+0x1094] ;  /* 0x00109400011c7983 */ /* 0x000ee20000300800 */
[----:B------:R-:W-:Y:S02]  /*319f0*/  F2FP.BF16.F32.PACK_AB R7, R6, R7 ;  /* 0x000000070607723e */ /* 0x000fe400000010ff */
[----:B--2---:R-:W-:Y:S01]  /*31a00*/  F2FP.BF16.F32.PACK_AB R5, R0, R5 ;  /* 0x000000050005723e */ /* 0x004fe200000010ff */
[----:B------:R-:W-:Y:S01]  /*31a10*/  STL [R1+0x168], R29 ;  /* 0x0001681d01007387 */ /* 0x000fe20000100800 */
[----:B------:R-:W-:Y:S02]  /*31a20*/  F2FP.BF16.F32.PACK_AB R0, R3, R4 ;  /* 0x000000040300723e */ /* 0x000fe400000010ff */
[----:B------:R-:W-:Y:S01]  /*31a30*/  F2FP.BF16.F32.PACK_AB R3, R2, R24 ;  /* 0x000000180203723e */ /* 0x000fe200000010ff */
[----:B------:R-:W-:Y:S01]  /*31a40*/  STL [R1+0x164], R14 ;  /* 0x0001640e01007387 */ /* 0x000fe20000100800 */
[----:B------:R-:W-:-:S03]  /*31a50*/  F2FP.BF16.F32.PACK_AB R2, R25, R26 ;  /* 0x0000001a1902723e */ /* 0x000fc600000010ff */
[----:B------:R-:W-:Y:S01]  /*31a60*/  STL [R1+0x160], R7 ;  /* 0x0001600701007387 */ /* 0x000fe20000100800 */
[----:B---3--:R-:W-:-:S05]  /*31a70*/  F2FP.BF16.F32.PACK_AB R6, R20, R28 ;  /* 0x0000001c1406723e */ /* 0x008fca00000010ff */
[----:B------:R-:W-:Y:S04]  /*31a80*/  STL [R1+0x15c], R6 ;  /* 0x00015c0601007387 */ /* 0x000fe80000100800 */
[----:B------:R-:W-:Y:S04]  /*31a90*/  STL [R1+0x158], R5 ;  /* 0x0001580501007387 */ /* 0x000fe80000100800 */
[----:B------:R0:W-:Y:S04]  /*31aa0*/  STL [R1+0x154], R0 ;  /* 0x0001540001007387 */ /* 0x0001e80000100800 */
[----:B------:R1:W-:Y:S01]  /*31ab0*/  STL [R1+0x150], R3 ;  /* 0x0001500301007387 */ /* 0x0003e20000100800 */
[----:B0-----:R-:W-:-:S03]  /*31ac0*/  F2FP.BF16.F32.PACK_AB R0, R27, R21 ;  /* 0x000000151b00723e */ /* 0x001fc600000010ff */
[----:B------:R0:W-:Y:S01]  /*31ad0*/  STL [R1+0x14c], R2 ;  /* 0x00014c0201007387 */ /* 0x0001e20000100800 */
[----:B-1----:R-:W-:-:S03]  /*31ae0*/  F2FP.BF16.F32.PACK_AB R3, R22, R23 ;  /* 0x000000171603723e */ /* 0x002fc600000010ff */
[----:B------:R1:W-:Y:S04]  /*31af0*/  STL [R1+0x148], R0 ;  /* 0x0001480001007387 */ /* 0x0003e80000100800 */
[----:B------:R2:W-:Y:S01]  /*31b00*/  STL [R1+0x144], R3 ;  /* 0x0001440301007387 */ /* 0x0005e20000100800 */
[----:B0-----:R-:W-:Y:S02]  /*31b10*/  F2FP.BF16.F32.PACK_AB R2, R16, R17 ;  /* 0x000000111002723e */ /* 0x001fe400000010ff */
[----:B-1----:R-:W-:-:S03]  /*31b20*/  F2FP.BF16.F32.PACK_AB R0, R18, R19 ;  /* 0x000000131200723e */ /* 0x002fc600000010ff */
[----:B------:R0:W-:Y:S01]  /*31b30*/  STL [R1+0x140], R2 ;  /* 0x0001400201007387 */ /* 0x0001e20000100800 */
[----:B--2---:R-:W-:-:S03]  /*31b40*/  F2FP.BF16.F32.PACK_AB R3, R12, R13 ;  /* 0x0000000d0c03723e */ /* 0x004fc600000010ff */
[----:B------:R1:W-:Y:S04]  /*31b50*/  STL [R1+0x13c], R0 ;  /* 0x00013c0001007387 */ /* 0x0003e80000100800 */
[----:B------:R-:W-:Y:S04]  /*31b60*/  STL [R1+0x138], R3 ;  /* 0x0001380301007387 */ /* 0x000fe80000100800 */
[----:B------:R-:W2:Y:S01]  /*31b70*/  LDL.LU R29, [R1+0x3a4] ;  /* 0x0003a400011d7983 */ /* 0x000ea20000300800 */
[----:B0-----:R-:W-:Y:S02]  /*31b80*/  F2FP.BF16.F32.PACK_AB R2, R8, R9 ;  /* 0x000000090802723e */ /* 0x001fe400000010ff */
[----:B-1----:R-:W-:-:S03]  /*31b90*/  F2FP.BF16.F32.PACK_AB R0, R10, R11 ;  /* 0x0000000b0a00723e */ /* 0x002fc600000010ff */
        /* <DEDUP_REMOVED lines=36> */
[----:B------:R-:W3:Y:S04]  /*31de0*/  LDL.LU R14, [R1+0x37c] ;  /* 0x00037c00010e7983 */ /* 0x000ee80000300800 */
[----:B---3--:R0:W-:Y:S04]  /*31df0*/  STL [R1+0x1008], R14 ;  /* 0x0010080e01007387 */ /* 0x0081e80000100800 */
[----:B0-----:R-:W3:Y:S04]  /*31e00*/  LDL.LU R14, [R1+0x424] ;  /* 0x00042400010e7983 */ /* 0x001ee80000300800 */
        /* <DEDUP_REMOVED lines=33> */
[----:B0-----:R-:W2:Y:S04]  /*32020*/  LDL.LU R14, [R1+0x43c] ;  /* 0x00043c00010e7983 */ /* 0x001ea80000300800 */
[----:B------:R-:W3:Y:S04]  /*32030*/  LDL.LU R15, [R1+0x49c] ;  /* 0x00049c00010f7983 */ /* 0x000ee80000300800 */
[----:B------:R-:W4:Y:S04]  /*32040*/  LDL.LU R6, [R1+0x374] ;  /* 0x0003740001067983 */ /* 0x000f280000300800 */
        /* <DEDUP_REMOVED lines=25> */
[----:B--2---:R-:W-:-:S03]  /*321e0*/  F2FP.BF16.F32.PACK_AB R29, R14, R29 ;  /* 0x0000001d0e1d723e */ /* 0x004fc600000010ff */
        /* <DEDUP_REMOVED lines=68> */
[----:B------:R-:W2:Y:S01]  /*32630*/  LDL.LU R14, [R1+0x1008] ;  /* 0x00100800010e7983 */ /* 0x000ea20000300800 */
[----:B----4-:R-:W-:Y:S02]  /*32640*/  F2FP.BF16.F32.PACK_AB R7, R6, R7 ;  /* 0x000000070607723e */ /* 0x010fe400000010ff */
[----:B---3--:R-:W-:Y:S01]  /*32650*/  F2FP.BF16.F32.PACK_AB R6, R20, R28 ;  /* 0x0000001c1406723e */ /* 0x008fe200000010ff */
[----:B------:R-:W-:Y:S01]  /*32660*/  STL [R1+0xe8], R29 ;  /* 0x0000e81d01007387 */ /* 0x000fe20000100800 */
[----:B------:R-:W-:Y:S02]  /*32670*/  F2FP.BF16.F32.PACK_AB R5, R0, R5 ;  /* 0x000000050005723e */ /* 0x000fe400000010ff */
[----:B------:R-:W-:Y:S02]  /*32680*/  F2FP.BF16.F32.PACK_AB R0, R3, R4 ;  /* 0x000000040300723e */ /* 0x000fe400000010ff */
[----:B------:R-:W-:Y:S02]  /*32690*/  F2FP.BF16.F32.PACK_AB R3, R2, R24 ;  /* 0x000000180203723e */ /* 0x000fe400000010ff */
[----:B------:R-:W-:-:S02]  /*326a0*/  F2FP.BF16.F32.PACK_AB R2, R25, R26 ;  /* 0x0000001a1902723e */ /* 0x000fc400000010ff */
[----:B--2---:R-:W-:-:S05]  /*326b0*/  F2FP.BF16.F32.PACK_AB R14, R14, R15 ;  /* 0x0000000f0e0e723e */ /* 0x004fca00000010ff */
[----:B------:R-:W-:Y:S04]  /*326c0*/  STL [R1+0xe4], R14 ;  /* 0x0000e40e01007387 */ /* 0x000fe80000100800 */
[----:B------:R-:W-:Y:S04]  /*326d0*/  STL [R1+0xe0], R7 ;  /* 0x0000e00701007387 */ /* 0x000fe80000100800 */
        /* <DEDUP_REMOVED lines=183> */
[----:B0-----:R-:W2:Y:S01]  /*33250*/  LDL.LU R20, [R1+0xf80] ;  /* 0x000f800001147983 */ /* 0x001ea20000300800 */
[----:B---3--:R-:W-:Y:S02]  /*33260*/  F2FP.BF16.F32.PACK_AB R14, R14, R15 ;  /* 0x0000000f0e0e723e */ /* 0x008fe400000010ff */
[----:B----4-:R-:W-:-:S02]  /*33270*/  F2FP.BF16.F32.PACK_AB R7, R6, R7 ;  /* 0x000000070607723e */ /* 0x010fc400000010ff */
[----:B------:R-:W-:Y:S02]  /*33280*/  F2FP.BF16.F32.PACK_AB R6, R28, R0 ;  /* 0x000000001c06723e */ /* 0x000fe400000010ff */
[----:B--2---:R-:W-:Y:S02]  /*33290*/  F2FP.BF16.F32.PACK_AB R29, R20, R29 ;  /* 0x0000001d141d723e */ /* 0x004fe400000010ff */
[----:B------:R-:W2:Y:S01]  /*332a0*/  LDL.LU R20, [R1+0xf7c] ;  /* 0x000f7c0001147983 */ /* 0x000ea20000300800 */
[----:B------:R-:W-:Y:S02]  /*332b0*/  F2FP.BF16.F32.PACK_AB R5, R5, R3 ;  /* 0x000000030505723e */ /* 0x000fe400000010ff */
[----:B------:R-:W-:Y:S01]  /*332c0*/  F2FP.BF16.F32.PACK_AB R0, R4, R2 ;  /* 0x000000020400723e */ /* 0x000fe200000010ff */
[----:B------:R-:W-:Y:S01]  /*332d0*/  STL [R1+0x58], R29 ;  /* 0x0000581d01007387 */ /* 0x000fe20000100800 */
[----:B------:R-:W-:-:S03]  /*332e0*/  F2FP.BF16.F32.PACK_AB R3, R24, R25 ;  /* 0x000000191803723e */ /* 0x000fc600000010ff */
[----:B------:R-:W-:Y:S01]  /*332f0*/  STL [R1+0x54], R14 ;  /* 0x0000540e01007387 */ /* 0x000fe20000100800 */
[----:B------:R-:W-:-:S03]  /*33300*/  F2FP.BF16.F32.PACK_AB R2, R26, R27 ;  /* 0x0000001b1a02723e */ /* 0x000fc600000010ff */
[----:B------:R-:W-:Y:S04]  /*33310*/  STL [R1+0x50], R7 ;  /* 0x0000500701007387 */ /* 0x000fe80000100800 */
[----:B------:R-:W-:Y:S04]  /*33320*/  STL [R1+0x4c], R6 ;  /* 0x00004c0601007387 */ /* 0x000fe80000100800 */
[----:B------:R-:W-:Y:S04]  /*33330*/  STL [R1+0x48], R5 ;  /* 0x0000480501007387 */ /* 0x000fe80000100800 */
[----:B------:R-:W-:Y:S04]  /*33340*/  STL [R1+0x44], R0 ;  /* 0x0000440001007387 */ /* 0x000fe80000100800 */
[----:B------:R0:W-:Y:S04]  /*33350*/  STL [R1+0x40], R3 ;  /* 0x0000400301007387 */ /* 0x0001e80000100800 */
[----:B------:R1:W-:Y:S01]  /*33360*/  STL [R1+0x3c], R2 ;  /* 0x00003c0201007387 */ /* 0x0003e20000100800 */
[----:B0-----:R-:W-:-:S02]  /*33370*/  F2FP.BF16.F32.PACK_AB R3, R22, R23 ;  /* 0x000000171603723e */ /* 0x001fc400000010ff */
[----:B-1----:R-:W-:Y:S02]  /*33380*/  F2FP.BF16.F32.PACK_AB R2, R16, R17 ;  /* 0x000000111002723e */ /* 0x002fe400000010ff */
[----:B--2---:R-:W-:-:S05]  /*33390*/  F2FP.BF16.F32.PACK_AB R0, R20, R21 ;  /* 0x000000151400723e */ /* 0x004fca00000010ff */
[----:B------:R0:W-:Y:S04]  /*333a0*/  STL [R1+0x38], R0 ;  /* 0x0000380001007387 */ /* 0x0001e80000100800 */
[----:B------:R1:W-:Y:S01]  /*333b0*/  STL [R1+0x34], R3 ;  /* 0x0000340301007387 */ /* 0x0003e20000100800 */
[----:B0-----:R-:W-:-:S03]  /*333c0*/  F2FP.BF16.F32.PACK_AB R0, R18, R19 ;  /* 0x000000131200723e */ /* 0x001fc600000010ff */
[----:B------:R0:W-:Y:S01]  /*333d0*/  STL [R1+0x30], R2 ;  /* 0x0000300201007387 */ /* 0x0001e20000100800 */
[----:B-1----:R-:W-:-:S03]  /*333e0*/  F2FP.BF16.F32.PACK_AB R3, R12, R13 ;  /* 0x0000000d0c03723e */ /* 0x002fc600000010ff */
        /* <DEDUP_REMOVED lines=39> */
[----:B---3--:R0:W-:Y:S04]  /*33660*/  STL [R1+0xf34], R5 ;  /* 0x000f340501007387 */ /* 0x0081e80000100800 */
[----:B0-----:R-:W3:Y:S04]  /*33670*/  LDL.LU R5, [R1+0x550] ;  /* 0x0005500001057983 */ /* 0x001ee80000300800 */
[----:B------:R-:W4:Y:S04]  /*33680*/  LDL.LU R4, [R1+0x5f0] ;  /* 0x0005f00001047983 */ /* 0x000f280000300800 */
[----:B----4-:R0:W-:Y:S04]  /*33690*/  STL [R1+0xf30], R4 ;  /* 0x000f300401007387 */ /* 0x0101e80000100800 */
[----:B0-----:R-:W4:Y:S04]  /*336a0*/  LDL.LU R4, [R1+0x5c8] ;  /* 0x0005c80001047983 */ /* 0x001f280000300800 */
[----:B------:R-:W2:Y:S04]  /*336b0*/  LDL.LU R11, [R1+0x608] ;  /* 0x00060800010b7983 */ /* 0x000ea80000300800 */
[----:B--2---:R0:W-:Y:S04]  /*336c0*/  STL [R1+0xf2c], R11 ;  /* 0x000f2c0b01007387 */ /* 0x0041e80000100800 */
        /* <DEDUP_REMOVED lines=10> */
[----:B------:R-:W2:Y:S04]  /*33770*/  LDL.LU R8, [R1+0x610] ;  /* 0x0006100001087983 */ /* 0x000ea80000300800 */
[----:B------:R-:W2:Y:S04]  /*33780*/  LDL.LU R14, [R1+0x62c] ;  /* 0x00062c00010e7983 */ /* 0x000ea80000300800 */
        /* <DEDUP_REMOVED lines=24> */
[----:B------:R-:W2:Y:S01]  /*33910*/  LDL.LU R29, [R1+0x668] ;  /* 0x00066800011d7983 */ /* 0x000ea20000300800 */
[----:B------:R-:W-:-:S03]  /*33920*/  F2FP.BF16.F32.PACK_AB R7, R6, R7 ;  /* 0x000000070607723e */ /* 0x000fc600000010ff */
[----:B--2---:R0:W-:Y:S04]  /*33930*/  STL [R1+0xef4], R29 ;  /* 0x000ef41d01007387 */ /* 0x0041e80000100800 */
[----:B0-----:R-:W2:Y:S04]  /*33940*/  LDL.LU R29, [R1+0x620] ;  /* 0x00062000011d7983 */ /* 0x001ea80000300800 */
[----:B------:R-:W2:Y:S04]  /*33950*/  LDL.LU R21, [R1+0x698] ;  /* 0x0006980001157983 */ /* 0x000ea80000300800 */
        /* <DEDUP_REMOVED lines=9> */
[----:B------:R-:W3:Y:S04]  /*339f0*/  LDL.LU R6, [R1+0xf78] ;  /* 0x000f780001067983 */ /* 0x000ee80000300800 */
[----:B------:R0:W-:Y:S04]  /*33a00*/  STL [R1+0x1c], R7 ;  /* 0x00001c0701007387 */ /* 0x0001e80000100800 */
[----:B0-----:R-:W3:Y:S02]  /*33a10*/  LDL.LU R7, [R1+0xf74] ;  /* 0x000f740001077983 */ /* 0x001ee40000300800 */
[----:B---3--:R-:W-:-:S02]  /*33a20*/  F2FP.BF16.F32.PACK_AB R7, R6, R7 ;  /* 0x000000070607723e */ /* 0x008fc400000010ff */
        /* <DEDUP_REMOVED lines=25> */
[----:B------:R0:W-:Y:S04]  /*33bc0*/  STL [R1], R7 ;  /* 0x0000000701007387 */ /* 0x0001e80000100800 */
[----:B0-----:R-:W3:Y:S02]  /*33bd0*/  LDL.LU R7, [R1+0xf3c] ;  /* 0x000f3c0001077983 */ /* 0x001ee40000300800 */
[----:B---3--:R-:W-:-:S02]  /*33be0*/  F2FP.BF16.F32.PACK_AB R7, R6, R7 ;  /* 0x000000070607723e */ /* 0x008fc400000010ff */
[----:B------:R-:W3:Y:S02]  /*33bf0*/  LDL.LU R6, [R1+0xf38] ;  /* 0x000f380001067983 */ /* 0x000ee40000300800 */
[----:B---3--:R-:W-:Y:S02]  /*33c00*/  F2FP.BF16.F32.PACK_AB R6, R5, R6 ;  /* 0x000000060506723e */ /* 0x008fe400000010ff */
[----:B------:R-:W3:Y:S02]  /*33c10*/  LDL.LU R5, [R1+0xf34] ;  /* 0x000f340001057983 */ /* 0x000ee40000300800 */
[----:B---3--:R-:W-:Y:S02]  /*33c20*/  F2FP.BF16.F32.PACK_AB R5, R4, R5 ;  /* 0x000000050405723e */ /* 0x008fe400000010ff */
[----:B------:R-:W3:Y:S02]  /*33c30*/  LDL.LU R4, [R1+0xf30] ;  /* 0x000f300001047983 */ /* 0x000ee40000300800 */
        /* <DEDUP_REMOVED lines=25> */
[----:B------:R-:W4:Y:S02]  /*33dd0*/  LDL.LU R23, [R1+0xefc] ;  /* 0x000efc0001177983 */ /* 0x000f240000300800 */
[----:B----4-:R-:W-:Y:S02]  /*33de0*/  F2FP.BF16.F32.PACK_AB R23, R22, R23 ;  /* 0x000000171617723e */ /* 0x010fe400000010ff */
[----:B------:R-:W2:Y:S02]  /*33df0*/  LDL.LU R22, [R1+0xef8] ;  /* 0x000ef80001167983 */ /* 0x000ea40000300800 */
[----:B--2---:R-:W-:Y:S02]  /*33e00*/  F2FP.BF16.F32.PACK_AB R22, R29, R22 ;  /* 0x000000161d16723e */ /* 0x004fe400000010ff */
[----:B------:R-:W2:Y:S02]  /*33e10*/  LDL.LU R29, [R1+0xef4] ;  /* 0x000ef400011d7983 */ /* 0x000ea40000300800 */
[----:B--2---:R-:W-:-:S02]  /*33e20*/  F2FP.BF16.F32.PACK_AB R21, R29, R21 ;  /* 0x000000151d15723e */ /* 0x004fc400000010ff */
[----:B------:R-:W2:Y:S01]  /*33e30*/  LDL.LU R29, [R1+0xef0] ;  /* 0x000ef000011d7983 */ /* 0x000ea20000300800 */
[----:B------:R-:W-:Y:S02]  /*33e40*/  F2FP.BF16.F32.PACK_AB R20, R28, R20 ;  /* 0x000000141c14723e */ /* 0x000fe400000010ff */
[----:B------:R-:W-:Y:S02]  /*33e50*/  F2FP.BF16.F32.PACK_AB R27, R0, R27 ;  /* 0x0000001b001b723e */ /* 0x000fe400000010ff */
[----:B------:R-:W-:Y:S02]  /*33e60*/  F2FP.BF16.F32.PACK_AB R26, R3, R26 ;  /* 0x0000001a031a723e */ /* 0x000fe400000010ff */
[----:B------:R-:W-:Y:S02]  /*33e70*/  F2FP.BF16.F32.PACK_AB R25, R2, R25 ;  /* 0x000000190219723e */ /* 0x000fe400000010ff */
[----:B--2---:R-:W-:-:S07]  /*33e80*/  F2FP.BF16.F32.PACK_AB R24, R24, R29 ;  /* 0x0000001d1818723e */ /* 0x004fce00000010ff */
.L_x_1:
[----:B------:R-:W2:Y:S01]  /*33e90*/  LDL.LU R3, [R1+0xeec] ;  /* 0x000eec0001037983 */ /* 0x000ea20000300800 */
[----:B------:R-:W0:Y:S01]  /*33ea0*/  S2R R28, SR_TID.X ;  /* 0x00000000001c7919 */ /* 0x000e220000002100 */
[----:B------:R-:W3:Y:S01]  /*33eb0*/  S2UR UR5, SR_CgaCtaId ;  /* 0x00000000000579c3 */ /* 0x000ee20000008800 */
[----:B------:R-:W-:Y:S01]  /*33ec0*/  UMOV UR4, 0x400 ;  /* 0x0000040000047882 */ /* 0x000fe20000000000 */
[----:B------:R-:W-:Y:S01]  /*33ed0*/  ULDC.64 UR28, c[0x0][0x228] ;  /* 0x00008a00001c7ab9 */ /* 0x000fe20000000a00 */
[----:B------:R-:W1:Y:S01]  /*33ee0*/  LDL R29, [R1+0x634] ;  /* 0x00063400011d7983 */ /* 0x000e620000100800 */
[----:B------:R-:W-:Y:S01]  /*33ef0*/  ULDC UR6, c[0x0][0x22c] ;  /* 0x00008b0000067ab9 */ /* 0x000fe20000000800 */
[----:B------:R-:W-:Y:S01]  /*33f00*/  ULDC.64 UR30, c[0x0][0x228] ;  /* 0x00008a00001e7ab9 */ /* 0x000fe20000000a00 */
[----:B------:R-:W-:Y:S01]  /*33f10*/  ULDC UR26, c[0x0][0x248] ;  /* 0x00009200001a7ab9 */ /* 0x000fe20000000800 */
[----:B------:R-:W-:Y:S01]  /*33f20*/  ULDC.64 UR12, c[0x0][0x228] ;  /* 0x00008a00000c7ab9 */ /* 0x000fe20000000a00 */
[----:B------:R-:W-:Y:S01]  /*33f30*/  ULDC.64 UR10, c[0x0][0x228] ;  /* 0x00008a00000a7ab9 */ /* 0x000fe20000000a00 */
[----:B------:R-:W-:Y:S01]  /*33f40*/  ULDC.64 UR16, c[0x0][0x228] ;  /* 0x00008a0000107ab9 */ /* 0x000fe20000000a00 */
[----:B------:R-:W-:Y:S01]  /*33f50*/  ULDC.64 UR14, c[0x0][0x228] ;  /* 0x00008a00000e7ab9 */ /* 0x000fe20000000a00 */
[----:B------:R-:W-:Y:S01]  /*33f60*/  ULDC.64 UR24, c[0x0][0x228] ;  /* 0x00008a0000187ab9 */ /* 0x000fe20000000a00 */
[----:B------:R-:W-:Y:S01]  /*33f70*/  ULDC.64 UR22, c[0x0][0x228] ;  /* 0x00008a0000167ab9 */ /* 0x000fe20000000a00 */
[----:B------:R-:W-:Y:S01]  /*33f80*/  ULDC.64 UR20, c[0x0][0x228] ;  /* 0x00008a0000147ab9 */ /* 0x000fe20000000a00 */
[----:B------:R-:W-:Y:S01]  /*33f90*/  ULDC.64 UR18, c[0x0][0x228] ;  /* 0x00008a0000127ab9 */ /* 0x000fe20000000a00 */
[----:B---3--:R-:W-:-:S03]  /*33fa0*/  ULEA UR4, UR5, UR4, 0x18 ;  /* 0x0000000405047291 */ /* 0x008fc6000f8ec03f */
[----:B------:R-:W-:Y:S01]  /*33fb0*/  ULDC UR5, c[0x0][0x22c] ;  /* 0x00008b0000057ab9 */ /* 0x000fe20000000800 */
[----:B0-----:R-:W-:-:S05]  /*33fc0*/  IMAD.SHL.U32 R28, R28, 0x10, RZ ;  /* 0x000000101c1c7824 */ /* 0x001fca00078e00ff */
[----:B------:R-:W-:Y:S01]  /*33fd0*/  LOP3.LUT R28, R28, 0x1f0, RZ, 0xc0, !PT ;  /* 0x000001f01c1c7812 */ /* 0x000fe200078ec0ff */
[----:B------:R-:W-:Y:S03]  /*33fe0*/  BAR.SYNC.DEFER_BLOCKING 0x0 ;  /* 0x0000000000007b1d */ /* 0x000fe60000010000 */
[----:B--2---:R-:W-:-:S03]  /*33ff0*/  IADD3 R28, R28, UR4, R3 ;  /* 0x000000041c1c7c10 */ /* 0x004fc6000fffe003 */
[----:B------:R-:W0:Y:S02]  /*34000*/  S2R R3, SR_TID.X ;  /* 0x0000000000037919 */ /* 0x000e240000002100 */
[----:B------:R-:W-:Y:S01]  /*34010*/  STSM.16.M88.4 [R28], R24 ;  /* 0x000000181c007844 */ /* 0x000fe20000000200 */
[----:B-1----:R-:W-:-:S03]  /*34020*/  VIADD R0, R29, 0x7f ;  /* 0x0000007f1d007836 */ /* 0x002fc60000000000 */
[----:B------:R-:W-:Y:S01]  /*34030*/  STSM.16.M88.4 [R28+0x200], R20 ;  /* 0x000200141c007844 */ /* 0x000fe20000000200 */
[C---:B------:R-:W-:Y:S01]  /*34040*/  VIADD R2, R29.reuse, 0x1 ;  /* 0x000000011d027836 */ /* 0x040fe20000000000 */
[----:B------:R-:W-:Y:S01]  /*34050*/  BAR.SYNC.DEFER_BLOCKING 0x0 ;  /* 0x0000000000007b1d */ /* 0x000fe20000010000 */
[----:B------:R-:W-:Y:S01]  /*34060*/  ISETP.GE.AND P2, PT, R0, UR29, PT ;  /* 0x0000001d00007c0c */ /* 0x000fe2000bf46270 */
[C---:B------:R-:W-:Y:S02]  /*34070*/  VIADD R0, R29.reuse, 0x3 ;  /* 0x000000031d007836 */ /* 0x040fe40000000000 */
[----:B------:R-:W-:Y:S01]  /*34080*/  ISETP.GE.AND P0, PT, R2, UR5, PT ;  /* 0x0000000502007c0c */ /* 0x000fe2000bf06270 */
[----:B------:R-:W-:Y:S01]  /*34090*/  VIADD R2, R29, 0x2 ;  /* 0x000000021d027836 */ /* 0x000fe20000000000 */
[----:B------:R-:W-:Y:S01]  /*340a0*/  ULDC UR5, c[0x0][0x22c] ;  /* 0x00008b0000057ab9 */ /* 0x000fe20000000800 */
[----:B------:R-:W-:Y:S01]  /*340b0*/  ISETP.GE.AND P4, PT, R0, UR6, PT ;  /* 0x0000000600007c0c */ /* 0x000fe2000bf86270 */
[----:B------:R-:W-:-:S02]  /*340c0*/  ULDC.64 UR6, c[0x0][0x228] ;  /* 0x00008a0000067ab9 */ /* 0x000fc40000000a00 */
[----:B------:R-:W-:Y:S02]  /*340d0*/  ISETP.GE.AND P5, PT, R2, UR5, PT ;  /* 0x0000000502007c0c */ /* 0x000fe4000bfa6270 */
[----:B0-----:R-:W-:-:S04]  /*340e0*/  LOP3.LUT R3, R3, 0x3f, RZ, 0xc0, !PT ;  /* 0x0000003f03037812 */ /* 0x001fc800078ec0ff */
[----:B------:R-:W-:Y:S01]  /*340f0*/  LEA R0, R3, UR4, 0x4 ;  /* 0x0000000403007c11 */ /* 0x000fe2000f8e20ff */
[----:B------:R-:W-:-:S04]  /*34100*/  ULDC.64 UR4, c[0x0][0x220] ;  /* 0x0000880000047ab9 */ /* 0x000fc80000000a00 */
[----:B------:R-:W0:Y:S04]  /*34110*/  LDS.128 R24, [R0] ;  /* 0x0000000000187984 */ /* 0x000e280000000c00 */
[----:B------:R-:W1:Y:S01]  /*34120*/  LDS.128 R20, [R0+0x400] ;  /* 0x0004000000147984 */ /* 0x000e620000000c00 */
[----:B------:R-:W-:Y:S06]  /*34130*/  BAR.SYNC.DEFER_BLOCKING 0x0 ;  /* 0x0000000000007b1d */ /* 0x000fec0000010000 */
[----:B0-----:R0:W-:Y:S04]  /*34140*/  STL.64 [R1+0xa0], R24 ;  /* 0x0000a01801007387 */ /* 0x0011e80000100a00 */
[----:B------:R2:W-:Y:S04]  /*34150*/  STL.64 [R1+0xa8], R26 ;  /* 0x0000a81a01007387 */ /* 0x0005e80000100a00 */
[----:B0-----:R-:W3:Y:S04]  /*34160*/  LDL.LU R24, [R1+0x50] ;  /* 0x0000500001187983 */ /* 0x001ee80000300800 */
[----:B-1----:R0:W-:Y:S04]  /*34170*/  STL.64 [R1+0x1a0], R20 ;  /* 0x0001a01401007387 */ /* 0x0021e80000100a00 */
[----:B------:R1:W-:Y:S04]  /*34180*/  STL.64 [R1+0x1a8], R22 ;  /* 0x0001a81601007387 */ /* 0x0003e80000100a00 */
[----:B------:R-:W3:Y:S04]  /*34190*/  LDL.LU R25, [R1+0x54] ;  /* 0x0000540001197983 */ /* 0x000ee80000300800 */
[----:B--2---:R-:W2:Y:S04]  /*341a0*/  LDL.LU R26, [R1+0x58] ;  /* 0x00005800011a7983 */ /* 0x004ea80000300800 */
[----:B------:R-:W2:Y:S04]  /*341b0*/  LDL.LU R27, [R1+0x5c] ;  /* 0x00005c00011b7983 */ /* 0x000ea80000300800 */
[----:B------:R-:W-:Y:S04]  /*341c0*/  STSM.16.M88.4 [R28], R16 ;  /* 0x000000101c007844 */ /* 0x000fe80000000200 */
[----:B------:R-:W-:Y:S01]  /*341d0*/  STSM.16.M88.4 [R28+0x200], R12 ;  /* 0x0002000c1c007844 */ /* 0x000fe20000000200 */
[----:B------:R-:W-:Y:S06]  /*341e0*/  BAR.SYNC.DEFER_BLOCKING 0x0 ;  /* 0x0000000000007b1d */ /* 0x000fec0000010000 */
[----:B------:R-:W4:Y:S04]  /*341f0*/  LDS.128 R16, [R0] ;  /* 0x0000000000107984 */ /* 0x000f280000000c00 */
[----:B------:R-:W5:Y:S01]  /*34200*/  LDS.128 R12, [R0+0x400] ;  /* 0x00040000000c7984 */ /* 0x000f620000000c00 */
[----:B------:R-:W-:Y:S06]  /*34210*/  BAR.SYNC.DEFER_BLOCKING 0x0 ;  /* 0x0000000000007b1d */ /* 0x000fec0000010000 */
[----:B------:R-:W-:Y:S04]  /*34220*/  STSM.16.M88.4 [R28], R8 ;  /* 0x000000081c007844 */ /* 0x000fe80000000200 */
[----:B------:R-:W-:Y:S01]  /*34230*/  STSM.16.M88.4 [R28+0x200], R4 ;  /* 0x000200041c007844 */ /* 0x000fe20000000200 */
[----:B------:R-:W-:Y:S06]  /*34240*/  BAR.SYNC.DEFER_BLOCKING 0x0 ;  /* 0x0000000000007b1d */ /* 0x000fec0000010000 */
[----:B--2---:R-:W-:Y:S04]  /*34250*/  STL.64 [R1+0xf98], R26 ;  /* 0x000f981a01007387 */ /* 0x004fe80000100a00 */
[----:B---3--:R-:W-:Y:S04]  /*34260*/  STL.64 [R1+0xf90], R24 ;  /* 0x000f901801007387 */ /* 0x008fe80000100a00 */
[----:B0-----:R-:W2:Y:S04]  /*34270*/  LDL.LU R20, [R1+0x40] ;  /* 0x0000400001147983 */ /* 0x001ea80000300800 */
[----:B------:R-:W2:Y:S04]  /*34280*/  LDL.LU R21, [R1+0x44] ;  /* 0x0000440001157983 */ /* 0x000ea80000300800 */
[----:B-1----:R-:W2:Y:S04]  /*34290*/  LDL.LU R22, [R1+0x48] ;  /* 0x0000480001167983 */ /* 0x002ea80000300800 */
[----:B------:R-:W2:Y:S04]  /*342a0*/  LDL.LU R23, [R1+0x4c] ;  /* 0x00004c0001177983 */ /* 0x000ea80000300800 */
[----:B----4-:R0:W-:Y:S04]  /*342b0*/  STL [R1+0xf1c], R16 ;  /* 0x000f1c1001007387 */ /* 0x0101e80000100800 */
[----:B------:R-:W-:Y:S04]  /*342c0*/  STL [R1+0xf18], R17 ;  /* 0x000f181101007387 */ /* 0x000fe80000100800 */
[----:B------:R-:W-:Y:S04]  /*342d0*/  STL.64 [R1+0xf10], R18 ;  /* 0x000f101201007387 */ /* 0x000fe80000100a00 */
[----:B------:R-:W-:Y:S04]  /*342e0*/  STL [R1+0xf44], R18 ;  /* 0x000f441201007387 */ /* 0x000fe80000100800 */
[----:B------:R1:W-:Y:S04]  /*342f0*/  STL [R1+0xf40], R17 ;  /* 0x000f401101007387 */ /* 0x0003e80000100800 */
[----:B0-----:R-:W3:Y:S04]  /*34300*/  LDL.LU R16, [R1+0x30] ;  /* 0x0000300001107983 */ /* 0x001ee80000300800 */
[----:B------:R-:W0:Y:S04]  /*34310*/  LDS.128 R24, [R0] ;  /* 0x0000000000187984 */ /* 0x000e280000000c00 */
[----:B-1----:R-:W3:Y:S04]  /*34320*/  LDL.LU R17, [R1+0x34] ;  /* 0x0000340001117983 */ /* 0x002ee80000300800 */
[----:B------:R-:W3:Y:S04]  /*34330*/  LDL.LU R18, [R1+0x38] ;  /* 0x0000380001127983 */ /* 0x000ee80000300800 */
[----:B------:R-:W3:Y:S04]  /*34340*/  LDL.LU R19, [R1+0x3c] ;  /* 0x00003c0001137983 */ /* 0x000ee80000300800 */
[----:B-----5:R-:W-:Y:S04]  /*34350*/  STL.64 [R1+0xf08], R14 ;  /* 0x000f080e01007387 */ /* 0x020fe80000100a00 */
[----:B------:R-:W-:Y:S04]  /*34360*/  STL.64 [R1+0xf28], R14 ;  /* 0x000f280e01007387 */ /* 0x000fe80000100a00 */
[----:B------:R1:W-:Y:S04]  /*34370*/  STL.64 [R1+0xf20], R12 ;  /* 0x000f200c01007387 */ /* 0x0003e80000100a00 */
[----:B-1----:R-:W4:Y:S04]  /*34380*/  LDL.LU R12, [R1+0x20] ;  /* 0x00002000010c7983 */ /* 0x002f280000300800 */
[----:B------:R-:W4:Y:S04]  /*34390*/  LDL.LU R13, [R1+0x24] ;  /* 0x00002400010d7983 */ /* 0x000f280000300800 */
[----:B------:R-:W4:Y:S04]  /*343a0*/  LDL.LU R14, [R1+0x28] ;  /* 0x00002800010e7983 */ /* 0x000f280000300800 */
[----:B------:R-:W4:Y:S04]  /*343b0*/  LDL.LU R15, [R1+0x2c] ;  /* 0x00002c00010f7983 */ /* 0x000f280000300800 */
[----:B------:R-:W5:Y:S04]  /*343c0*/  LDL.LU R8, [R1+0x10] ;  /* 0x0000100001087983 */ /* 0x000f680000300800 */
[----:B------:R-:W5:Y:S04]  /*343d0*/  LDL.LU R9, [R1+0x14] ;  /* 0x0000140001097983 */ /* 0x000f680000300800 */
[----:B------:R-:W5:Y:S04]  /*343e0*/  LDL.LU R10, [R1+0x18] ;  /* 0x00001800010a7983 */ /* 0x000f680000300800 */
[----:B------:R-:W5:Y:S04]  /*343f0*/  LDL.LU R11, [R1+0x1c] ;  /* 0x00001c00010b7983 */ /* 0x000f680000300800 */
[----:B------:R-:W2:Y:S04]  /*34400*/  LDL.LU R4, [R1] ;  /* 0x0000000001047983 */ /* 0x000ea80000300800 */
[----:B------:R-:W2:Y:S04]  /*34410*/  LDL.LU R5, [R1+0x4] ;  /* 0x0000040001057983 */ /* 0x000ea80000300800 */
[----:B------:R-:W2:Y:S04]  /*34420*/  LDL.LU R6, [R1+0x8] ;  /* 0x0000080001067983 */ /* 0x000ea80000300800 */
[----:B------:R-:W2:Y:S04]  /*34430*/  LDL.LU R7, [R1+0xc] ;  /* 0x00000c0001077983 */ /* 0x000ea80000300800 */
[----:B0-----:R-:W-:Y:S04]  /*34440*/  STL.64 [R1+0x1c0], R24 ;  /* 0x0001c01801007387 */ /* 0x001fe80000100a00 */
[----:B------:R-:W-:Y:S04]  /*34450*/  STL.64 [R1+0x1c8], R26 ;  /* 0x0001c81a01007387 */ /* 0x000fe80000100a00 */
[----:B------:R-:W0:Y:S01]  /*34460*/  LDS.128 R24, [R0+0x400] ;  /* 0x0004000000187984 */ /* 0x000e220000000c00 */
[----:B------:R-:W-:Y:S06]  /*34470*/  BAR.SYNC.DEFER_BLOCKING 0x0 ;  /* 0x0000000000007b1d */ /* 0x000fec0000010000 */
[----:B0-----:R-:W-:Y:S04]  /*34480*/  STL.64 [R1+0x1d0], R24 ;  /* 0x0001d01801007387 */ /* 0x001fe80000100a00 */
[----:B------:R0:W-:Y:S04]  /*34490*/  STL.64 [R1+0x1d8], R26 ;  /* 0x0001d81a01007387 */ /* 0x0001e80000100a00 */
[----:B0-----:R-:W3:Y:S04]  /*344a0*/  LDL.LU.64 R26, [R1+0xf98] ;  /* 0x000f9800011a7983 */ /* 0x001ee80000300a00 */
[----:B------:R-:W3:Y:S04]  /*344b0*/  LDL.LU.64 R24, [R1+0xf90] ;  /* 0x000f900001187983 */ /* 0x000ee80000300a00 */
[----:B--2---:R-:W-:Y:S04]  /*344c0*/  STSM.16.M88.4 [R28], R4 ;  /* 0x000000041c007844 */ /* 0x004fe80000000200 */
[----:B-----5:R-:W-:Y:S01]  /*344d0*/  STSM.16.M88.4 [R28+0x200], R8 ;  /* 0x000200081c007844 */ /* 0x020fe20000000200 */
[----:B------:R-:W-:Y:S06]  /*344e0*/  BAR.SYNC.DEFER_BLOCKING 0x0 ;  /* 0x0000000000007b1d */ /* 0x000fec0000010000 */
[----:B------:R-:W0:Y:S04]  /*344f0*/  LDS.128 R4, [R0] ;  /* 0x0000000000047984 */ /* 0x000e280000000c00 */
[----:B0-----:R-:W-:Y:S04]  /*34500*/  STL.64 [R1+0xf38], R6 ;  /* 0x000f380601007387 */ /* 0x001fe80000100a00 */
[----:B------:R-:W-:Y:S04]  /*34510*/  STL.64 [R1+0xf30], R4 ;  /* 0x000f300401007387 */ /* 0x000fe80000100a00 */
[----:B------:R-:W0:Y:S01]  /*34520*/  LDS.128 R4, [R0+0x400] ;  /* 0x0004000000047984 */ /* 0x000e220000000c00 */
[----:B------:R-:W-:Y:S06]  /*34530*/  BAR.SYNC.DEFER_BLOCKING 0x0 ;  /* 0x0000000000007b1d */ /* 0x000fec0000010000 */
[----:B----4-:R-:W-:Y:S04]  /*34540*/  STSM.16.M88.4 [R28], R12 ;  /* 0x0000000c1c007844 */ /* 0x010fe80000000200 */
[----:B---3--:R-:W-:Y:S01]  /*34550*/  STSM.16.M88.4 [R28+0x200], R16 ;  /* 0x000200101c007844 */ /* 0x008fe20000000200 */
[----:B------:R-:W-:Y:S06]  /*34560*/  BAR.SYNC.DEFER_BLOCKING 0x0 ;  /* 0x0000000000007b1d */ /* 0x000fec0000010000 */
[----:B0-----:R-:W-:Y:S04]  /*34570*/  STL.64 [R1+0x1e0], R4 ;  /* 0x0001e00401007387 */ /* 0x001fe80000100a00 */
[----:B------:R-:W-:Y:S04]  /*34580*/  STL.64 [R1+0x1e8], R6 ;  /* 0x0001e80601007387 */ /* 0x000fe80000100a00 */
[----:B------:R-:W0:Y:S04]  /*34590*/  LDS.128 R8, [R0] ;  /* 0x0000000000087984 */ /* 0x000e280000000c00 */
[----:B------:R-:W1:Y:S01]  /*345a0*/  LDS.128 R4, [R0+0x400] ;  /* 0x0004000000047984 */ /* 0x000e620000000c00 */
[----:B------:R-:W-:Y:S06]  /*345b0*/  BAR.SYNC.DEFER_BLOCKING 0x0 ;  /* 0x0000000000007b1d */ /* 0x000fec0000010000 */
[----:B------:R-:W-:Y:S04]  /*345c0*/  STSM.16.M88.4 [R28], R20 ;  /* 0x000000141c007844 */ /* 0x000fe80000000200 */
[----:B------:R-:W-:Y:S04]  /*345d0*/  STSM.16.M88.4 [R28+0x200], R24 ;  /* 0x000200181c007844 */ /* 0x000fe80000000200 */
[----:B0-----:R0:W-:Y:S04]  /*345e0*/  STL.64 [R1+0x20], R8 ;  /* 0x0000200801007387 */ /* 0x0011e80000100a00 */
[----:B------:R2:W-:Y:S04]  /*345f0*/  STL.64 [R1+0x28], R10 ;  /* 0x0000280a01007387 */ /* 0x0005e80000100a00 */
[----:B-1----:R-:W-:Y:S04]  /*34600*/  STL.64 [R1+0x1f0], R4 ;  /* 0x0001f00401007387 */ /* 0x002fe80000100a00 */
[----:B------:R-:W-:Y:S04]  /*34610*/  STL.64 [R1+0x1f8], R6 ;  /* 0x0001f80601007387 */ /* 0x000fe80000100a00 */
[----:B0-----:R-:W3:Y:S04]  /*34620*/  LDL.LU R8, [R1+0xc0] ;  /* 0x0000c00001087983 */ /* 0x001ee80000300800 */
[----:B------:R-:W3:Y:S04]  /*34630*/  LDL.LU R9, [R1+0xc4] ;  /* 0x0000c40001097983 */ /* 0x000ee80000300800 */
[----:B--2---:R-:W2:Y:S04]  /*34640*/  LDL.LU R10, [R1+0xc8] ;  /* 0x0000c800010a7983 */ /* 0x004ea80000300800 */
[----:B------:R-:W2:Y:S04]  /*34650*/  LDL.LU R11, [R1+0xcc] ;  /* 0x0000cc00010b7983 */ /* 0x000ea80000300800 */
[----:B------:R-:W4:Y:S04]  /*34660*/  LDL.LU R24, [R1+0x70] ;  /* 0x0000700001187983 */ /* 0x000f280000300800 */
[----:B------:R-:W4:Y:S04]  /*34670*/  LDL.LU R25, [R1+0x74] ;  /* 0x0000740001197983 */ /* 0x000f280000300800 */
[----:B------:R-:W4:Y:S04]  /*34680*/  LDL.LU R26, [R1+0x78] ;  /* 0x00007800011a7983 */ /* 0x000f280000300800 */
[----:B------:R-:W4:Y:S04]  /*34690*/  LDL.LU R27, [R1+0x7c] ;  /* 0x00007c00011b7983 */ /* 0x000f280000300800 */
[----:B------:R-:W5:Y:S04]  /*346a0*/  LDL.LU R20, [R1+0x60] ;  /* 0x0000600001147983 */ /* 0x000f680000300800 */
[----:B------:R-:W5:Y:S04]  /*346b0*/  LDL.LU R21, [R1+0x64] ;  /* 0x0000640001157983 */ /* 0x000f680000300800 */
[----:B------:R-:W5:Y:S04]  /*346c0*/  LDL.LU R22, [R1+0x68] ;  /* 0x0000680001167983 */ /* 0x000f680000300800 */
[----:B------:R-:W5:Y:S01]  /*346d0*/  LDL.LU R23, [R1+0x6c] ;  /* 0x00006c0001177983 */ /* 0x000f620000300800 */
[----:B------:R-:W-:Y:S06]  /*346e0*/  BAR.SYNC.DEFER_BLOCKING 0x0 ;  /* 0x0000000000007b1d */ /* 0x000fec0000010000 */
[----:B--2---:R-:W-:Y:S04]  /*346f0*/  STL.64 [R1+0xf68], R10 ;  /* 0x000f680a01007387 */ /* 0x004fe80000100a00 */
[----:B---3--:R0:W-:Y:S04]  /*34700*/  STL.64 [R1+0xf60], R8 ;  /* 0x000f600801007387 */ /* 0x0081e80000100a00 */
        /* <DEDUP_REMOVED lines=9> */
[----:B------:R-:W3:Y:S04]  /*347a0*/  LDL.LU R11, [R1+0x8c] ;  /* 0x00008c00010b7983 */ /* 0x000ee80000300800 */
[----:B---3--:R-:W-:Y:S04]  /*347b0*/  STL.64 [R1+0xf88], R10 ;  /* 0x000f880a01007387 */ /* 0x008fe80000100a00 */
[----:B--2---:R-:W-:Y:S04]  /*347c0*/  STL.64 [R1+0xf80], R8 ;  /* 0x000f800801007387 */ /* 0x004fe80000100a00 */
[----:B------:R-:W0:Y:S04]  /*347d0*/  LDS.128 R8, [R0] ;  /* 0x0000000000087984 */ /* 0x000e280000000c00 */
[----:B------:R-:W2:Y:S04]  /*347e0*/  LDL.LU R4, [R1+0xb0] ;  /* 0x0000b00001047983 */ /* 0x000ea80000300800 */
[----:B------:R-:W2:Y:S04]  /*347f0*/  LDL.LU R5, [R1+0xb4] ;  /* 0x0000b40001057983 */ /* 0x000ea80000300800 */
[----:B------:R-:W2:Y:S04]  /*34800*/  LDL.LU R6, [R1+0xb8] ;  /* 0x0000b80001067983 */ /* 0x000ea80000300800 */
        /* <DEDUP_REMOVED lines=9> */
[----:B0-----:R-:W-:Y:S04]  /*348a0*/  STL.64 [R1+0x10], R8 ;  /* 0x0000100801007387 */ /* 0x001fe80000100a00 */
[----:B------:R-:W-:Y:S04]  /*348b0*/  STL.64 [R1+0x18], R10 ;  /* 0x0000180a01007387 */ /* 0x000fe80000100a00 */
[----:B------:R-:W0:Y:S01]  /*348c0*/  LDS.128 R8, [R0+0x400] ;  /* 0x0004000000087984 */ /* 0x000e220000000c00 */
[----:B------:R-:W-:Y:S06]  /*348d0*/  BAR.SYNC.DEFER_BLOCKING 0x0 ;  /* 0x0000000000007b1d */ /* 0x000fec0000010000 */
[----:B-----5:R-:W-:Y:S04]  /*348e0*/  STSM.16.M88.4 [R28], R20 ;  /* 0x000000141c007844 */ /* 0x020fe80000000200 */
[----:B----4-:R1:W-:Y:S04]  /*348f0*/  STSM.16.M88.4 [R28+0x200], R24 ;  /* 0x000200181c007844 */ /* 0x0103e80000000200 */
[----:B0-----:R-:W-:Y:S04]  /*34900*/  STL.64 [R1+0x40], R8 ;  /* 0x0000400801007387 */ /* 0x001fe80000100a00 */
[----:B------:R-:W-:Y:S01]  /*34910*/  STL.64 [R1+0x48], R10 ;  /* 0x0000480a01007387 */ /* 0x000fe20000100a00 */
[----:B------:R-:W-:Y:S06]  /*34920*/  BAR.SYNC.DEFER_BLOCKING 0x0 ;  /* 0x0000000000007b1d */ /* 0x000fec0000010000 */
[----:B-1----:R-:W4:Y:S04]  /*34930*/  LDL.LU R24, [R1+0x100] ;  /* 0x0001000001187983 */ /* 0x002f280000300800 */
[----:B------:R-:W4:Y:S04]  /*34940*/  LDL.LU R25, [R1+0x104] ;  /* 0x0001040001197983 */ /* 0x000f280000300800 */
[----:B------:R-:W4:Y:S04]  /*34950*/  LDL.LU R26, [R1+0x108] ;  /* 0x00010800011a7983 */ /* 0x000f280000300800 */
[----:B------:R-:W4:Y:S04]  /*34960*/  LDL.LU R27, [R1+0x10c] ;  /* 0x00010c00011b7983 */ /* 0x000f280000300800 */
[----:B------:R-:W0:Y:S04]  /*34970*/  LDS.128 R8, [R0] ;  /* 0x0000000000087984 */ /* 0x000e280000000c00 */
[----:B------:R-:W5:Y:S04]  /*34980*/  LDL.LU R20, [R1+0xf0] ;  /* 0x0000f00001147983 */ /* 0x000f680000300800 */
[----:B------:R-:W5:Y:S04]  /*34990*/  LDL.LU R21, [R1+0xf4] ;  /* 0x0000f40001157983 */ /* 0x000f680000300800 */
[----:B------:R-:W5:Y:S04]  /*349a0*/  LDL.LU R22, [R1+0xf8] ;  /* 0x0000f80001167983 */ /* 0x000f680000300800 */
[----:B------:R-:W5:Y:S04]  /*349b0*/  LDL.LU R23, [R1+0xfc] ;  /* 0x0000fc0001177983 */ /* 0x000f680000300800 */
[----:B0-----:R-:W-:Y:S04]  /*349c0*/  STL.64 [R1+0x50], R8 ;  /* 0x0000500801007387 */ /* 0x001fe80000100a00 */
[----:B------:R-:W-:Y:S04]  /*349d0*/  STL.64 [R1+0x58], R10 ;  /* 0x0000580a01007387 */ /* 0x000fe80000100a00 */
[----:B------:R-:W0:Y:S04]  /*349e0*/  LDS.128 R8, [R0+0x400] ;  /* 0x0004000000087984 */ /* 0x000e280000000c00 */
[----:B0-----:R-:W-:Y:S04]  /*349f0*/  STL.64 [R1+0x70], R8 ;  /* 0x0000700801007387 */ /* 0x001fe80000100a00 */
[----:B------:R0:W-:Y:S04]  /*34a00*/  STL.64 [R1+0x78], R10 ;  /* 0x0000780a01007387 */ /* 0x0001e80000100a00 */
[----:B0-----:R-:W2:Y:S04]  /*34a10*/  LDL.LU.64 R10, [R1+0xf88] ;  /* 0x000f8800010a7983 */ /* 0x001ea80000300a00 */
[----:B------:R-:W2:Y:S01]  /*34a20*/  LDL.LU.64 R8, [R1+0xf80] ;  /* 0x000f800001087983 */ /* 0x000ea20000300a00 */
[----:B------:R-:W-:Y:S06]  /*34a30*/  BAR.SYNC.DEFER_BLOCKING 0x0 ;  /* 0x0000000000007b1d */ /* 0x000fec0000010000 */
[----:B--2---:R0:W-:Y:S04]  /*34a40*/  STSM.16.M88.4 [R28], R8 ;  /* 0x000000081c007844 */ /* 0x0041e80000000200 */
[----:B0-----:R-:W2:Y:S04]  /*34a50*/  LDL.LU.64 R10, [R1+0xf78] ;  /* 0x000f7800010a7983 */ /* 0x001ea80000300a00 */
[----:B------:R-:W2:Y:S04]  /*34a60*/  LDL.LU.64 R8, [R1+0xf70] ;  /* 0x000f700001087983 */ /* 0x000ea80000300a00 */
[----:B--2---:R-:W-:Y:S01]  /*34a70*/  STSM.16.M88.4 [R28+0x200], R8 ;  /* 0x000200081c007844 */ /* 0x004fe20000000200 */
[----:B------:R-:W-:Y:S06]  /*34a80*/  BAR.SYNC.DEFER_BLOCKING 0x0 ;  /* 0x0000000000007b1d */ /* 0x000fec0000010000 */
[----:B------:R-:W0:Y:S04]  /*34a90*/  LDS.128 R8, [R0] ;  /* 0x0000000000087984 */ /* 0x000e280000000c00 */
[----:B0-----:R-:W-:Y:S04]  /*34aa0*/  STL.64 [R1+0x30], R8 ;  /* 0x0000300801007387 */ /* 0x001fe80000100a00 */
[----:B------:R-:W-:Y:S04]  /*34ab0*/  STL.64 [R1+0x38], R10 ;  /* 0x0000380a01007387 */ /* 0x000fe80000100a00 */
[----:B------:R-:W0:Y:S01]  /*34ac0*/  LDS.128 R8, [R0+0x400] ;  /* 0x0004000000087984 */ /* 0x000e220000000c00 */
[----:B------:R-:W-:Y:S06]  /*34ad0*/  BAR.SYNC.DEFER_BLOCKING 0x0 ;  /* 0x0000000000007b1d */ /* 0x000fec0000010000 */
[----:B0-----:R-:W-:Y:S04]  /*34ae0*/  STL.64 [R1+0x80], R8 ;  /* 0x0000800801007387 */ /* 0x001fe80000100a00 */
[----:B------:R0:W-:Y:S04]  /*34af0*/  STL.64 [R1+0x88], R10 ;  /* 0x0000880a01007387 */ /* 0x0001e80000100a00 */
[----:B0-----:R-:W2:Y:S04]  /*34b00*/  LDL.LU.64 R10, [R1+0xf68] ;  /* 0x000f6800010a7983 */ /* 0x001ea80000300a00 */
[----:B------:R-:W2:Y:S04]  /*34b10*/  LDL.LU.64 R8, [R1+0xf60] ;  /* 0x000f600001087983 */ /* 0x000ea80000300a00 */
[----:B------:R-:W-:Y:S04]  /*34b20*/  STSM.16.M88.4 [R28], R4 ;  /* 0x000000041c007844 */ /* 0x000fe80000000200 */
[----:B--2---:R-:W-:Y:S01]  /*34b30*/  STSM.16.M88.4 [R28+0x200], R8 ;  /* 0x000200081c007844 */ /* 0x004fe20000000200 */
[----:B------:R-:W-:Y:S06]  /*34b40*/  BAR.SYNC.DEFER_BLOCKING 0x0 ;  /* 0x0000000000007b1d */ /* 0x000fec0000010000 */
[----:B------:R-:W0:Y:S04]  /*34b50*/  LDS.128 R8, [R0] ;  /* 0x0000000000087984 */ /* 0x000e280000000c00 */
[----:B------:R-:W1:Y:S01]  /*34b60*/  LDS.128 R4, [R0+0x400] ;  /* 0x0004000000047984 */ /* 0x000e620000000c00 */
[----:B------:R-:W-:Y:S06]  /*34b70*/  BAR.SYNC.DEFER_BLOCKING 0x0 ;  /* 0x0000000000007b1d */ /* 0x000fec0000010000 */
[----:B---3--:R-:W-:Y:S04]  /*34b80*/  STSM.16.M88.4 [R28], R12 ;  /* 0x0000000c1c007844 */ /* 0x008fe80000000200 */
[----:B------:R2:W-:Y:S01]  /*34b90*/  STSM.16.M88.4 [R28+0x200], R16 ;  /* 0x000200101c007844 */ /* 0x0005e20000000200 */
[----:B------:R-:W-:Y:S06]  /*34ba0*/  BAR.SYNC.DEFER_BLOCKING 0x0 ;  /* 0x0000000000007b1d */ /* 0x000fec0000010000 */
[----:B0-----:R0:W-:Y:S04]  /*34bb0*/  STL.64 [R1+0x90], R8 ;  /* 0x0000900801007387 */ /* 0x0011e80000100a00 */
[----:B------:R-:W-:Y:S04]  /*34bc0*/  STL.64 [R1+0x98], R10 ;  /* 0x0000980a01007387 */ /* 0x000fe80000100a00 */
[----:B-1----:R-:W-:Y:S04]  /*34bd0*/  STL.64 [R1+0xc0], R4 ;  /* 0x0000c00401007387 */ /* 0x002fe80000100a00 */
[----:B------:R-:W-:Y:S04]  /*34be0*/  STL.64 [R1+0xc8], R6 ;  /* 0x0000c80601007387 */ /* 0x000fe80000100a00 */
[----:B------:R-:W1:Y:S04]  /*34bf0*/  LDS.128 R12, [R0] ;  /* 0x00000000000c7984 */ /* 0x000e680000000c00 */
[----:B------:R-:W3:Y:S01]  /*34c00*/  LDS.128 R4, [R0+0x400] ;  /* 0x0004000000047984 */ /* 0x000ee20000000c00 */
[----:B------:R-:W-:Y:S06]  /*34c10*/  BAR.SYNC.DEFER_BLOCKING 0x0 ;  /* 0x0000000000007b1d */ /* 0x000fec0000010000 */
[----:B--2---:R-:W2:Y:S04]  /*34c20*/  LDL.LU R16, [R1+0x120] ;  /* 0x0001200001107983 */ /* 0x004ea80000300800 */
[----:B------:R-:W2:Y:S04]  /*34c30*/  LDL.LU R17, [R1+0x124] ;  /* 0x0001240001117983 */ /* 0x000ea80000300800 */
[----:B------:R-:W2:Y:S04]  /*34c40*/  LDL.LU R18, [R1+0x128] ;  /* 0x0001280001127983 */ /* 0x000ea80000300800 */
[----:B------:R-:W2:Y:S04]  /*34c50*/  LDL.LU R19, [R1+0x12c] ;  /* 0x00012c0001137983 */ /* 0x000ea80000300800 */
[----:B-----5:R-:W-:Y:S04]  /*34c60*/  STSM.16.M88.4 [R28], R20 ;  /* 0x000000141c007844 */ /* 0x020fe80000000200 */
[----:B----4-:R4:W-:Y:S01]  /*34c70*/  STSM.16.M88.4 [R28+0x200], R24 ;  /* 0x000200181c007844 */ /* 0x0109e20000000200 */
[----:B------:R-:W-:Y:S06]  /*34c80*/  BAR.SYNC.DEFER_BLOCKING 0x0 ;  /* 0x0000000000007b1d */ /* 0x000fec0000010000 */
[----:B0-----:R-:W5:Y:S02]  /*34c90*/  LDL.LU R8, [R1+0x110] ;  /* 0x0001100001087983 */ /* 0x001f640000300800 */
[----:B----4-:R-:W0:Y:S02]  /*34ca0*/  LDC R25, c[0x0][0x244] ;  /* 0x00009100ff197b82 */ /* 0x010e240000000800 */
[----:B------:R-:W5:Y:S04]  /*34cb0*/  LDL.LU R9, [R1+0x114] ;  /* 0x0001140001097983 */ /* 0x000f680000300800 */
[----:B------:R-:W5:Y:S04]  /*34cc0*/  LDL.LU R10, [R1+0x118] ;  /* 0x00011800010a7983 */ /* 0x000f680000300800 */
[----:B------:R-:W5:Y:S04]  /*34cd0*/  LDL.LU R11, [R1+0x11c] ;  /* 0x00011c00010b7983 */ /* 0x000f680000300800 */
[----:B-1----:R1:W-:Y:S04]  /*34ce0*/  STL.64 [R1+0x60], R12 ;  /* 0x0000600c01007387 */ /* 0x0023e80000100a00 */
[----:B------:R4:W-:Y:S04]  /*34cf0*/  STL.64 [R1+0x68], R14 ;  /* 0x0000680e01007387 */ /* 0x0009e80000100a00 */
[----:B---3--:R3:W-:Y:S04]  /*34d00*/  STL.64 [R1+0xd0], R4 ;  /* 0x0000d00401007387 */ /* 0x0087e80000100a00 */
[----:B------:R3:W-:Y:S04]  /*34d10*/  STL.64 [R1+0xd8], R6 ;  /* 0x0000d80601007387 */ /* 0x0007e80000100a00 */
[----:B-1----:R-:W2:Y:S04]  /*34d20*/  LDL.LU R12, [R1+0x140] ;  /* 0x00014000010c7983 */ /* 0x002ea80000300800 */
[----:B------:R-:W2:Y:S04]  /*34d30*/  LDL.LU R13, [R1+0x144] ;  /* 0x00014400010d7983 */ /* 0x000ea80000300800 */
[----:B----4-:R-:W4:Y:S04]  /*34d40*/  LDL.LU R14, [R1+0x148] ;  /* 0x00014800010e7983 */ /* 0x010f280000300800 */
[----:B------:R-:W4:Y:S04]  /*34d50*/  LDL.LU R15, [R1+0x14c] ;  /* 0x00014c00010f7983 */ /* 0x000f280000300800 */
[----:B---3--:R-:W3:Y:S04]  /*34d60*/  LDL.LU R4, [R1+0x130] ;  /* 0x0001300001047983 */ /* 0x008ee80000300800 */
[----:B------:R-:W3:Y:S04]  /*34d70*/  LDL.LU R5, [R1+0x134] ;  /* 0x0001340001057983 */ /* 0x000ee80000300800 */
[----:B------:R-:W3:Y:S04]  /*34d80*/  LDL.LU R6, [R1+0x138] ;  /* 0x0001380001067983 */ /* 0x000ee80000300800 */
[----:B------:R-:W3:Y:S04]  /*34d90*/  LDL.LU R7, [R1+0x13c] ;  /* 0x00013c0001077983 */ /* 0x000ee80000300800 */
[----:B0-----:R-:W-:Y:S04]  /*34da0*/  STL [R1+0xf48], R25 ;  /* 0x000f481901007387 */ /* 0x001fe80000100800 */
[----:B------:R-:W0:Y:S04]  /*34db0*/  LDS.128 R24, [R0] ;  /* 0x0000000000187984 */ /* 0x000e280000000c00 */
[----:B------:R-:W1:Y:S01]  /*34dc0*/  LDS.128 R20, [R0+0x400] ;  /* 0x0004000000147984 */ /* 0x000e620000000c00 */
[----:B------:R-:W-:Y:S06]  /*34dd0*/  BAR.SYNC.DEFER_BLOCKING 0x0 ;  /* 0x0000000000007b1d */ /* 0x000fec0000010000 */
[----:B0-----:R0:W-:Y:S04]  /*34de0*/  STL.64 [R1+0xe0], R24 ;  /* 0x0000e01801007387 */ /* 0x0011e80000100a00 */
[----:B------:R1:W-:Y:S04]  /*34df0*/  STL.64 [R1+0xe8], R26 ;  /* 0x0000e81a01007387 */ /* 0x0003e80000100a00 */
[----:B0-----:R-:W4:Y:S04]  /*34e00*/  LDL.LU R24, [R1+0x150] ;  /* 0x0001500001187983 */ /* 0x001f280000300800 */
[----:B-1----:R0:W-:Y:S04]  /*34e10*/  STL.64 [R1+0x100], R20 ;  /* 0x0001001401007387 */ /* 0x0021e80000100a00 */
[----:B------:R1:W-:Y:S04]  /*34e20*/  STL.64 [R1+0x108], R22 ;  /* 0x0001081601007387 */ /* 0x0003e80000100a00 */
[----:B------:R-:W4:Y:S04]  /*34e30*/  LDL.LU R25, [R1+0x154] ;  /* 0x0001540001197983 */ /* 0x000f280000300800 */
[----:B------:R-:W3:Y:S04]  /*34e40*/  LDL.LU R26, [R1+0x158] ;  /* 0x00015800011a7983 */ /* 0x000ee80000300800 */
[----:B------:R-:W3:Y:S04]  /*34e50*/  LDL.LU R27, [R1+0x15c] ;  /* 0x00015c00011b7983 */ /* 0x000ee80000300800 */
[----:B-----5:R-:W-:Y:S04]  /*34e60*/  STSM.16.M88.4 [R28], R8 ;  /* 0x000000081c007844 */ /* 0x020fe80000000200 */
[----:B--2---:R2:W-:Y:S04]  /*34e70*/  STSM.16.M88.4 [R28+0x200], R16 ;  /* 0x000200101c007844 */ /* 0x0045e80000000200 */
[----:B---3--:R-:W-:Y:S04]  /*34e80*/  STL.64 [R1+0xf58], R26 ;  /* 0x000f581a01007387 */ /* 0x008fe80000100a00 */
[----:B----4-:R-:W-:Y:S01]  /*34e90*/  STL.64 [R1+0xf50], R24 ;  /* 0x000f501801007387 */ /* 0x010fe20000100a00 */
[----:B------:R-:W-:Y:S06]  /*34ea0*/  BAR.SYNC.DEFER_BLOCKING 0x0 ;  /* 0x0000000000007b1d */ /* 0x000fec0000010000 */
[----:B0-----:R-:W3:Y:S04]  /*34eb0*/  LDL.LU R20, [R1+0x160] ;  /* 0x0001600001147983 */ /* 0x001ee80000300800 */
[----:B------:R-:W3:Y:S04]  /*34ec0*/  LDL.LU R21, [R1+0x164] ;  /* 0x0001640001157983 */ /* 0x000ee80000300800 */
[----:B-1----:R-:W3:Y:S04]  /*34ed0*/  LDL.LU R22, [R1+0x168] ;  /* 0x0001680001167983 */ /* 0x002ee80000300800 */
[----:B------:R-:W3:Y:S04]  /*34ee0*/  LDL.LU R23, [R1+0x16c] ;  /* 0x00016c0001177983 */ /* 0x000ee80000300800 */
[----:B------:R-:W0:Y:S04]  /*34ef0*/  LDS.128 R24, [R0] ;  /* 0x0000000000187984 */ /* 0x000e280000000c00 */
[----:B--2---:R-:W2:Y:S04]  /*34f00*/  LDL.LU R16, [R1+0x170] ;  /* 0x0001700001107983 */ /* 0x004ea80000300800 */
[----:B------:R-:W2:Y:S04]  /*34f10*/  LDL.LU R17, [R1+0x174] ;  /* 0x0001740001117983 */ /* 0x000ea80000300800 */
[----:B------:R-:W2:Y:S04]  /*34f20*/  LDL.LU R18, [R1+0x178] ;  /* 0x0001780001127983 */ /* 0x000ea80000300800 */
[----:B------:R-:W2:Y:S04]  /*34f30*/  LDL.LU R19, [R1+0x17c] ;  /* 0x00017c0001137983 */ /* 0x000ea80000300800 */
[----:B------:R-:W4:Y:S04]  /*34f40*/  LDL.LU R8, [R1+0x180] ;  /* 0x0001800001087983 */ /* 0x000f280000300800 */
[----:B------:R-:W4:Y:S04]  /*34f50*/  LDL.LU R9, [R1+0x184] ;  /* 0x0001840001097983 */ /* 0x000f280000300800 */
[----:B------:R-:W4:Y:S04]  /*34f60*/  LDL.LU R10, [R1+0x188] ;  /* 0x00018800010a7983 */ /* 0x000f280000300800 */
[----:B------:R-:W4:Y:S04]  /*34f70*/  LDL.LU R11, [R1+0x18c] ;  /* 0x00018c00010b7983 */ /* 0x000f280000300800 */
[----:B0-----:R-:W-:Y:S04]  /*34f80*/  STL.64 [R1+0xb0], R24 ;  /* 0x0000b01801007387 */ /* 0x001fe80000100a00 */
[----:B------:R-:W-:Y:S04]  /*34f90*/  STL.64 [R1+0xb8], R26 ;  /* 0x0000b81a01007387 */ /* 0x000fe80000100a00 */
[----:B------:R-:W0:Y:S01]  /*34fa0*/  LDS.128 R24, [R0+0x400] ;  /* 0x0004000000187984 */ /* 0x000e220000000c00 */
[----:B------:R-:W-:Y:S06]  /*34fb0*/  BAR.SYNC.DEFER_BLOCKING 0x0 ;  /* 0x0000000000007b1d */ /* 0x000fec0000010000 */
[----:B------:R1:W-:Y:S04]  /*34fc0*/  STSM.16.M88.4 [R28], R4 ;  /* 0x000000041c007844 */ /* 0x0003e80000000200 */
[----:B------:R5:W-:Y:S04]  /*34fd0*/  STSM.16.M88.4 [R28+0x200], R12 ;  /* 0x0002000c1c007844 */ /* 0x000be80000000200 */
        /* <DEDUP_REMOVED lines=8> */
[----:B-----5:R-:W5:Y:S04]  /*35060*/  LDL.LU R12, [R1+0x1b0] ;  /* 0x0001b000010c7983 */ /* 0x020f680000300800 */
        /* <DEDUP_REMOVED lines=8> */
[----:B0-----:R-:W3:Y:S04]  /*350f0*/  LDL.LU.64 R26, [R1+0xf58] ;  /* 0x000f5800011a7983 */ /* 0x001ee80000300a00 */
[----:B------:R-:W3:Y:S01]  /*35100*/  LDL.LU.64 R24, [R1+0xf50] ;  /* 0x000f500001187983 */ /* 0x000ee20000300a00 */
[----:B------:R-:W-:Y:S06]  /*35110*/  BAR.SYNC.DEFER_BLOCKING 0x0 ;  /* 0x0000000000007b1d */ /* 0x000fec0000010000 */
[----:B---3--:R-:W-:Y:S04]  /*35120*/  STSM.16.M88.4 [R28], R24 ;  /* 0x000000181c007844 */ /* 0x008fe80000000200 */
[----:B------:R-:W-:Y:S01]  /*35130*/  STSM.16.M88.4 [R28+0x200], R20 ;  /* 0x000200141c007844 */ /* 0x000fe20000000200 */
[----:B------:R-:W-:Y:S06]  /*35140*/  BAR.SYNC.DEFER_BLOCKING 0x0 ;  /* 0x0000000000007b1d */ /* 0x000fec0000010000 */
[----:B------:R-:W0:Y:S04]  /*35150*/  LDS.128 R20, [R0] ;  /* 0x0000000000147984 */ /* 0x000e280000000c00 */
[----:B------:R-:W1:Y:S01]  /*35160*/  LDS.128 R24, [R0+0x400] ;  /* 0x0004000000187984 */ /* 0x000e620000000c00 */
[----:B------:R-:W-:Y:S06]  /*35170*/  BAR.SYNC.DEFER_BLOCKING 0x0 ;  /* 0x0000000000007b1d */ /* 0x000fec0000010000 */
[----:B--2---:R-:W-:Y:S04]  /*35180*/  STSM.16.M88.4 [R28], R16 ;  /* 0x000000101c007844 */ /* 0x004fe80000000200 */
[----:B----4-:R-:W-:Y:S01]  /*35190*/  STSM.16.M88.4 [R28+0x200], R8 ;  /* 0x000200081c007844 */ /* 0x010fe20000000200 */
[----:B------:R-:W-:Y:S06]  /*351a0*/  BAR.SYNC.DEFER_BLOCKING 0x0 ;  /* 0x0000000000007b1d */ /* 0x000fec0000010000 */
[----:B0-----:R-:W-:Y:S04]  /*351b0*/  STL [R1+0xf04], R20 ;  /* 0x000f041401007387 */ /* 0x001fe80000100800 */
[----:B------:R0:W-:Y:S04]  /*351c0*/  STL [R1+0xf00], R21 ;  /* 0x000f001501007387 */ /* 0x0001e80000100800 */
[----:B0-----:R-:W2:Y:S04]  /*351d0*/  LDL R21, [R1+0x6c4] ;  /* 0x0006c40001157983 */ /* 0x001ea80000100800 */
[----:B------:R-:W0:Y:S04]  /*351e0*/  LDS.128 R8, [R0] ;  /* 0x0000000000087984 */ /* 0x000e280000000c00 */
[----:B------:R-:W-:Y:S04]  /*351f0*/  STL [R1+0xefc], R22 ;  /* 0x000efc1601007387 */ /* 0x000fe80000100800 */
[----:B------:R-:W-:Y:S04]  /*35200*/  STL [R1+0xef8], R23 ;  /* 0x000ef81701007387 */ /* 0x000fe80000100800 */
[----:B-1----:R1:W-:Y:S04]  /*35210*/  STL.64 [R1+0xf0], R24 ;  /* 0x0000f01801007387 */ /* 0x0023e80000100a00 */
[----:B------:R-:W-:Y:S04]  /*35220*/  STL.64 [R1+0xf8], R26 ;  /* 0x0000f81a01007387 */ /* 0x000fe80000100a00 */
[----:B-1----:R-:W3:Y:S04]  /*35230*/  LDL.LU R25, [R1+0xf48] ;  /* 0x000f480001197983 */ /* 0x002ee80000300800 */
[----:B------:R-:W4:Y:S04]  /*35240*/  LDL.LU R18, [R1+0xf44] ;  /* 0x000f440001127983 */ /* 0x000f280000300800 */
[----:B------:R-:W4:Y:S04]  /*35250*/  LDL.LU R17, [R1+0xf40] ;  /* 0x000f400001117983 */ /* 0x000f280000300800 */
[----:B------:R-:W4:Y:S04]  /*35260*/  LDL.LU R16, [R1+0xa0] ;  /* 0x0000a00001107983 */ /* 0x000f280000300800 */
[----:B0-----:R-:W-:Y:S04]  /*35270*/  STL.64 [R1+0x140], R8 ;  /* 0x0001400801007387 */ /* 0x001fe80000100a00 */
[----:B------:R-:W-:Y:S04]  /*35280*/  STL.64 [R1+0x148], R10 ;  /* 0x0001480a01007387 */ /* 0x000fe80000100a00 */
[----:B------:R-:W0:Y:S01]  /*35290*/  LDS.128 R8, [R0+0x400] ;  /* 0x0004000000087984 */ /* 0x000e220000000c00 */
[----:B------:R-:W-:Y:S06]  /*352a0*/  BAR.SYNC.DEFER_BLOCKING 0x0 ;  /* 0x0000000000007b1d */ /* 0x000fec0000010000 */
[----:B0-----:R0:W-:Y:S04]  /*352b0*/  STL [R1+0xef4], R10 ;  /* 0x000ef40a01007387 */ /* 0x0011e80000100800 */
[----:B0-----:R-:W4:Y:S04]  /*352c0*/  LDL.LU R10, [R1+0x634] ;  /* 0x00063400010a7983 */ /* 0x001f280000300800 */
[----:B------:R-:W-:Y:S04]  /*352d0*/  STL [R1+0xef0], R11 ;  /* 0x000ef00b01007387 */ /* 0x000fe80000100800 */
[----:B------:R0:W-:Y:S04]  /*352e0*/  STSM.16.M88.4 [R28], R4 ;  /* 0x000000041c007844 */ /* 0x0001e80000000200 */
[----:B-----5:R1:W-:Y:S04]  /*352f0*/  STSM.16.M88.4 [R28+0x200], R12 ;  /* 0x0002000c1c007844 */ /* 0x0203e80000000200 */
[----:B0-----:R-:W5:Y:S04]  /*35300*/  LDL.LU.64 R6, [R1+0xf38] ;  /* 0x000f380001067983 */ /* 0x001f680000300a00 */
[----:B------:R-:W5:Y:S04]  /*35310*/  LDL.LU.64 R4, [R1+0xf30] ;  /* 0x000f300001047983 */ /* 0x000f680000300a00 */
[----:B------:R-:W5:Y:S04]  /*35320*/  LDL.LU R11, [R1+0x6c8] ;  /* 0x0006c800010b7983 */ /* 0x000f680000300800 */
[----:B-1----:R-:W5:Y:S04]  /*35330*/  LDL.LU.64 R14, [R1+0xf28] ;  /* 0x000f2800010e7983 */ /* 0x002f680000300a00 */
[----:B------:R-:W5:Y:S04]  /*35340*/  LDL.LU.64 R12, [R1+0xf20] ;  /* 0x000f2000010c7983 */ /* 0x000f680000300a00 */
[----:B------:R-:W5:Y:S01]  /*35350*/  LDL.LU R19, [R1+0xa4] ;  /* 0x0000a40001137983 */ /* 0x000f620000300800 */
[----:B------:R-:W-:Y:S01]  /*35360*/  BAR.SYNC.DEFER_BLOCKING 0x0 ;  /* 0x0000000000007b1d */ /* 0x000fe20000010000 */
[C---:B--2---:R-:W-:Y:S01]  /*35370*/  ISETP.GE.AND P3, PT, R21.reuse, UR6, PT ;  /* 0x0000000615007c0c */ /* 0x044fe2000bf66270 */
[----:B---3--:R-:W-:-:S05]  /*35380*/  IMAD R3, R21, R25, RZ ;  /* 0x0000001915037224 */ /* 0x008fca00078e02ff */
[----:B------:R-:W-:Y:S01]  /*35390*/  LEA R2, P1, R3, UR4, 0x1 ;  /* 0x0000000403027c11 */ /* 0x000fe2000f8208ff */
[----:B------:R-:W-:-:S03]  /*353a0*/  IMAD R25, R25, 0x40, R3 ;  /* 0x0000004019197824 */ /* 0x000fc600078e0203 */
[----:B------:R-:W-:Y:S02]  /*353b0*/  LEA.HI.X.SX32 R3, R3, UR5, 0x1, P1 ;  /* 0x0000000503037c11 */ /* 0x000fe400088f0eff */
[----:B----4-:R-:W-:Y:S02]  /*353c0*/  PRMT R17, R16, 0x7632, R17 ;  /* 0x0000763210117816 */ /* 0x010fe40000000011 */
[C---:B------:R-:W-:Y:S01]  /*353d0*/  ISETP.LT.AND P3, PT, R10.reuse, UR31, !P3 ;  /* 0x0000001f0a007c0c */ /* 0x040fe2000df61270 */
[----:B------:R-:W-:-:S04]  /*353e0*/  IMAD R22, R10, UR26, RZ ;  /* 0x0000001a0a167c24 */ /* 0x000fc8000f8e02ff */
[----:B------:R-:W-:-:S08]  /*353f0*/  IMAD.WIDE R28, R22, 0x2, R2 ;  /* 0x00000002161c7825 */ /* 0x000fd000078e0202 */
[----:B------:R0:W-:Y:S04]  /*35400*/  @P3 STG.E.U16 desc[UR8][R28.64], R16 ;  /* 0x000000101c003986 */ /* 0x0001e8000c101508 */
[----:B0-----:R-:W2:Y:S01]  /*35410*/  LDL.LU R16, [R1+0xf1c] ;  /* 0x000f1c0001107983 */ /* 0x001ea20000300800 */
[----:B------:R-:W-:Y:S01]  /*35420*/  ISETP.GE.AND P1, PT, R10, UR7, PT ;  /* 0x000000070a007c0c */ /* 0x000fe2000bf26270 */
[----:B------:R-:W-:Y:S01]  /*35430*/  ULDC.64 UR6, c[0x0][0x228] ;  /* 0x00008a0000067ab9 */ /* 0x000fe20000000a00 */
[----:B------:R-:W-:Y:S02]  /*35440*/  LEA R24, P6, R25, UR4, 0x1 ;  /* 0x0000000419187c11 */ /* 0x000fe4000f8c08ff */
[----:B-----5:R-:W-:Y:S01]  /*35450*/  ISETP.LT.AND P1, PT, R11, UR12, !P1 ;  /* 0x0000000c0b007c0c */ /* 0x020fe2000cf21270 */
[----:B------:R-:W-:Y:S01]  /*35460*/  ULDC UR12, c[0x0][0x228] ;  /* 0x00008a00000c7ab9 */ /* 0x000fe20000000800 */
[----:B------:R-:W-:Y:S01]  /*35470*/  LEA.HI.X.SX32 R25, R25, UR5, 0x1, P6 ;  /* 0x0000000519197c11 */ /* 0x000fe2000b0f0eff */
[----:B------:R-:W-:-:S02]  /*35480*/  ULDC.64 UR4, c[0x0][0x228] ;  /* 0x00008a0000047ab9 */ /* 0x000fc40000000a00 */
[----:B------:R-:W-:Y:S01]  /*35490*/  IMAD.WIDE R26, R22, 0x2, R24 ;  /* 0x00000002161a7825 */ /* 0x000fe200078e0218 */
[----:B------:R-:W-:Y:S01]  /*354a0*/  ISETP.LT.AND P6, PT, R21, UR10, !P0 ;  /* 0x0000000a15007c0c */ /* 0x000fe2000c7c1270 */
[----:B------:R-:W-:Y:S01]  /*354b0*/  ULDC UR10, c[0x0][0x228] ;  /* 0x00008a00000a7ab9 */ /* 0x000fe20000000800 */
[----:B------:R-:W-:Y:S01]  /*354c0*/  ISETP.LT.AND P0, PT, R11, UR6, !P0 ;  /* 0x000000060b007c0c */ /* 0x000fe2000c701270 */
[----:B------:R-:W-:-:S04]  /*354d0*/  ULDC UR6, c[0x0][0x22c] ;  /* 0x00008b0000067ab9 */ /* 0x000fc80000000800 */
[----:B------:R0:W-:Y:S01]  /*354e0*/  @P1 STG.E.U16 desc[UR8][R26.64], R17 ;  /* 0x000000111a001986 */ /* 0x0001e2000c101508 */
[----:B------:R-:W-:Y:S02]  /*354f0*/  VIADD R22, R22, UR26 ;  /* 0x0000001a16167c36 */ /* 0x000fe40008000000 */
[----:B0-----:R-:W-:-:S05]  /*35500*/  VIADD R17, R10, 0x4 ;  /* 0x000000040a117836 */ /* 0x001fca0000000000 */
[----:B------:R-:W-:Y:S01]  /*35510*/  ISETP.GE.AND P1, PT, R17, UR6, PT ;  /* 0x0000000611007c0c */ /* 0x000fe2000bf26270 */
[----:B------:R-:W-:Y:S01]  /*35520*/  IMAD.WIDE R28, R22, 0x2, R2 ;  /* 0x00000002161c7825 */ /* 0x000fe200078e0202 */
[----:B------:R-:W3:Y:S01]  /*35530*/  LDL.LU R17, [R1+0xf18] ;  /* 0x000f180001117983 */ /* 0x000ee20000300800 */
[----:B--2---:R-:W-:Y:S02]  /*35540*/  PRMT R15, R16, 0x7632, R15 ;  /* 0x00007632100f7816 */ /* 0x004fe4000000000f */
[----:B------:R-:W-:Y:S01]  /*35550*/  IMAD.WIDE R26, R22, 0x2, R24 ;  /* 0x00000002161a7825 */ /* 0x000fe200078e0218 */
[----:B------:R-:W-:Y:S01]  /*35560*/  @P6 STG.E.U16 desc[UR8][R28.64], R16 ;  /* 0x000000101c006986 */ /* 0x000fe2000c101508 */
[----:B------:R-:W-:Y:S01]  /*35570*/  ISETP.LT.AND P3, PT, R21, UR4, !P5 ;  /* 0x0000000415007c0c */ /* 0x000fe2000ef61270 */
[----:B------:R-:W-:Y:S01]  /*35580*/  ULDC UR4, c[0x0][0x22c] ;  /* 0x00008b0000047ab9 */ /* 0x000fe20000000800 */
[----:B------:R-:W-:Y:S01]  /*35590*/  PRMT R18, R19, 0x7632, R18 ;  /* 0x0000763213127816 */ /* 0x000fe20000000012 */
[----:B------:R0:W-:Y:S01]  /*355a0*/  @P0 STG.E.U16 desc[UR8][R26.64], R15 ;  /* 0x0000000f1a000986 */ /* 0x0001e2000c101508 */
[----:B------:R-:W-:-:S03]  /*355b0*/  ULDC UR6, c[0x0][0x228] ;  /* 0x00008a0000067ab9 */ /* 0x000fc60000000800 */
[----:B0-----:R-:W2:Y:S01]  /*355c0*/  LDL.LU R15, [R1+0xa8] ;  /* 0x0000a800010f7983 */ /* 0x001ea20000300800 */
[----:B------:R-:W-:Y:S01]  /*355d0*/  VIADD R28, R22, UR26 ;  /* 0x0000001a161c7c36 */ /* 0x000fe20008000000 */
[----:B------:R-:W-:Y:S01]  /*355e0*/  ISETP.LT.AND P5, PT, R11, UR16, !P5 ;  /* 0x000000100b007c0c */ /* 0x000fe2000efa1270 */
[----:B------:R-:W-:Y:S01]  /*355f0*/  VIADD R16, R10, 0x5 ;  /* 0x000000050a107836 */ /* 0x000fe20000000000 */
[----:B------:R-:W-:Y:S01]  /*35600*/  ISETP.LT.AND P0, PT, R21, UR14, !P4 ;  /* 0x0000000e15007c0c */ /* 0x000fe2000e701270 */
[----:B------:R-:W-:Y:S01]  /*35610*/  IMAD.WIDE R26, R28, 0x2, R2 ;  /* 0x000000021c1a7825 */ /* 0x000fe200078e0202 */
[----:B------:R-:W4:Y:S02]  /*35620*/  LDL.LU R22, [R1+0xac] ;  /* 0x0000ac0001167983 */ /* 0x000f240000300800 */
[----:B------:R-:W-:Y:S01]  /*35630*/  ISETP.GE.AND P6, PT, R16, UR4, PT ;  /* 0x0000000410007c0c */ /* 0x000fe2000bfc6270 */
[C---:B------:R-:W-:Y:S01]  /*35640*/  VIADD R16, R28.reuse, UR26 ;  /* 0x0000001a1c107c36 */ /* 0x040fe20008000000 */
[----:B------:R0:W-:Y:S01]  /*35650*/  @P3 STG.E.U16 desc[UR8][R26.64], R19 ;  /* 0x000000131a003986 */ /* 0x0001e2000c101508 */
[----:B------:R-:W-:Y:S01]  /*35660*/  IMAD.WIDE R28, R28, 0x2, R24 ;  /* 0x000000021c1c7825 */ /* 0x000fe200078e0218 */
[----:B------:R-:W-:Y:S01]  /*35670*/  ISETP.LT.AND P4, PT, R11, UR24, !P4 ;  /* 0x000000180b007c0c */ /* 0x000fe2000e781270 */
[----:B------:R-:W-:-:S03]  /*35680*/  ULDC UR4, c[0x0][0x22c] ;  /* 0x00008b0000047ab9 */ /* 0x000fc60000000800 */
[----:B------:R1:W-:Y:S01]  /*35690*/  @P5 STG.E.U16 desc[UR8][R28.64], R18 ;  /* 0x000000121c005986 */ /* 0x0003e2000c101508 */
[----:B0-----:R-:W-:-:S05]  /*356a0*/  IMAD.WIDE R26, R16, 0x2, R2 ;  /* 0x00000002101a7825 */ /* 0x001fca00078e0202 */
[----:B---3--:R0:W-:Y:S01]  /*356b0*/  @P0 STG.E.U16 desc[UR8][R26.64], R17 ;  /* 0x000000111a000986 */ /* 0x0081e2000c101508 */
[----:B------:R-:W-:Y:S01]  /*356c0*/  ISETP.LT.AND P0, PT, R21, UR22, !P1 ;  /* 0x0000001615007c0c */ /* 0x000fe2000cf01270 */
[----:B------:R-:W-:Y:S01]  /*356d0*/  VIADD R19, R10, 0x6 ;  /* 0x000000060a137836 */ /* 0x000fe20000000000 */
[----:B-1----:R-:W-:-:S04]  /*356e0*/  PRMT R28, R17, 0x7632, R28 ;  /* 0x00007632111c7816 */ /* 0x002fc8000000001c */
[----:B------:R-:W-:Y:S01]  /*356f0*/  ISETP.GE.AND P3, PT, R19, UR4, PT ;  /* 0x0000000413007c0c */ /* 0x000fe2000bf66270 */
[----:B------:R-:W-:Y:S01]  /*35700*/  ULDC UR4, c[0x0][0x22c] ;  /* 0x00008b0000047ab9 */ /* 0x000fe20000000800 */
[----:B0-----:R-:W-:-:S04]  /*35710*/  IMAD.WIDE R26, R16, 0x2, R24 ;  /* 0x00000002101a7825 */ /* 0x001fc800078e0218 */
[----:B------:R-:W-:-:S04]  /*35720*/  VIADD R16, R16, UR26 ;  /* 0x0000001a10107c36 */ /* 0x000fc80008000000 */
[----:B------:R-:W-:Y:S01]  /*35730*/  IMAD.WIDE R18, R16, 0x2, R2 ;  /* 0x0000000210127825 */ /* 0x000fe200078e0202 */
[----:B------:R-:W-:Y:S04]  /*35740*/  @P4 STG.E.U16 desc[UR8][R26.64], R28 ;  /* 0x0000001c1a004986 */ /* 0x000fe8000c101508 */
[----:B--2---:R0:W-:Y:S04]  /*35750*/  @P0 STG.E.U16 desc[UR8][R18.64], R15 ;  /* 0x0000000f12000986 */ /* 0x0041e8000c101508 */
[----:B0-----:R-:W2:Y:S01]  /*35760*/  LDL.LU.64 R18, [R1+0xf10] ;  /* 0x000f100001127983 */ /* 0x001ea20000300a00 */
[----:B------:R-:W-:-:S02]  /*35770*/  ISETP.LT.AND P1, PT, R11, UR20, !P1 ;  /* 0x000000140b007c0c */ /* 0x000fc4000cf21270 */
[----:B------:R-:W-:Y:S01]  /*35780*/  ISETP.LT.AND P5, PT, R21, UR18, !P6 ;  /* 0x0000001215007c0c */ /* 0x000fe2000f7a1270 */
[----:B------:R-:W-:Y:S02]  /*35790*/  VIADD R17, R10, 0x7 ;  /* 0x000000070a117836 */ /* 0x000fe40000000000 */
[C---:B------:R-:W-:Y:S01]  /*357a0*/  VIADD R26, R16.reuse, UR26 ;  /* 0x0000001a101a7c36 */ /* 0x040fe20008000000 */
[----:B------:R-:W-:Y:S01]  /*357b0*/  PRMT R14, R15, 0x7632, R14 ;  /* 0x000076320f0e7816 */ /* 0x000fe2000000000e */
[----:B------:R-:W-:Y:S01]  /*357c0*/  IMAD.WIDE R28, R16, 0x2, R24 ;  /* 0x00000002101c7825 */ /* 0x000fe200078e0218 */
[----:B------:R-:W-:Y:S01]  /*357d0*/  ISETP.GE.AND P4, PT, R17, UR4, PT ;  /* 0x0000000411007c0c */ /* 0x000fe2000bf86270 */
[----:B------:R-:W-:Y:S02]  /*357e0*/  ULDC UR4, c[0x0][0x22c] ;  /* 0x00008b0000047ab9 */ /* 0x000fe40000000800 */
[----:B------:R-:W-:Y:S01]  /*357f0*/  IMAD.WIDE R16, R26, 0x2, R2 ;  /* 0x000000021a107825 */ /* 0x000fe200078e0202 */
[----:B------:R-:W-:Y:S01]  /*35800*/  ISETP.LT.AND P6, PT, R11, UR28, !P6 ;  /* 0x0000001c0b007c0c */ /* 0x000fe2000f7c1270 */
[----:B------:R0:W-:Y:S02]  /*35810*/  @P1 STG.E.U16 desc[UR8][R28.64], R14 ;  /* 0x0000000e1c001986 */ /* 0x0001e4000c101508 */
[----:B------:R-:W-:-:S05]  /*35820*/  VIADD R27, R10, 0x8 ;  /* 0x000000080a1b7836 */ /* 0x000fca0000000000 */
[----:B------:R-:W-:Y:S01]  /*35830*/  ISETP.GE.AND P0, PT, R27, UR4, PT ;  /* 0x000000041b007c0c */ /* 0x000fe2000bf06270 */
[C---:B------:R-:W-:Y:S01]  /*35840*/  VIADD R27, R26.reuse, UR26 ;  /* 0x0000001a1a1b7c36 */ /* 0x040fe20008000000 */
[----:B------:R-:W-:Y:S01]  /*35850*/  ULDC UR4, c[0x0][0x22c] ;  /* 0x00008b0000047ab9 */ /* 0x000fe20000000800 */
[----:B0-----:R-:W-:-:S04]  /*35860*/  IMAD.WIDE R14, R26, 0x2, R24 ;  /* 0x000000021a0e7825 */ /* 0x001fc800078e0218 */
[----:B------:R-:W-:Y:S01]  /*35870*/  IMAD.WIDE R28, R27, 0x2, R2 ;  /* 0x000000021b1c7825 */ /* 0x000fe200078e0202 */
[----:B----4-:R-:W-:Y:S01]  /*35880*/  PRMT R26, R22, 0x7632, R26 ;  /* 0x00007632161a7816 */ /* 0x010fe2000000001a */
[----:B--2---:R0:W-:Y:S01]  /*35890*/  @P5 STG.E.U16 desc[UR8][R16.64], R18 ;  /* 0x0000001210005986 */ /* 0x0041e2000c101508 */
[----:B------:R-:W-:Y:S02]  /*358a0*/  ISETP.LT.AND P5, PT, R21, UR30, !P3 ;  /* 0x0000001e15007c0c */ /* 0x000fe4000dfa1270 */
[----:B------:R-:W-:Y:S02]  /*358b0*/  PRMT R23, R18, 0x7632, R23 ;  /* 0x0000763212177816 */ /* 0x000fe40000000017 */
[----:B------:R-:W-:Y:S01]  /*358c0*/  ISETP.LT.AND P3, PT, R11, UR6, !P3 ;  /* 0x000000060b007c0c */ /* 0x000fe2000df61270 */
[----:B------:R-:W-:Y:S01]  /*358d0*/  ULDC UR6, c[0x0][0x228] ;  /* 0x00008a0000067ab9 */ /* 0x000fe20000000800 */
[C---:B0-----:R-:W-:Y:S02]  /*358e0*/  VIADD R16, R10.reuse, 0x9 ;  /* 0x000000090a107836 */ /* 0x041fe40000000000 */
[----:B------:R-:W-:Y:S01]  /*358f0*/  VIADD R18, R10, 0xa ;  /* 0x0000000a0a127836 */ /* 0x000fe20000000000 */
[----:B------:R0:W-:Y:S02]  /*35900*/  @P6 STG.E.U16 desc[UR8][R14.64], R23 ;  /* 0x000000170e006986 */ /* 0x0001e4000c101508 */
[----:B------:R-:W-:Y:S01]  /*35910*/  ISETP.GE.AND P1, PT, R16, UR4, PT ;  /* 0x0000000410007c0c */ /* 0x000fe2000bf26270 */
[----:B------:R-:W-:-:S02]  /*35920*/  ULDC UR4, c[0x0][0x22c] ;  /* 0x00008b0000047ab9 */ /* 0x000fc40000000800 */
[----:B------:R-:W-:Y:S01]  /*35930*/  ISETP.GE.AND P6, PT, R18, UR4, PT ;  /* 0x0000000412007c0c */ /* 0x000fe2000bfc6270 */
[----:B------:R-:W-:Y:S01]  /*35940*/  ULDC UR4, c[0x0][0x228] ;  /* 0x00008a0000047ab9 */ /* 0x000fe20000000800 */
[----:B------:R1:W-:Y:S01]  /*35950*/  @P5 STG.E.U16 desc[UR8][R28.64], R22 ;  /* 0x000000161c005986 */ /* 0x0003e2000c101508 */
[----:B------:R-:W-:Y:S01]  /*35960*/  ISETP.LT.AND P5, PT, R21, UR4, !P4 ;  /* 0x0000000415007c0c */ /* 0x000fe2000e7a1270 */
[C---:B------:R-:W-:Y:S01]  /*35970*/  IMAD.WIDE R16, R27.reuse, 0x2, R24 ;  /* 0x000000021b107825 */ /* 0x040fe200078e0218 */
[----:B------:R-:W-:Y:S01]  /*35980*/  ULDC UR4, c[0x0][0x22c] ;  /* 0x00008b0000047ab9 */ /* 0x000fe20000000800 */
[----:B0-----:R-:W2:Y:S02]  /*35990*/  LDL.LU.64 R14, [R1+0xf08] ;  /* 0x000f0800010e7983 */ /* 0x001ea40000300a00 */
[----:B------:R-:W-:Y:S02]  /*359a0*/  VIADD R18, R27, UR26 ;  /* 0x0000001a1b127c36 */ /* 0x000fe40008000000 */
[----:B------:R0:W-:Y:S01]  /*359b0*/  @P3 STG.E.U16 desc[UR8][R16.64], R26 ;  /* 0x0000001a10003986 */ /* 0x0001e2000c101508 */
[----:B-1----:R-:W-:-:S02]  /*359c0*/  VIADD R29, R10, 0xb ;  /* 0x0000000b0a1d7836 */ /* 0x002fc40000000000 */
[----:B0-----:R-:W-:-:S05]  /*359d0*/  IMAD.WIDE R26, R18, 0x2, R2 ;  /* 0x00000002121a7825 */ /* 0x001fca00078e0202 */
[----:B------:R0:W-:Y:S01]  /*359e0*/  @P5 STG.E.U16 desc[UR8][R26.64], R19 ;  /* 0x000000131a005986 */ /* 0x0001e2000c101508 */
[----:B------:R-:W-:Y:S02]  /*359f0*/  ISETP.GE.AND P5, PT, R29, UR4, PT ;  /* 0x000000041d007c0c */ /* 0x000fe4000bfa6270 */
[----:B------:R-:W-:Y:S01]  /*35a00*/  ISETP.LT.AND P4, PT, R11, UR6, !P4 ;  /* 0x000000060b007c0c */ /* 0x000fe2000e781270 */
[C---:B------:R-:W-:Y:S01]  /*35a10*/  IMAD.WIDE R16, R18.reuse, 0x2, R24 ;  /* 0x0000000212107825 */ /* 0x040fe200078e0218 */
[----:B------:R-:W-:Y:S01]  /*35a20*/  ISETP.LT.AND P3, PT, R21, UR10, !P0 ;  /* 0x0000000a15007c0c */ /* 0x000fe2000c761270 */
[----:B------:R-:W-:Y:S01]  /*35a30*/  ULDC UR6, c[0x0][0x228] ;  /* 0x00008a0000067ab9 */ /* 0x000fe20000000800 */
[----:B------:R-:W-:Y:S01]  /*35a40*/  PRMT R20, R19, 0x7632, R20 ;  /* 0x0000763213147816 */ /* 0x000fe20000000014 */
[----:B------:R-:W-:Y:S01]  /*35a50*/  VIADD R28, R18, UR26 ;  /* 0x0000001a121c7c36 */ /* 0x000fe20008000000 */
[----:B------:R-:W-:Y:S01]  /*35a60*/  ULDC UR4, c[0x0][0x228] ;  /* 0x00008a0000047ab9 */ /* 0x000fe20000000800 */
[----:B------:R-:W-:Y:S01]  /*35a70*/  ULDC UR10, c[0x0][0x228] ;  /* 0x00008a00000a7ab9 */ /* 0x000fe20000000800 */
[----:B0-----:R-:W3:Y:S04]  /*35a80*/  LDL.LU R26, [R1+0x1a0] ;  /* 0x0001a000011a7983 */ /* 0x001ee80000300800 */
[----:B------:R-:W4:Y:S04]  /*35a90*/  LDL.LU R29, [R1+0x6c4] ;  /* 0x0006c400011d7983 */ /* 0x000f280000300800 */
[----:B------:R-:W5:Y:S04]  /*35aa0*/  LDL.LU R22, [R1+0x1a4] ;  /* 0x0001a40001167983 */ /* 0x000f680000300800 */
[----:B------:R-:W2:Y:S04]  /*35ab0*/  LDL.LU R21, [R1+0x1a8] ;  /* 0x0001a80001157983 */ /* 0x000ea80000300800 */
[----:B------:R0:W-:Y:S04]  /*35ac0*/  @P4 STG.E.U16 desc[UR8][R16.64], R20 ;  /* 0x0000001410004986 */ /* 0x0001e8000c101508 */
[----:B0-----:R-:W2:Y:S01]  /*35ad0*/  LDL.LU R20, [R1+0x1ac] ;  /* 0x0001ac0001147983 */ /* 0x001ea20000300800 */
[----:B------:R-:W-:Y:S01]  /*35ae0*/  ISETP.LT.AND P0, PT, R11, UR6, !P0 ;  /* 0x000000060b007c0c */ /* 0x000fe2000c701270 */
[C---:B------:R-:W-:Y:S01]  /*35af0*/  IMAD.WIDE R16, R28.reuse, 0x2, R2 ;  /* 0x000000021c107825 */ /* 0x040fe200078e0202 */
[----:B------:R-:W-:Y:S01]  /*35b00*/  ULDC UR6, c[0x0][0x228] ;  /* 0x00008a0000067ab9 */ /* 0x000fe20000000800 */
[----:B------:R-:W2:Y:S02]  /*35b10*/  LDL.LU R23, [R1+0x1c0] ;  /* 0x0001c00001177983 */ /* 0x000ea40000300800 */
[----:B------:R-:W-:Y:S01]  /*35b20*/  IMAD.WIDE R18, R28, 0x2, R24 ;  /* 0x000000021c127825 */ /* 0x000fe200078e0218 */
[----:B---3--:R-:W-:Y:S01]  /*35b30*/  PRMT R27, R26, 0x7632, R27 ;  /* 0x000076321a1b7816 */ /* 0x008fe2000000001b */
[----:B------:R0:W-:Y:S01]  /*35b40*/  @P3 STG.E.U16 desc[UR8][R16.64], R26 ;  /* 0x0000001a10003986 */ /* 0x0001e2000c101508 */
[----:B----4-:R-:W-:-:S05]  /*35b50*/  ISETP.LT.AND P4, PT, R29, UR4, !P1 ;  /* 0x000000041d007c0c */ /* 0x010fca000cf81270 */
[----:B------:R1:W-:Y:S01]  /*35b60*/  @P0 STG.E.U16 desc[UR8][R18.64], R27 ;  /* 0x0000001b12000986 */ /* 0x0003e2000c101508 */
[----:B------:R-:W-:Y:S01]  /*35b70*/  ISETP.LT.AND P1, PT, R11, UR6, !P1 ;  /* 0x000000060b007c0c */ /* 0x000fe2000cf21270 */
[----:B------:R-:W-:Y:S01]  /*35b80*/  ULDC UR6, c[0x0][0x228] ;  /* 0x00008a0000067ab9 */ /* 0x000fe20000000800 */
[----:B------:R-:W-:Y:S01]  /*35b90*/  ULDC UR4, c[0x0][0x22c] ;  /* 0x00008b0000047ab9 */ /* 0x000fe20000000800 */
[----:B0-----:R-:W-:Y:S01]  /*35ba0*/  VIADD R26, R28, UR26 ;  /* 0x0000001a1c1a7c36 */ /* 0x001fe20008000000 */
[----:B------:R-:W-:Y:S01]  /*35bb0*/  ISETP.LT.AND P3, PT, R29, UR6, !P6 ;  /* 0x000000061d007c0c */ /* 0x000fe2000f761270 */
[----:B------:R-:W-:Y:S02]  /*35bc0*/  ULDC UR6, c[0x0][0x228] ;  /* 0x00008a0000067ab9 */ /* 0x000fe40000000800 */
[----:B------:R-:W-:Y:S01]  /*35bd0*/  IMAD.WIDE R16, R26, 0x2, R2 ;  /* 0x000000021a107825 */ /* 0x000fe200078e0202 */
[----:B------:R-:W-:-:S03]  /*35be0*/  PRMT R28, R12, 0x7632, R28 ;  /* 0x000076320c1c7816 */ /* 0x000fc6000000001c */
[----:B-1----:R-:W-:Y:S01]  /*35bf0*/  VIADD R27, R10, 0xc ;  /* 0x0000000c0a1b7836 */ /* 0x002fe20000000000 */
[----:B------:R0:W-:Y:S01]  /*35c00*/  @P4 STG.E.U16 desc[UR8][R16.64], R12 ;  /* 0x0000000c10004986 */ /* 0x0001e2000c101508 */
[----:B------:R-:W-:-:S03]  /*35c10*/  IMAD.WIDE R18, R26, 0x2, R24 ;  /* 0x000000021a127825 */ /* 0x000fc600078e0218 */
[----:B------:R-:W-:Y:S01]  /*35c20*/  ISETP.GE.AND P0, PT, R27, UR4, PT ;  /* 0x000000041b007c0c */ /* 0x000fe2000bf06270 */
[----:B------:R-:W-:Y:S01]  /*35c30*/  ULDC UR4, c[0x0][0x228] ;  /* 0x00008a0000047ab9 */ /* 0x000fe20000000800 */
[----:B------:R1:W-:Y:S01]  /*35c40*/  @P1 STG.E.U16 desc[UR8][R18.64], R28 ;  /* 0x0000001c12001986 */ /* 0x0003e2000c101508 */
[----:B------:R-:W-:Y:S01]  /*35c50*/  ISETP.LT.AND P6, PT, R11, UR4, !P6 ;  /* 0x000000040b007c0c */ /* 0x000fe2000f7c1270 */
[----:B------:R-:W-:Y:S01]  /*35c60*/  ULDC UR4, c[0x0][0x22c] ;  /* 0x00008b0000047ab9 */ /* 0x000fe20000000800 */
[----:B0-----:R-:W-:Y:S02]  /*35c70*/  VIADD R16, R26, UR26 ;  /* 0x0000001a1a107c36 */ /* 0x001fe40008000000 */
[C---:B------:R-:W-:Y:S01]  /*35c80*/  VIADD R12, R10.reuse, 0xd ;  /* 0x0000000d0a0c7836 */ /* 0x040fe20000000000 */
[----:B------:R-:W-:Y:S01]  /*35c90*/  ISETP.LT.AND P1, PT, R29, UR6, !P5 ;  /* 0x000000061d007c0c */ /* 0x000fe2000ef21270 */
[----:B------:R-:W-:Y:S01]  /*35ca0*/  VIADD R26, R10, 0xe ;  /* 0x0000000e0a1a7836 */ /* 0x000fe20000000000 */
[----:B-----5:R-:W-:Y:S01]  /*35cb0*/  PRMT R27, R22, 0x7632, R27 ;  /* 0x00007632161b7816 */ /* 0x020fe2000000001b */
[----:B-1----:R-:W-:Y:S01]  /*35cc0*/  IMAD.WIDE R18, R16, 0x2, R2 ;  /* 0x0000000210127825 */ /* 0x002fe200078e0202 */
[----:B------:R-:W-:Y:S01]  /*35cd0*/  ISETP.GE.AND P4, PT, R12, UR4, PT ;  /* 0x000000040c007c0c */ /* 0x000fe2000bf86270 */
[----:B------:R-:W-:Y:S01]  /*35ce0*/  ULDC UR4, c[0x0][0x22c] ;  /* 0x00008b0000047ab9 */ /* 0x000fe20000000800 */
[----:B------:R-:W-:Y:S01]  /*35cf0*/  ULDC UR6, c[0x0][0x228] ;  /* 0x00008a0000067ab9 */ /* 0x000fe20000000800 */
[----:B------:R-:W-:Y:S01]  /*35d00*/  VIADD R12, R16, UR26 ;  /* 0x0000001a100c7c36 */ /* 0x000fe20008000000 */
[----:B------:R0:W-:Y:S01]  /*35d10*/  @P3 STG.E.U16 desc[UR8][R18.64], R22 ;  /* 0x0000001612003986 */ /* 0x0001e2000c101508 */
[----:B------:R-:W-:Y:S01]  /*35d20*/  ISETP.GE.AND P3, PT, R26, UR4, PT ;  /* 0x000000041a007c0c */ /* 0x000fe2000bf66270 */
[----:B------:R-:W-:Y:S01]  /*35d30*/  ULDC UR4, c[0x0][0x228] ;  /* 0x00008a0000047ab9 */ /* 0x000fe20000000800 */
[----:B------:R-:W-:Y:S01]  /*35d40*/  IMAD.WIDE R16, R16, 0x2, R24 ;  /* 0x0000000210107825 */ /* 0x000fe200078e0218 */
[----:B------:R-:W-:Y:S01]  /*35d50*/  ISETP.LT.AND P5, PT, R11, UR4, !P5 ;  /* 0x000000040b007c0c */ /* 0x000fe2000efa1270 */
[----:B------:R-:W-:Y:S01]  /*35d60*/  ULDC UR4, c[0x0][0x22c] ;  /* 0x00008b0000047ab9 */ /* 0x000fe20000000800 */
[----:B0-----:R-:W3:Y:S01]  /*35d70*/  LDL.LU R22, [R1+0x1c4] ;  /* 0x0001c40001167983 */ /* 0x001ee20000300800 */
[----:B------:R-:W-:-:S03]  /*35d80*/  IMAD.WIDE R18, R12, 0x2, R2 ;  /* 0x000000020c127825 */ /* 0x000fc600078e0202 */
[----:B------:R0:W-:Y:S04]  /*35d90*/  @P6 STG.E.U16 desc[UR8][R16.64], R27 ;  /* 0x0000001b10006986 */ /* 0x0001e8000c101508 */
[----:B------:R1:W-:Y:S01]  /*35da0*/  @P1 STG.E.U16 desc[UR8][R18.64], R13 ;  /* 0x0000000d12001986 */ /* 0x0003e2000c101508 */
[----:B------:R-:W-:Y:S01]  /*35db0*/  ISETP.LT.AND P1, PT, R29, UR6, !P0 ;  /* 0x000000061d007c0c */ /* 0x000fe2000c721270 */
[----:B------:R-:W-:Y:S01]  /*35dc0*/  ULDC UR6, c[0x0][0x228] ;  /* 0x00008a0000067ab9 */ /* 0x000fe20000000800 */
[----:B------:R-:W-:Y:S01]  /*35dd0*/  ISETP.LT.AND P0, PT, R11, UR10, !P0 ;  /* 0x0000000a0b007c0c */ /* 0x000fe2000c701270 */
[----:B------:R-:W-:Y:S01]  /*35de0*/  ULDC UR10, c[0x0][0x228] ;  /* 0x00008a00000a7ab9 */ /* 0x000fe20000000800 */
[----:B0-----:R-:W-:Y:S01]  /*35df0*/  IMAD.WIDE R16, R12, 0x2, R24 ;  /* 0x000000020c107825 */ /* 0x001fe200078e0218 */
[----:B-1----:R-:W-:-:S03]  /*35e00*/  PRMT R19, R13, 0x7632, R19 ;  /* 0x000076320d137816 */ /* 0x002fc60000000013 */
[----:B------:R-:W-:Y:S02]  /*35e10*/  VIADD R13, R10, 0xf ;  /* 0x0000000f0a0d7836 */ /* 0x000fe40000000000 */
[----:B------:R-:W-:Y:S01]  /*35e20*/  VIADD R18, R12, UR26 ;  /* 0x0000001a0c127c36 */ /* 0x000fe20008000000 */
[----:B------:R-:W-:Y:S01]  /*35e30*/  ISETP.LT.AND P6, PT, R29, UR12, !P4 ;  /* 0x0000000c1d007c0c */ /* 0x000fe2000e7c1270 */
[----:B------:R0:W-:Y:S01]  /*35e40*/  @P5 STG.E.U16 desc[UR8][R16.64], R19 ;  /* 0x0000001310005986 */ /* 0x0001e2000c101508 */
[----:B------:R-:W-:Y:S01]  /*35e50*/  ISETP.GE.AND P5, PT, R13, UR4, PT ;  /* 0x000000040d007c0c */ /* 0x000fe2000bfa6270 */
[C---:B------:R-:W-:Y:S01]  /*35e60*/  IMAD.WIDE R12, R18.reuse, 0x2, R2 ;  /* 0x00000002120c7825 */ /* 0x040fe200078e0202 */
[----:B--2---:R-:W-:Y:S01]  /*35e70*/  PRMT R28, R21, 0x7632, R28 ;  /* 0x00007632151c7816 */ /* 0x004fe2000000001c */
[----:B------:R-:W-:Y:S01]  /*35e80*/  ULDC UR4, c[0x0][0x22c] ;  /* 0x00008b0000047ab9 */ /* 0x000fe20000000800 */
[----:B------:R-:W-:Y:S01]  /*35e90*/  ULDC UR12, c[0x0][0x228] ;  /* 0x00008a00000c7ab9 */ /* 0x000fe20000000800 */
[----:B------:R-:W-:-:S02]  /*35ea0*/  VIADD R26, R18, UR26 ;  /* 0x0000001a121a7c36 */ /* 0x000fc40008000000 */
[----:B------:R-:W-:Y:S01]  /*35eb0*/  VIADD R27, R10, 0x10 ;  /* 0x000000100a1b7836 */ /* 0x000fe20000000000 */
[----:B------:R1:W-:Y:S01]  /*35ec0*/  @P1 STG.E.U16 desc[UR8][R12.64], R21 ;  /* 0x000000150c001986 */ /* 0x0003e2000c101508 */
[----:B0-----:R-:W-:-:S03]  /*35ed0*/  IMAD.WIDE R16, R18, 0x2, R24 ;  /* 0x0000000212107825 */ /* 0x001fc600078e0218 */
[----:B------:R-:W-:Y:S01]  /*35ee0*/  ISETP.GE.AND P1, PT, R27, UR4, PT ;  /* 0x000000041b007c0c */ /* 0x000fe2000bf26270 */
[----:B------:R-:W-:Y:S01]  /*35ef0*/  ULDC UR4, c[0x0][0x228] ;  /* 0x00008a0000047ab9 */ /* 0x000fe20000000800 */
[----:B------:R-:W-:Y:S01]  /*35f00*/  IMAD.WIDE R18, R26, 0x2, R2 ;  /* 0x000000021a127825 */ /* 0x000fe200078e0202 */
[----:B------:R0:W-:Y:S04]  /*35f10*/  @P0 STG.E.U16 desc[UR8][R16.64], R28 ;  /* 0x0000001c10000986 */ /* 0x0001e8000c101508 */
[----:B-1----:R-:W2:Y:S01]  /*35f20*/  LDL.LU R21, [R1+0x1c8] ;  /* 0x0001c80001157983 */ /* 0x002ea20000300800 */
[----:B------:R-:W-:Y:S01]  /*35f30*/  ISETP.LT.AND P4, PT, R11, UR4, !P4 ;  /* 0x000000040b007c0c */ /* 0x000fe2000e781270 */
[----:B------:R-:W-:Y:S01]  /*35f40*/  VIADD R12, R10, 0x11 ;  /* 0x000000110a0c7836 */ /* 0x000fe20000000000 */
[----:B------:R-:W-:Y:S01]  /*35f50*/  ULDC UR4, c[0x0][0x22c] ;  /* 0x00008b0000047ab9 */ /* 0x000fe20000000800 */
[----:B------:R-:W-:Y:S01]  /*35f60*/  @P6 STG.E.U16 desc[UR8][R18.64], R14 ;  /* 0x0000000e12006986 */ /* 0x000fe2000c101508 */
[----:B------:R-:W-:Y:S01]  /*35f70*/  ISETP.LT.AND P6, PT, R29, UR6, !P3 ;  /* 0x000000061d007c0c */ /* 0x000fe2000dfc1270 */
[----:B------:R-:W-:Y:S01]  /*35f80*/  VIADD R27, R26, UR26 ;  /* 0x0000001a1a1b7c36 */ /* 0x000fe20008000000 */
[----:B------:R-:W-:Y:S01]  /*35f90*/  ISETP.GE.AND P0, PT, R12, UR4, PT ;  /* 0x000000040c007c0c */ /* 0x000fe2000bf06270 */
[----:B------:R-:W-:Y:S01]  /*35fa0*/  IMAD.WIDE R12, R26, 0x2, R24 ;  /* 0x000000021a0c7825 */ /* 0x000fe200078e0218 */
[----:B0-----:R-:W-:Y:S01]  /*35fb0*/  PRMT R28, R14, 0x7632, R28 ;  /* 0x000076320e1c7816 */ /* 0x001fe2000000001c */
[----:B------:R-:W-:Y:S01]  /*35fc0*/  ULDC UR4, c[0x0][0x22c] ;  /* 0x00008b0000047ab9 */ /* 0x000fe20000000800 */
[----:B------:R-:W-:Y:S01]  /*35fd0*/  ULDC UR6, c[0x0][0x228] ;  /* 0x00008a0000067ab9 */ /* 0x000fe20000000800 */
[----:B------:R-:W-:Y:S01]  /*35fe0*/  IMAD.WIDE R16, R27, 0x2, R2 ;  /* 0x000000021b107825 */ /* 0x000fe200078e0202 */
[----:B------:R-:W-:Y:S01]  /*35ff0*/  PRMT R26, R20, 0x7632, R26 ;  /* 0x00007632141a7816 */ /* 0x000fe2000000001a */
[----:B------:R-:W-:Y:S04]  /*36000*/  @P4 STG.E.U16 desc[UR8][R12.64], R28 ;  /* 0x0000001c0c004986 */ /* 0x000fe8000c101508 */
[----:B------:R0:W-:Y:S04]  /*36010*/  @P6 STG.E.U16 desc[UR8][R16.64], R20 ;  /* 0x0000001410006986 */ /* 0x0001e8000c101508 */
[----:B0-----:R-:W4:Y:S01]  /*36020*/  LDL.LU R20, [R1+0x1cc] ;  /* 0x0001cc0001147983 */ /* 0x001f220000300800 */
[----:B------:R-:W-:Y:S01]  /*36030*/  VIADD R14, R10, 0x12 ;  /* 0x000000120a0e7836 */ /* 0x000fe20000000000 */
[----:B------:R-:W-:Y:S01]  /*36040*/  ISETP.LT.AND P3, PT, R11, UR10, !P3 ;  /* 0x0000000a0b007c0c */ /* 0x000fe2000df61270 */
[----:B------:R-:W-:Y:S01]  /*36050*/  IMAD.WIDE R18, R27, 0x2, R24 ;  /* 0x000000021b127825 */ /* 0x000fe200078e0218 */
[----:B------:R-:W-:-:S02]  /*36060*/  ULDC UR10, c[0x0][0x228] ;  /* 0x00008a00000a7ab9 */ /* 0x000fc40000000800 */
[----:B------:R-:W-:Y:S01]  /*36070*/  ISETP.GE.AND P4, PT, R14, UR4, PT ;  /* 0x000000040e007c0c */ /* 0x000fe2000bf86270 */
[----:B------:R-:W-:Y:S02]  /*36080*/  ULDC UR4, c[0x0][0x228] ;  /* 0x00008a0000047ab9 */ /* 0x000fe40000000800 */
[----:B------:R-:W-:Y:S01]  /*36090*/  ISETP.LT.AND P6, PT, R29, UR4, !P5 ;  /* 0x000000041d007c0c */ /* 0x000fe2000efc1270 */
[----:B------:R-:W-:Y:S01]  /*360a0*/  VIADD R14, R27, UR26 ;  /* 0x0000001a1b0e7c36 */ /* 0x000fe20008000000 */
[----:B------:R-:W-:Y:S01]  /*360b0*/  ISETP.LT.AND P5, PT, R11, UR6, !P5 ;  /* 0x000000060b007c0c */ /* 0x000fe2000efa1270 */
[----:B------:R-:W-:Y:S01]  /*360c0*/  ULDC UR6, c[0x0][0x228] ;  /* 0x00008a0000067ab9 */ /* 0x000fe20000000800 */
[----:B------:R-:W-:Y:S01]  /*360d0*/  ULDC UR4, c[0x0][0x22c] ;  /* 0x00008b0000047ab9 */ /* 0x000fe20000000800 */
[C---:B------:R-:W-:Y:S01]  /*360e0*/  IMAD.WIDE R16, R14.reuse, 0x2, R2 ;  /* 0x000000020e107825 */ /* 0x040fe200078e0202 */
[----:B------:R0:W-:Y:S01]  /*360f0*/  @P3 STG.E.U16 desc[UR8][R18.64], R26 ;  /* 0x0000001a12003986 */ /* 0x0001e2000c101508 */
[----:B------:R-:W-:Y:S01]  /*36100*/  ISETP.LT.AND P3, PT, R29, UR10, !P1 ;  /* 0x0000000a1d007c0c */ /* 0x000fe2000cf61270 */
[----:B------:R-:W-:Y:S01]  /*36110*/  ULDC UR10, c[0x0][0x228] ;  /* 0x00008a00000a7ab9 */ /* 0x000fe20000000800 */
[----:B------:R-:W-:Y:S01]  /*36120*/  IMAD.WIDE R12, R14, 0x2, R24 ;  /* 0x000000020e0c7825 */ /* 0x000fe200078e0218 */
[----:B------:R-:W-:Y:S01]  /*36130*/  ISETP.LT.AND P1, PT, R11, UR6, !P1 ;  /* 0x000000060b007c0c */ /* 0x000fe2000cf21270 */
[----:B------:R-:W-:-:S02]  /*36140*/  ULDC UR6, c[0x0][0x228] ;  /* 0x00008a0000067ab9 */ /* 0x000fc40000000800 */
[----:B------:R1:W-:Y:S01]  /*36150*/  @P6 STG.E.U16 desc[UR8][R16.64], R15 ;  /* 0x0000000f10006986 */ /* 0x0003e2000c101508 */
[----:B0-----:R-:W-:Y:S01]  /*36160*/  VIADD R18, R10, 0x13 ;  /* 0x000000130a127836 */ /* 0x001fe20000000000 */
[----:B------:R-:W-:Y:S01]  /*36170*/  PRMT R19, R15, 0x7632, R19 ;  /* 0x000076320f137816 */ /* 0x000fe20000000013 */
[----:B------:R-:W-:-:S03]  /*36180*/  VIADD R14, R14, UR26 ;  /* 0x0000001a0e0e7c36 */ /* 0x000fc60008000000 */
[----:B------:R-:W-:Y:S01]  /*36190*/  ISETP.GE.AND P6, PT, R18, UR4, PT ;  /* 0x0000000412007c0c */ /* 0x000fe2000bfc6270 */
[----:B------:R-:W-:Y:S01]  /*361a0*/  ULDC UR4, c[0x0][0x228] ;  /* 0x00008a0000047ab9 */ /* 0x000fe20000000800 */
[----:B------:R0:W-:Y:S01]  /*361b0*/  @P5 STG.E.U16 desc[UR8][R12.64], R19 ;  /* 0x000000130c005986 */ /* 0x0001e2000c101508 */
[----:B------:R-:W-:Y:S01]  /*361c0*/  ISETP.LT.AND P5, PT, R29, UR4, !P0 ;  /* 0x000000041d007c0c */ /* 0x000fe2000c7a1270 */
[C---:B-1----:R-:W-:Y:S01]  /*361d0*/  IMAD.WIDE R16, R14.reuse, 0x2, R24 ;  /* 0x000000020e107825 */ /* 0x042fe200078e0218 */
[----:B------:R-:W-:Y:S01]  /*361e0*/  ISETP.LT.AND P0, PT, R11, UR6, !P0 ;  /* 0x000000060b007c0c */ /* 0x000fe2000c701270 */
[----:B------:R-:W-:Y:S01]  /*361f0*/  ULDC UR6, c[0x0][0x228] ;  /* 0x00008a0000067ab9 */ /* 0x000fe20000000800 */
[----:B------:R-:W-:Y:S01]  /*36200*/  PRMT R15, R23, 0x7632, R15 ;  /* 0x00007632170f7816 */ /* 0x000fe2000000000f */
[C---:B------:R-:W-:Y:S01]  /*36210*/  VIADD R18, R14.reuse, UR26 ;  /* 0x0000001a0e127c36 */ /* 0x040fe20008000000 */
[----:B------:R-:W-:Y:S01]  /*36220*/  ULDC UR4, c[0x0][0x22c] ;  /* 0x00008b0000047ab9 */ /* 0x000fe20000000800 */
[----:B0-----:R-:W-:-:S05]  /*36230*/  IMAD.WIDE R12, R14, 0x2, R2 ;  /* 0x000000020e0c7825 */ /* 0x001fca00078e0202 */
[----:B------:R0:W-:Y:S01]  /*36240*/  @P3 STG.E.U16 desc[UR8][R12.64], R23 ;  /* 0x000000170c003986 */ /* 0x0001e2000c101508 */
[----:B------:R-:W-:Y:S01]  /*36250*/  ISETP.LT.AND P3, PT, R29, UR6, !P4 ;  /* 0x000000061d007c0c */ /* 0x000fe2000e761270 */
[----:B------:R-:W-:Y:S02]  /*36260*/  ULDC UR6, c[0x0][0x228] ;  /* 0x00008a0000067ab9 */ /* 0x000fe40000000800 */
[----:B------:R1:W-:Y:S01]  /*36270*/  @P1 STG.E.U16 desc[UR8][R16.64], R15 ;  /* 0x0000000f10001986 */ /* 0x0003e2000c101508 */
[----:B0-----:R-:W-:-:S04]  /*36280*/  IMAD.WIDE R12, R18, 0x2, R2 ;  /* 0x00000002120c7825 */ /* 0x001fc800078e0202 */
[----:B-1----:R-:W-:Y:S01]  /*36290*/  VIADD R16, R10, 0x14 ;  /* 0x000000140a107836 */ /* 0x002fe20000000000 */
[----:B------:R-:W-:Y:S01]  /*362a0*/  PRMT R17, R4, 0x7632, R17 ;  /* 0x0000763204117816 */ /* 0x000fe20000000011 */
[----:B------:R-:W-:Y:S01]  /*362b0*/  IMAD.WIDE R14, R18, 0x2, R24 ;  /* 0x00000002120e7825 */ /* 0x000fe200078e0218 */
[----:B------:R0:W-:Y:S02]  /*362c0*/  @P5 STG.E.U16 desc[UR8][R12.64], R4 ;  /* 0x000000040c005986 */ /* 0x0001e4000c101508 */
[----:B------:R-:W-:Y:S01]  /*362d0*/  ISETP.GE.AND P1, PT, R16, UR4, PT ;  /* 0x0000000410007c0c */ /* 0x000fe2000bf26270 */
[----:B------:R-:W-:Y:S01]  /*362e0*/  ULDC UR4, c[0x0][0x228] ;  /* 0x00008a0000047ab9 */ /* 0x000fe20000000800 */
[----:B------:R1:W-:Y:S01]  /*362f0*/  @P0 STG.E.U16 desc[UR8][R14.64], R17 ;  /* 0x000000110e000986 */ /* 0x0003e2000c101508 */
[----:B------:R-:W-:Y:S01]  /*36300*/  ISETP.LT.AND P4, PT, R11, UR4, !P4 ;  /* 0x000000040b007c0c */ /* 0x000fe2000e781270 */
[----:B------:R-:W-:Y:S01]  /*36310*/  ULDC UR4, c[0x0][0x22c] ;  /* 0x00008b0000047ab9 */ /* 0x000fe20000000800 */
[----:B------:R-:W-:Y:S01]  /*36320*/  ISETP.LT.AND P0, PT, R29, UR6, !P6 ;  /* 0x000000061d007c0c */ /* 0x000fe2000f701270 */
[----:B------:R-:W-:Y:S01]  /*36330*/  ULDC UR6, c[0x0][0x228] ;  /* 0x00008a0000067ab9 */ /* 0x000fe20000000800 */
[----:B0-----:R-:W-:-:S02]  /*36340*/  VIADD R4, R18, UR26 ;  /* 0x0000001a12047c36 */ /* 0x001fc40008000000 */
[----:B-1----:R-:W-:Y:S02]  /*36350*/  VIADD R14, R10, 0x15 ;  /* 0x000000150a0e7836 */ /* 0x002fe40000000000 */
[----:B------:R-:W-:-:S04]  /*36360*/  IMAD.WIDE R12, R4, 0x2, R2 ;  /* 0x00000002040c7825 */ /* 0x000fc800078e0202 */
[----:B------:R-:W-:Y:S01]  /*36370*/  VIADD R18, R10, 0x16 ;  /* 0x000000160a127836 */ /* 0x000fe20000000000 */
[----:B------:R-:W-:Y:S01]  /*36380*/  ISETP.GE.AND P5, PT, R14, UR4, PT ;  /* 0x000000040e007c0c */ /* 0x000fe2000bfa6270 */
[----:B------:R-:W-:Y:S01]  /*36390*/  ULDC UR4, c[0x0][0x22c] ;  /* 0x00008b0000047ab9 */ /* 0x000fe20000000800 */
[----:B------:R-:W-:-:S04]  /*363a0*/  VIADD R16, R4, UR26 ;  /* 0x0000001a04107c36 */ /* 0x000fc80008000000 */
[----:B------:R-:W-:Y:S01]  /*363b0*/  IMAD.WIDE R14, R16, 0x2, R2 ;  /* 0x00000002100e7825 */ /* 0x000fe200078e0202 */
[----:B---3--:R0:W-:Y:S01]  /*363c0*/  @P3 STG.E.U16 desc[UR8][R12.64], R22 ;  /* 0x000000160c003986 */ /* 0x0081e2000c101508 */
[----:B------:R-:W-:Y:S01]  /*363d0*/  ISETP.GE.AND P3, PT, R18, UR4, PT ;  /* 0x0000000412007c0c */ /* 0x000fe2000bf66270 */
[----:B------:R-:W-:Y:S01]  /*363e0*/  ULDC UR4, c[0x0][0x228] ;  /* 0x00008a0000047ab9 */ /* 0x000fe20000000800 */
[----:B------:R-:W-:Y:S02]  /*363f0*/  PRMT R17, R22, 0x7632, R17 ;  /* 0x0000763216117816 */ /* 0x000fe40000000011 */
[----:B------:R-:W-:Y:S01]  /*36400*/  ISETP.LT.AND P6, PT, R11, UR4, !P6 ;  /* 0x000000040b007c0c */ /* 0x000fe2000f7c1270 */
[----:B------:R-:W-:Y:S01]  /*36410*/  ULDC UR4, c[0x0][0x22c] ;  /* 0x00008b0000047ab9 */ /* 0x000fe20000000800 */
[----:B0-----:R-:W-:-:S05]  /*36420*/  IMAD.WIDE R12, R4, 0x2, R24 ;  /* 0x00000002040c7825 */ /* 0x001fca00078e0218 */
[----:B------:R0:W-:Y:S04]  /*36430*/  @P4 STG.E.U16 desc[UR8][R12.64], R17 ;  /* 0x000000110c004986 */ /* 0x0001e8000c101508 */
[----:B------:R1:W-:Y:S01]  /*36440*/  @P0 STG.E.U16 desc[UR8][R14.64], R5 ;  /* 0x000000050e000986 */ /* 0x0003e2000c101508 */
[----:B------:R-:W-:Y:S01]  /*36450*/  ISETP.LT.AND P0, PT, R29, UR6, !P1 ;  /* 0x000000061d007c0c */ /* 0x000fe2000cf01270 */
[----:B------:R-:W-:Y:S01]  /*36460*/  ULDC UR6, c[0x0][0x228] ;  /* 0x00008a0000067ab9 */ /* 0x000fe20000000800 */
[----:B------:R-:W-:Y:S01]  /*36470*/  ISETP.LT.AND P1, PT, R11, UR10, !P1 ;  /* 0x0000000a0b007c0c */ /* 0x000fe2000cf21270 */
[----:B------:R-:W-:Y:S01]  /*36480*/  ULDC UR10, c[0x0][0x228] ;  /* 0x00008a00000a7ab9 */ /* 0x000fe20000000800 */
[----:B0-----:R-:W-:Y:S01]  /*36490*/  PRMT R13, R5, 0x7632, R13 ;  /* 0x00007632050d7816 */ /* 0x001fe2000000000d */
[----:B------:R-:W-:-:S02]  /*364a0*/  VIADD R12, R16, UR26 ;  /* 0x0000001a100c7c36 */ /* 0x000fc40008000000 */
[----:B-1----:R-:W-:Y:S01]  /*364b0*/  IMAD.WIDE R4, R16, 0x2, R24 ;  /* 0x0000000210047825 */ /* 0x002fe200078e0218 */
[----:B------:R-:W-:Y:S01]  /*364c0*/  ISETP.LT.AND P4, PT, R29, UR12, !P5 ;  /* 0x0000000c1d007c0c */ /* 0x000fe2000ef81270 */
[----:B------:R-:W-:Y:S02]  /*364d0*/  ULDC UR12, c[0x0][0x228] ;  /* 0x00008a00000c7ab9 */ /* 0x000fe40000000800 */
[C---:B------:R-:W-:Y:S01]  /*364e0*/  VIADD R14, R10.reuse, 0x17 ;  /* 0x000000170a0e7836 */ /* 0x040fe20000000000 */
[----:B------:R0:W-:Y:S01]  /*364f0*/  @P6 STG.E.U16 desc[UR8][R4.64], R13 ;  /* 0x0000000d04006986 */ /* 0x0001e2000c101508 */
[----:B------:R-:W-:Y:S02]  /*36500*/  VIADD R17, R10, 0x18 ;  /* 0x000000180a117836 */ /* 0x000fe40000000000 */
[----:B------:R-:W-:Y:S01]  /*36510*/  VIADD R16, R12, UR26 ;  /* 0x0000001a0c107c36 */ /* 0x000fe20008000000 */
[----:B------:R-:W-:Y:S01]  /*36520*/  ISETP.GE.AND P6, PT, R14, UR4, PT ;  /* 0x000000040e007c0c */ /* 0x000fe2000bfc6270 */
[----:B------:R-:W-:Y:S01]  /*36530*/  ULDC UR4, c[0x0][0x22c] ;  /* 0x00008b0000047ab9 */ /* 0x000fe20000000800 */
[----:B0-----:R-:W-:Y:S01]  /*36540*/  IMAD.WIDE R4, R12, 0x2, R2 ;  /* 0x000000020c047825 */ /* 0x001fe200078e0202 */
[----:B--2---:R-:W-:-:S03]  /*36550*/  PRMT R18, R21, 0x7632, R18 ;  /* 0x0000763215127816 */ /* 0x004fc60000000012 */
[----:B------:R-:W-:Y:S01]  /*36560*/  IMAD.WIDE R12, R12, 0x2, R24 ;  /* 0x000000020c0c7825 */ /* 0x000fe200078e0218 */
[----:B------:R0:W-:Y:S01]  /*36570*/  @P0 STG.E.U16 desc[UR8][R4.64], R21 ;  /* 0x0000001504000986 */ /* 0x0001e2000c101508 */
[----:B------:R-:W-:Y:S01]  /*36580*/  ISETP.GE.AND P0, PT, R17, UR4, PT ;  /* 0x0000000411007c0c */ /* 0x000fe2000bf06270 */
[----:B------:R-:W-:Y:S01]  /*36590*/  ULDC UR4, c[0x0][0x228] ;  /* 0x00008a0000047ab9 */ /* 0x000fe20000000800 */
[----:B------:R-:W-:Y:S01]  /*365a0*/  IMAD.WIDE R14, R16, 0x2, R2 ;  /* 0x00000002100e7825 */ /* 0x000fe200078e0202 */
[----:B------:R-:W-:Y:S01]  /*365b0*/  ISETP.LT.AND P5, PT, R11, UR4, !P5 ;  /* 0x000000040b007c0c */ /* 0x000fe2000efa1270 */
[----:B------:R-:W-:Y:S01]  /*365c0*/  @P1 STG.E.U16 desc[UR8][R12.64], R18 ;  /* 0x000000120c001986 */ /* 0x000fe2000c101508 */
[----:B------:R-:W-:-:S03]  /*365d0*/  ULDC UR4, c[0x0][0x22c] ;  /* 0x00008b0000047ab9 */ /* 0x000fc60000000800 */
[----:B------:R1:W-:Y:S01]  /*365e0*/  @P4 STG.E.U16 desc[UR8][R14.64], R6 ;  /* 0x000000060e004986 */ /* 0x0003e2000c101508 */
[----:B------:R-:W-:Y:S01]  /*365f0*/  ISETP.LT.AND P4, PT, R29, UR6, !P3 ;  /* 0x000000061d007c0c */ /* 0x000fe2000df81270 */
[----:B0-----:R-:W-:Y:S01]  /*36600*/  VIADD R4, R10, 0x19 ;  /* 0x000000190a047836 */ /* 0x001fe20000000000 */
[----:B------:R-:W-:Y:S01]  /*36610*/  ULDC UR6, c[0x0][0x228] ;  /* 0x00008a0000067ab9 */ /* 0x000fe20000000800 */
[----:B------:R-:W-:-:S03]  /*36620*/  VIADD R17, R16, UR26 ;  /* 0x0000001a10117c36 */ /* 0x000fc60008000000 */
[----:B------:R-:W-:Y:S01]  /*36630*/  ISETP.GE.AND P1, PT, R4, UR4, PT ;  /* 0x0000000404007c0c */ /* 0x000fe2000bf26270 */
[----:B------:R-:W-:Y:S01]  /*36640*/  IMAD.WIDE R4, R16, 0x2, R24 ;  /* 0x0000000210047825 */ /* 0x000fe200078e0218 */
[----:B-1----:R-:W-:-:S03]  /*36650*/  PRMT R6, R6, 0x7632, R6 ;  /* 0x0000763206067816 */ /* 0x002fc60000000006 */
[----:B------:R-:W-:Y:S01]  /*36660*/  VIADD R18, R10, 0x1a ;  /* 0x0000001a0a127836 */ /* 0x000fe20000000000 */
[----:B------:R-:W-:Y:S01]  /*36670*/  ISETP.LT.AND P3, PT, R11, UR10, !P3 ;  /* 0x0000000a0b007c0c */ /* 0x000fe2000df61270 */
[----:B------:R-:W-:Y:S01]  /*36680*/  IMAD.WIDE R12, R17, 0x2, R2 ;  /* 0x00000002110c7825 */ /* 0x000fe200078e0202 */
[----:B------:R-:W-:Y:S01]  /*36690*/  ULDC UR4, c[0x0][0x22c] ;  /* 0x00008b0000047ab9 */ /* 0x000fe20000000800 */
[----:B------:R0:W-:Y:S01]  /*366a0*/  @P5 STG.E.U16 desc[UR8][R4.64], R6 ;  /* 0x0000000604005986 */ /* 0x0001e2000c101508 */
[----:B------:R-:W-:Y:S01]  /*366b0*/  ISETP.GE.AND P5, PT, R18, UR4, PT ;  /* 0x0000000412007c0c */ /* 0x000fe2000bfa6270 */
[----:B------:R-:W-:Y:S01]  /*366c0*/  ULDC UR4, c[0x0][0x228] ;  /* 0x00008a0000047ab9 */ /* 0x000fe20000000800 */
[----:B----4-:R-:W-:Y:S01]  /*366d0*/  PRMT R16, R20, 0x7632, R16 ;  /* 0x0000763214107816 */ /* 0x010fe20000000010 */
[----:B------:R1:W-:Y:S01]  /*366e0*/  @P4 STG.E.U16 desc[UR8][R12.64], R20 ;  /* 0x000000140c004986 */ /* 0x0003e2000c101508 */
[----:B------:R-:W-:Y:S01]  /*366f0*/  ISETP.LT.AND P4, PT, R29, UR4, !P6 ;  /* 0x000000041d007c0c */ /* 0x000fe2000f781270 */
[----:B------:R-:W-:Y:S01]  /*36700*/  IMAD.WIDE R14, R17, 0x2, R24 ;  /* 0x00000002110e7825 */ /* 0x000fe200078e0218 */
[----:B------:R-:W-:Y:S01]  /*36710*/  ISETP.LT.AND P6, PT, R11, UR6, !P6 ;  /* 0x000000060b007c0c */ /* 0x000fe2000f7c1270 */
[----:B------:R-:W2:Y:S01]  /*36720*/  LDL.LU R18, [R1+0x1e0] ;  /* 0x0001e00001127983 */ /* 0x000ea20000300800 */
[----:B------:R-:W-:Y:S01]  /*36730*/  ULDC UR10, c[0x0][0x228] ;  /* 0x00008a00000a7ab9 */ /* 0x000fe20000000800 */
[----:B------:R-:W-:Y:S01]  /*36740*/  ULDC UR6, c[0x0][0x228] ;  /* 0x00008a0000067ab9 */ /* 0x000fe20000000800 */
[----:B------:R-:W-:Y:S01]  /*36750*/  ULDC UR4, c[0x0][0x22c] ;  /* 0x00008b0000047ab9 */ /* 0x000fe20000000800 */
[----:B0-----:R-:W-:Y:S01]  /*36760*/  VIADD R4, R17, UR26 ;  /* 0x0000001a11047c36 */ /* 0x001fe20008000000 */
[----:B------:R0:W-:Y:S01]  /*36770*/  @P3 STG.E.U16 desc[UR8][R14.64], R16 ;  /* 0x000000100e003986 */ /* 0x0001e2000c101508 */
[----:B------:R-:W-:-:S02]  /*36780*/  PRMT R6, R7, 0x7632, R6 ;  /* 0x0000763207067816 */ /* 0x000fc40000000006 */
[C---:B-1----:R-:W-:Y:S01]  /*36790*/  IMAD.WIDE R12, R4.reuse, 0x2, R2 ;  /* 0x00000002040c7825 */ /* 0x042fe200078e0202 */
[----:B------:R-:W3:Y:S04]  /*367a0*/  LDL.LU R27, [R1+0x1d4] ;  /* 0x0001d400011b7983 */ /* 0x000ee80000300800 */
[----:B------:R-:W4:Y:S01]  /*367b0*/  LDL.LU R28, [R1+0x1e4] ;  /* 0x0001e400011c7983 */ /* 0x000f220000300800 */
[----:B0-----:R-:W-:-:S03]  /*367c0*/  IMAD.WIDE R14, R4, 0x2, R24 ;  /* 0x00000002040e7825 */ /* 0x001fc600078e0218 */
[----:B------:R-:W5:Y:S04]  /*367d0*/  LDL.LU R23, [R1+0x1d8] ;  /* 0x0001d80001177983 */ /* 0x000f680000300800 */
[----:B------:R-:W4:Y:S04]  /*367e0*/  LDL.LU R22, [R1+0x1e8] ;  /* 0x0001e80001167983 */ /* 0x000f280000300800 */
[----:B------:R-:W4:Y:S04]  /*367f0*/  LDL.LU R21, [R1+0x1dc] ;  /* 0x0001dc0001157983 */ /* 0x000f280000300800 */
[----:B------:R-:W-:Y:S04]  /*36800*/  @P4 STG.E.U16 desc[UR8][R12.64], R7 ;  /* 0x000000070c004986 */ /* 0x000fe8000c101508 */
[----:B------:R-:W4:Y:S04]  /*36810*/  LDL.LU R20, [R1+0x1ec] ;  /* 0x0001ec0001147983 */ /* 0x000f280000300800 */
[----:B------:R0:W-:Y:S04]  /*36820*/  @P6 STG.E.U16 desc[UR8][R14.64], R6 ;  /* 0x000000060e006986 */ /* 0x0001e8000c101508 */
[----:B0-----:R-:W2:Y:S01]  /*36830*/  LDL.LU R15, [R1+0x1d0] ;  /* 0x0001d000010f7983 */ /* 0x001ea20000300800 */
[----:B------:R-:W-:Y:S01]  /*36840*/  VIADD R5, R10, 0x1b ;  /* 0x0000001b0a057836 */ /* 0x000fe20000000000 */
[----:B------:R-:W-:Y:S01]  /*36850*/  ISETP.LT.AND P3, PT, R29, UR10, !P0 ;  /* 0x0000000a1d007c0c */ /* 0x000fe2000c761270 */
[----:B------:R-:W-:Y:S01]  /*36860*/  VIADD R4, R4, UR26 ;  /* 0x0000001a04047c36 */ /* 0x000fe20008000000 */
[----:B------:R-:W-:Y:S01]  /*36870*/  ISETP.LT.AND P0, PT, R11, UR6, !P0 ;  /* 0x000000060b007c0c */ /* 0x000fe2000c701270 */
[----:B------:R-:W-:Y:S01]  /*36880*/  ULDC UR6, c[0x0][0x228] ;  /* 0x00008a0000067ab9 */ /* 0x000fe20000000800 */
[----:B------:R-:W-:Y:S01]  /*36890*/  ISETP.GE.AND P4, PT, R5, UR4, PT ;  /* 0x0000000405007c0c */ /* 0x000fe2000bf86270 */
[----:B------:R-:W-:Y:S01]  /*368a0*/  ULDC UR4, c[0x0][0x228] ;  /* 0x00008a0000047ab9 */ /* 0x000fe20000000800 */
[C---:B------:R-:W-:Y:S01]  /*368b0*/  IMAD.WIDE R6, R4.reuse, 0x2, R2 ;  /* 0x0000000204067825 */ /* 0x040fe200078e0202 */
[----:B------:R-:W-:Y:S01]  /*368c0*/  ISETP.LT.AND P6, PT, R29, UR4, !P1 ;  /* 0x000000041d007c0c */ /* 0x000fe2000cfc1270 */
[----:B------:R-:W-:Y:S01]  /*368d0*/  ULDC UR4, c[0x0][0x22c] ;  /* 0x00008b0000047ab9 */ /* 0x000fe20000000800 */
[----:B------:R-:W-:Y:S01]  /*368e0*/  ULDC UR10, c[0x0][0x228] ;  /* 0x00008a00000a7ab9 */ /* 0x000fe20000000800 */
[----:B------:R-:W-:Y:S01]  /*368f0*/  IMAD.WIDE R12, R4, 0x2, R24 ;  /* 0x00000002040c7825 */ /* 0x000fe200078e0218 */
[----:B------:R-:W-:Y:S01]  /*36900*/  ISETP.LT.AND P1, PT, R11, UR6, !P1 ;  /* 0x000000060b007c0c */ /* 0x000fe2000cf21270 */
[----:B------:R-:W-:-:S02]  /*36910*/  ULDC UR6, c[0x0][0x228] ;  /* 0x00008a0000067ab9 */ /* 0x000fc40000000800 */
[----:B------:R-:W-:Y:S01]  /*36920*/  VIADD R14, R4, UR26 ;  /* 0x0000001a040e7c36 */ /* 0x000fe20008000000 */
[----:B--2---:R-:W-:Y:S01]  /*36930*/  PRMT R5, R15, 0x7632, R5 ;  /* 0x000076320f057816 */ /* 0x004fe20000000005 */
[----:B------:R0:W-:Y:S01]  /*36940*/  @P3 STG.E.U16 desc[UR8][R6.64], R15 ;  /* 0x0000000f06003986 */ /* 0x0001e2000c101508 */
[----:B------:R-:W-:Y:S01]  /*36950*/  ISETP.LT.AND P3, PT, R29, UR6, !P5 ;  /* 0x000000061d007c0c */ /* 0x000fe2000ef61270 */
[----:B------:R-:W-:Y:S02]  /*36960*/  ULDC UR6, c[0x0][0x228] ;  /* 0x00008a0000067ab9 */ /* 0x000fe40000000800 */
[----:B------:R1:W-:Y:S01]  /*36970*/  @P0 STG.E.U16 desc[UR8][R12.64], R5 ;  /* 0x000000050c000986 */ /* 0x0003e2000c101508 */
[----:B0-----:R-:W-:-:S04]  /*36980*/  IMAD.WIDE R6, R14, 0x2, R24 ;  /* 0x000000020e067825 */ /* 0x001fc800078e0218 */
[----:B-1----:R-:W-:Y:S01]  /*36990*/  IMAD.WIDE R4, R14, 0x2, R2 ;  /* 0x000000020e047825 */ /* 0x002fe200078e0202 */
[----:B------:R-:W-:-:S03]  /*369a0*/  PRMT R12, R18, 0x7632, R12 ;  /* 0x00007632120c7816 */ /* 0x000fc6000000000c */
[----:B------:R-:W-:Y:S01]  /*369b0*/  VIADD R13, R10, 0x1c ;  /* 0x0000001c0a0d7836 */ /* 0x000fe20000000000 */
[----:B------:R0:W-:Y:S04]  /*369c0*/  @P6 STG.E.U16 desc[UR8][R4.64], R18 ;  /* 0x0000001204006986 */ /* 0x0001e8000c101508 */
[----:B------:R-:W-:Y:S01]  /*369d0*/  ISETP.GE.AND P0, PT, R13, UR4, PT ;  /* 0x000000040d007c0c */ /* 0x000fe2000bf06270 */
[----:B------:R-:W-:Y:S01]  /*369e0*/  ULDC UR4, c[0x0][0x228] ;  /* 0x00008a0000047ab9 */ /* 0x000fe20000000800 */
[----:B------:R1:W-:Y:S01]  /*369f0*/  @P1 STG.E.U16 desc[UR8][R6.64], R12 ;  /* 0x0000000c06001986 */ /* 0x0003e2000c101508 */
[----:B------:R-:W-:Y:S01]  /*36a00*/  ISETP.LT.AND P5, PT, R11, UR4, !P5 ;  /* 0x000000040b007c0c */ /* 0x000fe2000efa1270 */
[----:B------:R-:W-:Y:S01]  /*36a10*/  ULDC UR4, c[0x0][0x22c] ;  /* 0x00008b0000047ab9 */ /* 0x000fe20000000800 */
[----:B0-----:R-:W-:Y:S01]  /*36a20*/  VIADD R4, R14, UR26 ;  /* 0x0000001a0e047c36 */ /* 0x001fe20008000000 */
[----:B-----5:R-:W-:Y:S01]  /*36a30*/  PRMT R16, R23, 0x7632, R16 ;  /* 0x0000763217107816 */ /* 0x020fe20000000010 */
[C---:B------:R-:W-:Y:S01]  /*36a40*/  VIADD R5, R10.reuse, 0x1d ;  /* 0x0000001d0a057836 */ /* 0x040fe20000000000 */
[----:B------:R-:W-:Y:S01]  /*36a50*/  ISETP.LT.AND P1, PT, R29, UR6, !P4 ;  /* 0x000000061d007c0c */ /* 0x000fe2000e721270 */
[----:B------:R-:W-:Y:S01]  /*36a60*/  VIADD R14, R10, 0x1e ;  /* 0x0000001e0a0e7836 */ /* 0x000fe20000000000 */
[----:B---3--:R-:W-:Y:S01]  /*36a70*/  PRMT R13, R27, 0x7632, R13 ;  /* 0x000076321b0d7816 */ /* 0x008fe2000000000d */
[C---:B-1----:R-:W-:Y:S01]  /*36a80*/  IMAD.WIDE R6, R4.reuse, 0x2, R2 ;  /* 0x0000000204067825 */ /* 0x042fe200078e0202 */
        /* <DEDUP_REMOVED lines=10> */
[----:B----4-:R-:W-:Y:S01]  /*36b30*/  PRMT R17, R21, 0x7632, R17 ;  /* 0x0000763215117816 */ /* 0x010fe20000000011 */
[----:B------:R-:W2:Y:S01]  /*36b40*/  LDL.LU R18, [R1+0x10] ;  /* 0x0000100001127983 */ /* 0x000ea20000300800 */
[----:B0-----:R-:W-:-:S03]  /*36b50*/  IMAD.WIDE R6, R12, 0x2, R2 ;  /* 0x000000020c067825 */ /* 0x001fc600078e0202 */
[----:B------:R0:W-:Y:S04]  /*36b60*/  @P5 STG.E.U16 desc[UR8][R4.64], R13 ;  /* 0x0000000d04005986 */ /* 0x0001e8000c101508 */
[----:B------:R1:W-:Y:S01]  /*36b70*/  @P1 STG.E.U16 desc[UR8][R6.64], R28 ;  /* 0x0000001c06001986 */ /* 0x0003e2000c101508 */
[----:B------:R-:W-:Y:S01]  /*36b80*/  ISETP.LT.AND P1, PT, R29, UR6, !P0 ;  /* 0x000000061d007c0c */ /* 0x000fe2000c721270 */
[----:B------:R-:W-:Y:S01]  /*36b90*/  ULDC UR6, c[0x0][0x228] ;  /* 0x00008a0000067ab9 */ /* 0x000fe20000000800 */
        /* <DEDUP_REMOVED lines=8> */
[----:B------:R0:W-:Y:S02]  /*36c20*/  @P4 STG.E.U16 desc[UR8][R4.64], R6 ;  /* 0x0000000604004986 */ /* 0x0001e4000c101508 */
[----:B------:R-:W-:Y:S01]  /*36c30*/  ISETP.GE.AND P4, PT, R7, UR4, PT ;  /* 0x0000000407007c0c */ /* 0x000fe2000bf86270 */
[----:B------:R-:W-:Y:S01]  /*36c40*/  VIADD R7, R10, 0x20 ;  /* 0x000000200a077836 */ /* 0x000fe20000000000 */
[----:B------:R-:W-:Y:S01]  /*36c50*/  ULDC UR4, c[0x0][0x22c] ;  /* 0x00008b0000047ab9 */ /* 0x000fe20000000800 */
[C---:B0-----:R-:W-:Y:S02]  /*36c60*/  VIADD R6, R12.reuse, UR26 ;  /* 0x0000001a0c067c36 */ /* 0x041fe40008000000 */
[----:B------:R-:W-:-:S04]  /*36c70*/  IMAD.WIDE R4, R12, 0x2, R2 ;  /* 0x000000020c047825 */ /* 0x000fc800078e0202 */
[----:B------:R-:W-:Y:S01]  /*36c80*/  IMAD.WIDE R12, R12, 0x2, R24 ;  /* 0x000000020c0c7825 */ /* 0x000fe200078e0218 */
[----:B------:R0:W-:Y:S01]  /*36c90*/  @P1 STG.E.U16 desc[UR8][R4.64], R23 ;  /* 0x0000001704001986 */ /* 0x0001e2000c101508 */
[----:B------:R-:W-:Y:S01]  /*36ca0*/  ISETP.GE.AND P1, PT, R7, UR4, PT ;  /* 0x0000000407007c0c */ /* 0x000fe2000bf26270 */
[----:B------:R-:W-:Y:S01]  /*36cb0*/  ULDC UR4, c[0x0][0x228] ;  /* 0x00008a0000047ab9 */ /* 0x000fe20000000800 */
[----:B------:R-:W-:Y:S01]  /*36cc0*/  IMAD.WIDE R14, R6, 0x2, R2 ;  /* 0x00000002060e7825 */ /* 0x000fe200078e0202 */
[----:B------:R1:W-:Y:S01]  /*36cd0*/  @P0 STG.E.U16 desc[UR8][R12.64], R16 ;  /* 0x000000100c000986 */ /* 0x0003e2000c101508 */
[----:B------:R-:W-:Y:S01]  /*36ce0*/  ISETP.LT.AND P6, PT, R11, UR4, !P6 ;  /* 0x000000040b007c0c */ /* 0x000fe2000f7c1270 */
[----:B------:R-:W-:Y:S02]  /*36cf0*/  ULDC UR4, c[0x0][0x22c] ;  /* 0x00008b0000047ab9 */ /* 0x000fe40000000800 */
[----:B------:R3:W-:Y:S01]  /*36d00*/  @P5 STG.E.U16 desc[UR8][R14.64], R22 ;  /* 0x000000160e005986 */ /* 0x0007e2000c101508 */
[----:B------:R-:W-:Y:S01]  /*36d10*/  ISETP.LT.AND P5, PT, R29, UR6, !P3 ;  /* 0x000000061d007c0c */ /* 0x000fe2000dfa1270 */
[----:B------:R-:W-:Y:S01]  /*36d20*/  ULDC UR6, c[0x0][0x228] ;  /* 0x00008a0000067ab9 */ /* 0x000fe20000000800 */
[----:B0-----:R-:W-:Y:S01]  /*36d30*/  VIADD R4, R10, 0x21 ;  /* 0x000000210a047836 */ /* 0x001fe20000000000 */
[----:B------:R-:W-:Y:S01]  /*36d40*/  ISETP.LT.AND P3, PT, R11, UR10, !P3 ;  /* 0x0000000a0b007c0c */ /* 0x000fe2000df61270 */
[----:B------:R-:W-:-:S03]  /*36d50*/  ULDC UR10, c[0x0][0x228] ;  /* 0x00008a00000a7ab9 */ /* 0x000fc60000000800 */
[----:B------:R-:W-:Y:S01]  /*36d60*/  ISETP.GE.AND P0, PT, R4, UR4, PT ;  /* 0x0000000404007c0c */ /* 0x000fe2000bf06270 */
[----:B------:R-:W-:Y:S01]  /*36d70*/  VIADD R4, R6, UR26 ;  /* 0x0000001a06047c36 */ /* 0x000fe20008000000 */
[----:B------:R-:W-:Y:S01]  /*36d80*/  PRMT R5, R22, 0x7632, R5 ;  /* 0x0000763216057816 */ /* 0x000fe20000000005 */
[----:B------:R-:W-:Y:S01]  /*36d90*/  IMAD.WIDE R6, R6, 0x2, R24 ;  /* 0x0000000206067825 */ /* 0x000fe200078e0218 */
[----:B------:R-:W-:-:S03]  /*36da0*/  ULDC UR4, c[0x0][0x22c] ;  /* 0x00008b0000047ab9 */ /* 0x000fc60000000800 */
[C---:B-1----:R-:W-:Y:S01]  /*36db0*/  IMAD.WIDE R12, R4.reuse, 0x2, R2 ;  /* 0x00000002040c7825 */ /* 0x042fe200078e0202 */
[----:B------:R-:W-:Y:S03]  /*36dc0*/  @P6 STG.E.U16 desc[UR8][R6.64], R5 ;  /* 0x0000000506006986 */ /* 0x000fe6000c101508 */
[----:B---3--:R-:W-:Y:S01]  /*36dd0*/  IMAD.WIDE R14, R4, 0x2, R24 ;  /* 0x00000002040e7825 */ /* 0x008fe200078e0218 */
[----:B------:R-:W-:Y:S04]  /*36de0*/  @P5 STG.E.U16 desc[UR8][R12.64], R21 ;  /* 0x000000150c005986 */ /* 0x000fe8000c101508 */
[----:B------:R0:W-:Y:S04]  /*36df0*/  @P3 STG.E.U16 desc[UR8][R14.64], R17 ;  /* 0x000000110e003986 */ /* 0x0001e8000c101508 */
[----:B0-----:R-:W3:Y:S04]  /*36e00*/  LDL.LU R15, [R1+0x20] ;  /* 0x00002000010f7983 */ /* 0x001ee80000300800 */
[----:B------:R-:W4:Y:S04]  /*36e10*/  LDL.LU R27, [R1+0x24] ;  /* 0x00002400011b7983 */ /* 0x000f280000300800 */
[----:B------:R-:W5:Y:S04]  /*36e20*/  LDL.LU R28, [R1+0x14] ;  /* 0x00001400011c7983 */ /* 0x000f680000300800 */
[----:B------:R-:W4:Y:S04]  /*36e30*/  LDL.LU R23, [R1+0x28] ;  /* 0x0000280001177983 */ /* 0x000f280000300800 */
[----:B------:R-:W5:Y:S04]  /*36e40*/  LDL.LU R22, [R1+0x18] ;  /* 0x0000180001167983 */ /* 0x000f680000300800 */
[----:B------:R-:W5:Y:S01]  /*36e50*/  LDL.LU R21, [R1+0x2c] ;  /* 0x00002c0001157983 */ /* 0x000f620000300800 */
[----:B------:R-:W-:-:S05]  /*36e60*/  VIADD R16, R10, 0x22 ;  /* 0x000000220a107836 */ /* 0x000fca0000000000 */
[----:B------:R-:W-:Y:S01]  /*36e70*/  ISETP.GE.AND P6, PT, R16, UR4, PT ;  /* 0x0000000410007c0c */ /* 0x000fe2000bfc6270 */
[----:B------:R-:W-:Y:S02]  /*36e80*/  ULDC UR4, c[0x0][0x228] ;  /* 0x00008a0000047ab9 */ /* 0x000fe40000000800 */
[----:B------:R-:W-:Y:S01]  /*36e90*/  ISETP.LT.AND P5, PT, R29, UR4, !P4 ;  /* 0x000000041d007c0c */ /* 0x000fe2000e7a1270 */
[----:B------:R-:W-:Y:S01]  /*36ea0*/  VIADD R12, R4, UR26 ;  /* 0x0000001a040c7c36 */ /* 0x000fe20008000000 */
[----:B------:R-:W-:Y:S01]  /*36eb0*/  ISETP.LT.AND P4, PT, R11, UR6, !P4 ;  /* 0x000000060b007c0c */ /* 0x000fe2000e781270 */
[----:B------:R-:W-:Y:S01]  /*36ec0*/  VIADD R13, R10, 0x23 ;  /* 0x000000230a0d7836 */ /* 0x000fe20000000000 */
[----:B------:R-:W-:Y:S01]  /*36ed0*/  ULDC UR6, c[0x0][0x228] ;  /* 0x00008a0000067ab9 */ /* 0x000fe20000000800 */
[----:B------:R-:W-:Y:S01]  /*36ee0*/  IMAD.WIDE R6, R12, 0x2, R2 ;  /* 0x000000020c067825 */ /* 0x000fe200078e0202 */
[----:B------:R-:W-:Y:S01]  /*36ef0*/  ISETP.LT.AND P3, PT, R29, UR10, !P1 ;  /* 0x0000000a1d007c0c */ /* 0x000fe2000cf61270 */
[----:B------:R-:W-:Y:S01]  /*36f00*/  ULDC UR4, c[0x0][0x22c] ;  /* 0x00008b0000047ab9 */ /* 0x000fe20000000800 */
[----:B------:R-:W-:Y:S01]  /*36f10*/  PRMT R14, R20, 0x7632, R14 ;  /* 0x00007632140e7816 */ /* 0x000fe2000000000e */
[C-C-:B------:R-:W-:Y:S01]  /*36f20*/  IMAD.WIDE R4, R12.reuse, 0x2, R24.reuse ;  /* 0x000000020c047825 */ /* 0x140fe200078e0218 */
[----:B------:R-:W-:Y:S01]  /*36f30*/  ISETP.LT.AND P1, PT, R11, UR6, !P1 ;  /* 0x000000060b007c0c */ /* 0x000fe2000cf21270 */
[----:B------:R-:W-:Y:S01]  /*36f40*/  ULDC UR6, c[0x0][0x228] ;  /* 0x00008a0000067ab9 */ /* 0x000fe20000000800 */
[----:B------:R-:W-:Y:S01]  /*36f50*/  ULDC UR10, c[0x0][0x228] ;  /* 0x00008a00000a7ab9 */ /* 0x000fe20000000800 */
[----:B------:R0:W-:Y:S01]  /*36f60*/  @P5 STG.E.U16 desc[UR8][R6.64], R20 ;  /* 0x0000001406005986 */ /* 0x0001e2000c101508 */
[----:B------:R-:W-:Y:S01]  /*36f70*/  ISETP.GE.AND P5, PT, R13, UR4, PT ;  /* 0x000000040d007c0c */ /* 0x000fe2000bfa6270 */
[----:B------:R-:W-:Y:S01]  /*36f80*/  VIADD R12, R12, UR26 ;  /* 0x0000001a0c0c7c36 */ /* 0x000fe20008000000 */
[----:B------:R-:W-:Y:S01]  /*36f90*/  ULDC UR4, c[0x0][0x228] ;  /* 0x00008a0000047ab9 */ /* 0x000fe20000000800 */
[----:B------:R1:W-:Y:S01]  /*36fa0*/  @P4 STG.E.U16 desc[UR8][R4.64], R14 ;  /* 0x0000000e04004986 */ /* 0x0003e2000c101508 */
[----:B------:R-:W-:Y:S01]  /*36fb0*/  ISETP.LT.AND P4, PT, R29, UR4, !P0 ;  /* 0x000000041d007c0c */ /* 0x000fe2000c781270 */
[----:B------:R-:W-:Y:S01]  /*36fc0*/  ULDC UR4, c[0x0][0x22c] ;  /* 0x00008b0000047ab9 */ /* 0x000fe20000000800 */
[----:B------:R-:W-:Y:S01]  /*36fd0*/  ISETP.LT.AND P0, PT, R11, UR6, !P0 ;  /* 0x000000060b007c0c */ /* 0x000fe2000c701270 */
[----:B------:R-:W-:Y:S01]  /*36fe0*/  ULDC UR6, c[0x0][0x228] ;  /* 0x00008a0000067ab9 */ /* 0x000fe20000000800 */
[C---:B0-----:R-:W-:Y:S01]  /*36ff0*/  IMAD.WIDE R6, R12.reuse, 0x2, R24 ;  /* 0x000000020c067825 */ /* 0x041fe200078e0218 */
[----:B------:R-:W5:Y:S03]  /*37000*/  LDL.LU R20, [R1+0x1c] ;  /* 0x00001c0001147983 */ /* 0x000f660000300800 */
[----:B-1----:R-:W-:-:S04]  /*37010*/  IMAD.WIDE R4, R12, 0x2, R2 ;  /* 0x000000020c047825 */ /* 0x002fc800078e0202 */
[----:B------:R-:W-:Y:S01]  /*37020*/  VIADD R12, R12, UR26 ;  /* 0x0000001a0c0c7c36 */ /* 0x000fe20008000000 */
[----:B--2---:R-:W-:Y:S02]  /*37030*/  PRMT R14, R18, 0x7632, R14 ;  /* 0x00007632120e7816 */ /* 0x004fe4000000000e */
[----:B---3--:R-:W-:Y:S01]  /*37040*/  PRMT R13, R15, 0x7632, R13 ;  /* 0x000076320f0d7816 */ /* 0x008fe2000000000d */
[----:B------:R0:W-:Y:S01]  /*37050*/  @P3 STG.E.U16 desc[UR8][R4.64], R15 ;  /* 0x0000000f04003986 */ /* 0x0001e2000c101508 */
[----:B------:R-:W-:Y:S01]  /*37060*/  ISETP.LT.AND P3, PT, R29, UR6, !P6 ;  /* 0x000000061d007c0c */ /* 0x000fe2000f761270 */
[----:B------:R-:W-:Y:S02]  /*37070*/  ULDC UR6, c[0x0][0x228] ;  /* 0x00008a0000067ab9 */ /* 0x000fe40000000800 */
[----:B------:R1:W-:Y:S01]  /*37080*/  @P1 STG.E.U16 desc[UR8][R6.64], R13 ;  /* 0x0000000d06001986 */ /* 0x0003e2000c101508 */
[----:B0-----:R-:W-:-:S04]  /*37090*/  IMAD.WIDE R4, R12, 0x2, R2 ;  /* 0x000000020c047825 */ /* 0x001fc800078e0202 */
[----:B-1----:R-:W-:Y:S02]  /*370a0*/  VIADD R13, R10, 0x24 ;  /* 0x000000240a0d7836 */ /* 0x002fe40000000000 */
[C---:B------:R-:W-:Y:S01]  /*370b0*/  IMAD.WIDE R6, R12.reuse, 0x2, R24 ;  /* 0x000000020c067825 */ /* 0x040fe200078e0218 */
[----:B------:R0:W-:Y:S02]  /*370c0*/  @P4 STG.E.U16 desc[UR8][R4.64], R18 ;  /* 0x0000001204004986 */ /* 0x0001e4000c101508 */
[----:B------:R-:W-:Y:S01]  /*370d0*/  ISETP.GE.AND P1, PT, R13, UR4, PT ;  /* 0x000000040d007c0c */ /* 0x000fe2000bf26270 */
[----:B------:R-:W-:Y:S01]  /*370e0*/  VIADD R12, R12, UR26 ;  /* 0x0000001a0c0c7c36 */ /* 0x000fe20008000000 */
[----:B------:R1:W-:Y:S01]  /*370f0*/  @P0 STG.E.U16 desc[UR8][R6.64], R14 ;  /* 0x0000000e06000986 */ /* 0x0003e2000c101508 */
[----:B------:R-:W-:Y:S01]  /*37100*/  ULDC UR4, c[0x0][0x228] ;  /* 0x00008a0000047ab9 */ /* 0x000fe20000000800 */
[----:B------:R-:W-:Y:S01]  /*37110*/  ISETP.LT.AND P0, PT, R29, UR6, !P5 ;  /* 0x000000061d007c0c */ /* 0x000fe2000ef01270 */
[----:B------:R-:W-:Y:S01]  /*37120*/  VIADD R15, R10, 0x26 ;  /* 0x000000260a0f7836 */ /* 0x000fe20000000000 */
[----:B------:R-:W-:Y:S01]  /*37130*/  ISETP.LT.AND P6, PT, R11, UR4, !P6 ;  /* 0x000000040b007c0c */ /* 0x000fe2000f7c1270 */
[----:B------:R-:W-:Y:S01]  /*37140*/  ULDC UR4, c[0x0][0x22c] ;  /* 0x00008b0000047ab9 */ /* 0x000fe20000000800 */
[C---:B------:R-:W-:Y:S01]  /*37150*/  VIADD R13, R12.reuse, UR26 ;  /* 0x0000001a0c0d7c36 */ /* 0x040fe20008000000 */
[----:B------:R-:W-:Y:S01]  /*37160*/  ULDC UR6, c[0x0][0x228] ;  /* 0x00008a0000067ab9 */ /* 0x000fe20000000800 */
[----:B0-----:R-:W-:Y:S01]  /*37170*/  IMAD.WIDE R4, R12, 0x2, R2 ;  /* 0x000000020c047825 */ /* 0x001fe200078e0202 */
[----:B----4-:R-:W-:Y:S01]  /*37180*/  PRMT R16, R23, 0x7632, R16 ;  /* 0x0000763217107816 */ /* 0x010fe20000000010 */
[----:B------:R-:W2:Y:S02]  /*37190*/  LDL.LU R18, [R1+0x40] ;  /* 0x0000400001127983 */ /* 0x000ea40000300800 */
[----:B-1----:R-:W-:-:S02]  /*371a0*/  VIADD R6, R10, 0x25 ;  /* 0x000000250a067836 */ /* 0x002fc40000000000 */
[----:B------:R0:W-:Y:S03]  /*371b0*/  @P3 STG.E.U16 desc[UR8][R4.64], R27 ;  /* 0x0000001b04003986 */ /* 0x0001e6000c101508 */
[----:B------:R-:W-:Y:S01]  /*371c0*/  ISETP.GE.AND P4, PT, R6, UR4, PT ;  /* 0x0000000406007c0c */ /* 0x000fe2000bf86270 */
[----:B------:R-:W-:Y:S02]  /*371d0*/  ULDC UR4, c[0x0][0x22c] ;  /* 0x00008b0000047ab9 */ /* 0x000fe40000000800 */
[----:B------:R-:W-:Y:S01]  /*371e0*/  ISETP.GE.AND P3, PT, R15, UR4, PT ;  /* 0x000000040f007c0c */ /* 0x000fe2000bf66270 */
[----:B------:R-:W-:Y:S01]  /*371f0*/  ULDC UR4, c[0x0][0x228] ;  /* 0x00008a0000047ab9 */ /* 0x000fe20000000800 */
[----:B------:R-:W-:Y:S01]  /*37200*/  PRMT R14, R27, 0x7632, R14 ;  /* 0x000076321b0e7816 */ /* 0x000fe2000000000e */
[----:B------:R-:W-:Y:S01]  /*37210*/  IMAD.WIDE R6, R13, 0x2, R2 ;  /* 0x000000020d067825 */ /* 0x000fe200078e0202 */
[----:B------:R-:W-:Y:S01]  /*37220*/  ISETP.LT.AND P5, PT, R11, UR4, !P5 ;  /* 0x000000040b007c0c */ /* 0x000fe2000efa1270 */
[----:B------:R-:W-:-:S02]  /*37230*/  ULDC UR4, c[0x0][0x22c] ;  /* 0x00008b0000047ab9 */ /* 0x000fc40000000800 */
[----:B0-----:R-:W-:-:S05]  /*37240*/  IMAD.WIDE R4, R12, 0x2, R24 ;  /* 0x000000020c047825 */ /* 0x001fca00078e0218 */
[----:B------:R0:W-:Y:S04]  /*37250*/  @P6 STG.E.U16 desc[UR8][R4.64], R14 ;  /* 0x0000000e04006986 */ /* 0x0001e8000c101508 */
[----:B-----5:R1:W-:Y:S01]  /*37260*/  @P0 STG.E.U16 desc[UR8][R6.64], R28 ;  /* 0x0000001c06000986 */ /* 0x0203e2000c101508 */
[----:B------:R-:W-:Y:S01]  /*37270*/  ISETP.LT.AND P0, PT, R29, UR6, !P1 ;  /* 0x000000061d007c0c */ /* 0x000fe2000cf01270 */
[----:B------:R-:W-:Y:S02]  /*37280*/  VIADD R12, R10, 0x27 ;  /* 0x000000270a0c7836 */ /* 0x000fe40000000000 */
[----:B0-----:R-:W-:Y:S01]  /*37290*/  IMAD.WIDE R4, R13, 0x2, R24 ;  /* 0x000000020d047825 */ /* 0x001fe200078e0218 */
[----:B-1----:R-:W-:-:S03]  /*372a0*/  PRMT R7, R28, 0x7632, R7 ;  /* 0x000076321c077816 */ /* 0x002fc60000000007 */
[----:B------:R-:W-:Y:S01]  /*372b0*/  VIADD R6, R13, UR26 ;  /* 0x0000001a0d067c36 */ /* 0x000fe20008000000 */
[----:B------:R-:W-:Y:S01]  /*372c0*/  ISETP.LT.AND P1, PT, R11, UR10, !P1 ;  /* 0x0000000a0b007c0c */ /* 0x000fe2000cf21270 */
[----:B------:R-:W-:Y:S01]  /*372d0*/  VIADD R15, R10, 0x28 ;  /* 0x000000280a0f7836 */ /* 0x000fe20000000000 */
[----:B------:R-:W-:Y:S01]  /*372e0*/  ISETP.LT.AND P6, PT, R29, UR12, !P4 ;  /* 0x0000000c1d007c0c */ /* 0x000fe2000e7c1270 */
[----:B------:R0:W-:Y:S01]  /*372f0*/  @P5 STG.E.U16 desc[UR8][R4.64], R7 ;  /* 0x0000000704005986 */ /* 0x0001e2000c101508 */
[----:B------:R-:W-:Y:S01]  /*37300*/  ISETP.GE.AND P5, PT, R12, UR4, PT ;  /* 0x000000040c007c0c */ /* 0x000fe2000bfa6270 */
[----:B------:R-:W-:Y:S01]  /*37310*/  ULDC UR4, c[0x0][0x22c] ;  /* 0x00008b0000047ab9 */ /* 0x000fe20000000800 */
[----:B------:R-:W-:Y:S01]  /*37320*/  VIADD R14, R6, UR26 ;  /* 0x0000001a060e7c36 */ /* 0x000fe20008000000 */
[----:B------:R-:W-:Y:S01]  /*37330*/  ULDC UR6, c[0x0][0x228] ;  /* 0x00008a0000067ab9 */ /* 0x000fe20000000800 */
[----:B------:R-:W-:Y:S01]  /*37340*/  VIADD R17, R10, 0x2a ;  /* 0x0000002a0a117836 */ /* 0x000fe20000000000 */
[----:B------:R-:W-:Y:S01]  /*37350*/  ULDC UR10, c[0x0][0x228] ;  /* 0x00008a00000a7ab9 */ /* 0x000fe20000000800 */
[----:B------:R-:W-:Y:S01]  /*37360*/  ULDC UR12, c[0x0][0x228] ;  /* 0x00008a00000c7ab9 */ /* 0x000fe20000000800 */
[----:B0-----:R-:W-:-:S05]  /*37370*/  IMAD.WIDE R4, R6, 0x2, R2 ;  /* 0x0000000206047825 */ /* 0x001fca00078e0202 */
[----:B------:R0:W-:Y:S01]  /*37380*/  @P0 STG.E.U16 desc[UR8][R4.64], R23 ;  /* 0x0000001704000986 */ /* 0x0001e2000c101508 */
[----:B------:R-:W-:Y:S01]  /*37390*/  ISETP.GE.AND P0, PT, R15, UR4, PT ;  /* 0x000000040f007c0c */ /* 0x000fe2000bf06270 */
[----:B------:R-:W-:Y:S01]  /*373a0*/  ULDC UR4, c[0x0][0x228] ;  /* 0x00008a0000047ab9 */ /* 0x000fe20000000800 */
[----:B------:R-:W-:Y:S01]  /*373b0*/  IMAD.WIDE R6, R6, 0x2, R24 ;  /* 0x0000000206067825 */ /* 0x000fe200078e0218 */
[----:B------:R-:W-:Y:S01]  /*373c0*/  ISETP.LT.AND P4, PT, R11, UR4, !P4 ;  /* 0x000000040b007c0c */ /* 0x000fe2000e781270 */
[----:B------:R-:W-:Y:S02]  /*373d0*/  ULDC UR4, c[0x0][0x22c] ;  /* 0x00008b0000047ab9 */ /* 0x000fe40000000800 */
[----:B------:R-:W-:Y:S01]  /*373e0*/  IMAD.WIDE R12, R14, 0x2, R2 ;  /* 0x000000020e0c7825 */ /* 0x000fe200078e0202 */
[----:B------:R1:W-:Y:S03]  /*373f0*/  @P1 STG.E.U16 desc[UR8][R6.64], R16 ;  /* 0x0000001006001986 */ /* 0x0003e6000c101508 */
[----:B0-----:R-:W-:-:S02]  /*37400*/  VIADD R4, R10, 0x29 ;  /* 0x000000290a047836 */ /* 0x001fc40000000000 */
[----:B------:R-:W-:-:S03]  /*37410*/  VIADD R15, R14, UR26 ;  /* 0x0000001a0e0f7c36 */ /* 0x000fc60008000000 */
[----:B------:R-:W-:Y:S01]  /*37420*/  ISETP.GE.AND P1, PT, R4, UR4, PT ;  /* 0x0000000404007c0c */ /* 0x000fe2000bf26270 */
[----:B------:R-:W-:Y:S01]  /*37430*/  IMAD.WIDE R4, R14, 0x2, R24 ;  /* 0x000000020e047825 */ /* 0x000fe200078e0218 */
[----:B-1----:R-:W-:Y:S01]  /*37440*/  PRMT R16, R22, 0x7632, R16 ;  /* 0x0000763216107816 */ /* 0x002fe20000000010 */
[----:B------:R0:W-:Y:S02]  /*37450*/  @P6 STG.E.U16 desc[UR8][R12.64], R22 ;  /* 0x000000160c006986 */ /* 0x0001e4000c101508 */
[C---:B------:R-:W-:Y:S01]  /*37460*/  IMAD.WIDE R6, R15.reuse, 0x2, R2 ;  /* 0x000000020f067825 */ /* 0x040fe200078e0202 */
[----:B------:R-:W-:Y:S01]  /*37470*/  ULDC UR4, c[0x0][0x22c] ;  /* 0x00008b0000047ab9 */ /* 0x000fe20000000800 */
[----:B------:R1:W-:Y:S02]  /*37480*/  @P4 STG.E.U16 desc[UR8][R4.64], R16 ;  /* 0x0000001004004986 */ /* 0x0003e4000c101508 */
[----:B0-----:R-:W-:-:S04]  /*37490*/  IMAD.WIDE R12, R15, 0x2, R24 ;  /* 0x000000020f0c7825 */ /* 0x001fc800078e0218 */
[----:B-1----:R-:W-:Y:S02]  /*374a0*/  VIADD R4, R15, UR26 ;  /* 0x0000001a0f047c36 */ /* 0x002fe40008000000 */
[----:B------:R-:W3:Y:S04]  /*374b0*/  LDL.LU R15, [R1+0x1f0] ;  /* 0x0001f000010f7983 */ /* 0x000ee80000300800 */
[----:B------:R-:W4:Y:S04]  /*374c0*/  LDL.LU R27, [R1+0x1f4] ;  /* 0x0001f400011b7983 */ /* 0x000f280000300800 */
[----:B------:R-:W5:Y:S01]  /*374d0*/  LDL.LU R28, [R1+0x44] ;  /* 0x00004400011c7983 */ /* 0x000f620000300800 */
[----:B------:R-:W-:Y:S01]  /*374e0*/  ISETP.LT.AND P6, PT, R29, UR6, !P3 ;  /* 0x000000061d007c0c */ /* 0x000fe2000dfc1270 */
[----:B------:R-:W-:-:S02]  /*374f0*/  ULDC UR6, c[0x0][0x228] ;  /* 0x00008a0000067ab9 */ /* 0x000fc40000000800 */
[----:B------:R-:W4:Y:S04]  /*37500*/  LDL.LU R23, [R1+0x1f8] ;  /* 0x0001f80001177983 */ /* 0x000f280000300800 */
[----:B------:R-:W5:Y:S01]  /*37510*/  LDL.LU R22, [R1+0x48] ;  /* 0x0000480001167983 */ /* 0x000f620000300800 */
[----:B------:R-:W-:-:S05]  /*37520*/  PRMT R14, R21, 0x7632, R14 ;  /* 0x00007632150e7816 */ /* 0x000fca000000000e */
[----:B------:R0:W-:Y:S04]  /*37530*/  @P6 STG.E.U16 desc[UR8][R6.64], R21 ;  /* 0x0000001506006986 */ /* 0x0001e8000c101508 */
[----:B0-----:R-:W5:Y:S01]  /*37540*/  LDL.LU R21, [R1+0x1fc] ;  /* 0x0001fc0001157983 */ /* 0x001f620000300800 */
[----:B------:R-:W-:Y:S01]  /*37550*/  ISETP.GE.AND P4, PT, R17, UR4, PT ;  /* 0x0000000411007c0c */ /* 0x000fe2000bf86270 */
[----:B------:R-:W-:Y:S01]  /*37560*/  ULDC UR4, c[0x0][0x228] ;  /* 0x00008a0000047ab9 */ /* 0x000fe20000000800 */
[----:B------:R-:W-:Y:S01]  /*37570*/  ISETP.LT.AND P3, PT, R11, UR10, !P3 ;  /* 0x0000000a0b007c0c */ /* 0x000fe2000df61270 */
[----:B------:R-:W-:Y:S01]  /*37580*/  IMAD.WIDE R6, R4, 0x2, R2 ;  /* 0x0000000204067825 */ /* 0x000fe200078e0202 */
[----:B------:R-:W-:Y:S01]  /*37590*/  ISETP.LT.AND P6, PT, R29, UR4, !P5 ;  /* 0x000000041d007c0c */ /* 0x000fe2000efc1270 */
[----:B------:R-:W-:-:S10]  /*375a0*/  ULDC UR10, c[0x0][0x228] ;  /* 0x00008a00000a7ab9 */ /* 0x000fd40000000800 */
[----:B------:R0:W-:Y:S01]  /*375b0*/  @P3 STG.E.U16 desc[UR8][R12.64], R14 ;  /* 0x0000000e0c003986 */ /* 0x0001e2000c101508 */
[----:B------:R-:W-:Y:S01]  /*375c0*/  VIADD R5, R10, 0x2b ;  /* 0x0000002b0a057836 */ /* 0x000fe20000000000 */
[----:B------:R-:W-:Y:S02]  /*375d0*/  ULDC UR4, c[0x0][0x22c] ;  /* 0x00008b0000047ab9 */ /* 0x000fe40000000800 */
[----:B------:R1:W-:Y:S01]  /*375e0*/  @P6 STG.E.U16 desc[UR8][R6.64], R20 ;  /* 0x0000001406006986 */ /* 0x0003e2000c101508 */
[----:B0-----:R-:W-:-:S03]  /*375f0*/  PRMT R14, R20, 0x7632, R14 ;  /* 0x00007632140e7816 */ /* 0x001fc6000000000e */
[----:B-1----:R-:W5:Y:S01]  /*37600*/  LDL.LU R20, [R1+0x4c] ;  /* 0x00004c0001147983 */ /* 0x002f620000300800 */
[----:B------:R-:W-:Y:S01]  /*37610*/  ISETP.LT.AND P5, PT, R11, UR6, !P5 ;  /* 0x000000060b007c0c */ /* 0x000fe2000efa1270 */
[----:B------:R-:W-:Y:S01]  /*37620*/  ULDC UR6, c[0x0][0x228] ;  /* 0x00008a0000067ab9 */ /* 0x000fe20000000800 */
[----:B------:R-:W-:Y:S01]  /*37630*/  ISETP.LT.AND P3, PT, R29, UR10, !P0 ;  /* 0x0000000a1d007c0c */ /* 0x000fe2000c761270 */
[C---:B------:R-:W-:Y:S01]  /*37640*/  IMAD.WIDE R12, R4.reuse, 0x2, R24 ;  /* 0x00000002040c7825 */ /* 0x040fe200078e0218 */
[----:B------:R-:W-:Y:S01]  /*37650*/  ISETP.LT.AND P0, PT, R11, UR6, !P0 ;  /* 0x000000060b007c0c */ /* 0x000fe2000c701270 */
[----:B------:R-:W-:Y:S01]  /*37660*/  ULDC UR6, c[0x0][0x228] ;  /* 0x00008a0000067ab9 */ /* 0x000fe20000000800 */
[----:B------:R-:W-:Y:S01]  /*37670*/  ISETP.GE.AND P6, PT, R5, UR4, PT ;  /* 0x0000000405007c0c */ /* 0x000fe2000bfc6270 */
[----:B------:R-:W-:Y:S01]  /*37680*/  VIADD R4, R4, UR26 ;  /* 0x0000001a04047c36 */ /* 0x000fe20008000000 */
[----:B------:R-:W-:Y:S01]  /*37690*/  ULDC UR4, c[0x0][0x228] ;  /* 0x00008a0000047ab9 */ /* 0x000fe20000000800 */
[----:B------:R-:W-:-:S02]  /*376a0*/  ULDC UR10, c[0x0][0x228] ;  /* 0x00008a00000a7ab9 */ /* 0x000fc40000000800 */
[C---:B------:R-:W-:Y:S02]  /*376b0*/  IMAD.WIDE R6, R4.reuse, 0x2, R2 ;  /* 0x0000000204067825 */ /* 0x040fe400078e0202 */
[----:B------:R0:W-:Y:S01]  /*376c0*/  @P5 STG.E.U16 desc[UR8][R12.64], R14 ;  /* 0x0000000e0c005986 */ /* 0x0001e2000c101508 */
[----:B------:R-:W-:Y:S01]  /*376d0*/  ISETP.LT.AND P5, PT, R29, UR4, !P1 ;  /* 0x000000041d007c0c */ /* 0x000fe2000cfa1270 */
[----:B------:R-:W-:Y:S01]  /*376e0*/  ULDC UR4, c[0x0][0x22c] ;  /* 0x00008b0000047ab9 */ /* 0x000fe20000000800 */
[----:B------:R-:W-:Y:S01]  /*376f0*/  ISETP.LT.AND P1, PT, R11, UR6, !P1 ;  /* 0x000000060b007c0c */ /* 0x000fe2000cf21270 */
[----:B------:R-:W-:Y:S01]  /*37700*/  ULDC UR6, c[0x0][0x228] ;  /* 0x00008a0000067ab9 */ /* 0x000fe20000000800 */
[----:B0-----:R-:W-:-:S04]  /*37710*/  IMAD.WIDE R12, R4, 0x2, R24 ;  /* 0x00000002040c7825 */ /* 0x001fc800078e0218 */
[----:B------:R-:W-:Y:S01]  /*37720*/  VIADD R14, R4, UR26 ;  /* 0x0000001a040e7c36 */ /* 0x000fe20008000000 */
[----:B---3--:R-:W-:Y:S01]  /*37730*/  PRMT R5, R15, 0x7632, R5 ;  /* 0x000076320f057816 */ /* 0x008fe20000000005 */
[----:B------:R0:W-:Y:S01]  /*37740*/  @P3 STG.E.U16 desc[UR8][R6.64], R15 ;  /* 0x0000000f06003986 */ /* 0x0001e2000c101508 */
[----:B------:R-:W-:Y:S01]  /*37750*/  ISETP.LT.AND P3, PT, R29, UR6, !P4 ;  /* 0x000000061d007c0c */ /* 0x000fe2000e761270 */
[----:B------:R-:W-:Y:S02]  /*37760*/  ULDC UR6, c[0x0][0x228] ;  /* 0x00008a0000067ab9 */ /* 0x000fe40000000800 */
[----:B------:R1:W-:Y:S01]  /*37770*/  @P0 STG.E.U16 desc[UR8][R12.64], R5 ;  /* 0x000000050c000986 */ /* 0x0003e2000c101508 */
[----:B0-----:R-:W-:-:S04]  /*37780*/  IMAD.WIDE R6, R14, 0x2, R24 ;  /* 0x000000020e067825 */ /* 0x001fc800078e0218 */
[----:B-1----:R-:W-:Y:S01]  /*37790*/  IMAD.WIDE R4, R14, 0x2, R2 ;  /* 0x000000020e047825 */ /* 0x002fe200078e0202 */
[----:B--2---:R-:W-:-:S03]  /*377a0*/  PRMT R12, R18, 0x7632, R12 ;  /* 0x00007632120c7816 */ /* 0x004fc6000000000c */
        /* <DEDUP_REMOVED lines=8> */
[----:B----4-:R-:W-:Y:S01]  /*37830*/  PRMT R16, R23, 0x7632, R16 ;  /* 0x0000763217107816 */ /* 0x010fe20000000010 */
[C---:B------:R-:W-:Y:S01]  /*37840*/  VIADD R5, R10.reuse, 0x2d ;  /* 0x0000002d0a057836 */ /* 0x040fe20000000000 */
[----:B------:R-:W-:Y:S01]  /*37850*/  ISETP.LT.AND P1, PT, R29, UR6, !P6 ;  /* 0x000000061d007c0c */ /* 0x000fe2000f721270 */
[----:B------:R-:W-:Y:S01]  /*37860*/  VIADD R14, R10, 0x2e ;  /* 0x0000002e0a0e7836 */ /* 0x000fe20000000000 */
[----:B------:R-:W-:Y:S01]  /*37870*/  PRMT R13, R27, 0x7632, R13 ;  /* 0x000076321b0d7816 */ /* 0x000fe2000000000d */
        /* <DEDUP_REMOVED lines=11> */
[----:B-----5:R-:W-:Y:S01]  /*37930*/  PRMT R17, R21, 0x7632, R17 ;  /* 0x0000763215117816 */ /* 0x020fe20000000011 */
        /* <DEDUP_REMOVED lines=53> */
[C---:B------:R-:W-:Y:S01]  /*37c90*/  ISETP.LT.AND P3, PT, R29.reuse, UR4, !P6 ;  /* 0x000000041d007c0c */ /* 0x040fe2000f761270 */
[----:B------:R-:W-:Y:S01]  /*37ca0*/  VIADD R12, R4, UR26 ;  /* 0x0000001a040c7c36 */ /* 0x000fe20008000000 */
[----:B------:R-:W-:Y:S01]  /*37cb0*/  PRMT R14, R20, 0x7632, R14 ;  /* 0x00007632140e7816 */ /* 0x000fe2000000000e */
[----:B------:R-:W-:Y:S01]  /*37cc0*/  VIADD R13, R10, 0x33 ;  /* 0x000000330a0d7836 */ /* 0x000fe20000000000 */
[----:B------:R-:W-:Y:S01]  /*37cd0*/  ISETP.LT.AND P4, PT, R29, UR10, !P1 ;  /* 0x0000000a1d007c0c */ /* 0x000fe2000cf81270 */
[C---:B------:R-:W-:Y:S01]  /*37ce0*/  IMAD.WIDE R6, R12.reuse, 0x2, R2 ;  /* 0x000000020c067825 */ /* 0x040fe200078e0202 */
[----:B------:R-:W-:Y:S01]  /*37cf0*/  ISETP.LT.AND P6, PT, R11, UR6, !P6 ;  /* 0x000000060b007c0c */ /* 0x000fe2000f7c1270 */
[----:B------:R-:W-:Y:S01]  /*37d00*/  ULDC UR6, c[0x0][0x228] ;  /* 0x00008a0000067ab9 */ /* 0x000fe20000000800 */
[----:B------:R-:W-:Y:S01]  /*37d10*/  ULDC UR4, c[0x0][0x22c] ;  /* 0x00008b0000047ab9 */ /* 0x000fe20000000800 */
[----:B------:R-:W-:Y:S01]  /*37d20*/  IMAD.WIDE R4, R12, 0x2, R24 ;  /* 0x000000020c047825 */ /* 0x000fe200078e0218 */
[----:B------:R-:W-:-:S03]  /*37d30*/  ULDC UR10, c[0x0][0x228] ;  /* 0x00008a00000a7ab9 */ /* 0x000fc60000000800 */
[----:B------:R0:W-:Y:S04]  /*37d40*/  @P3 STG.E.U16 desc[UR8][R6.64], R20 ;  /* 0x0000001406003986 */ /* 0x0001e8000c101508 */
[----:B0-----:R-:W5:Y:S01]  /*37d50*/  LDL.LU R20, [R1+0x3c] ;  /* 0x00003c0001147983 */ /* 0x001f620000300800 */
[----:B------:R-:W-:Y:S01]  /*37d60*/  ISETP.LT.AND P1, PT, R11, UR6, !P1 ;  /* 0x000000060b007c0c */ /* 0x000fe2000cf21270 */
[----:B------:R-:W-:Y:S01]  /*37d70*/  VIADD R12, R12, UR26 ;  /* 0x0000001a0c0c7c36 */ /* 0x000fe20008000000 */
[----:B------:R-:W-:Y:S01]  /*37d80*/  ISETP.GE.AND P3, PT, R13, UR4, PT ;  /* 0x000000040d007c0c */ /* 0x000fe2000bf66270 */
[----:B------:R-:W-:Y:S01]  /*37d90*/  ULDC UR4, c[0x0][0x228] ;  /* 0x00008a0000047ab9 */ /* 0x000fe20000000800 */
[----:B------:R0:W-:Y:S01]  /*37da0*/  @P6 STG.E.U16 desc[UR8][R4.64], R14 ;  /* 0x0000000e04006986 */ /* 0x0001e2000c101508 */
[----:B------:R-:W-:Y:S01]  /*37db0*/  ULDC UR6, c[0x0][0x228] ;  /* 0x00008a0000067ab9 */ /* 0x000fe20000000800 */
[----:B------:R-:W-:Y:S01]  /*37dc0*/  ISETP.LT.AND P6, PT, R29, UR4, !P0 ;  /* 0x000000041d007c0c */ /* 0x000fe2000c7c1270 */
[C---:B------:R-:W-:Y:S01]  /*37dd0*/  IMAD.WIDE R6, R12.reuse, 0x2, R24 ;  /* 0x000000020c067825 */ /* 0x040fe200078e0218 */
[----:B------:R-:W-:Y:S01]  /*37de0*/  ISETP.LT.AND P0, PT, R11, UR6, !P0 ;  /* 0x000000060b007c0c */ /* 0x000fe2000c701270 */
[----:B------:R-:W-:Y:S01]  /*37df0*/  ULDC UR6, c[0x0][0x228] ;  /* 0x00008a0000067ab9 */ /* 0x000fe20000000800 */
[----:B------:R-:W-:Y:S01]  /*37e00*/  ULDC UR4, c[0x0][0x22c] ;  /* 0x00008b0000047ab9 */ /* 0x000fe20000000800 */
[----:B0-----:R-:W-:-:S04]  /*37e10*/  IMAD.WIDE R4, R12, 0x2, R2 ;  /* 0x000000020c047825 */ /* 0x001fc800078e0202 */
        /* <DEDUP_REMOVED lines=114> */
[----:B------:R0:W-:Y:S04]  /*38540*/  @P4 STG.E.U16 desc[UR8][R6.64], R15 ;  /* 0x0000000f06004986 */ /* 0x0001e8000c101508 */
[----:B------:R1:W-:Y:S01]  /*38550*/  @P0 STG.E.U16 desc[UR8][R12.64], R5 ;  /* 0x000000050c000986 */ /* 0x0003e2000c101508 */
[----:B------:R-:W-:Y:S01]  /*38560*/  ISETP.LT.AND P0, PT, R29, UR6, !P6 ;  /* 0x000000061d007c0c */ /* 0x000fe2000f701270 */
[----:B------:R-:W-:Y:S01]  /*38570*/  ULDC UR6, c[0x0][0x228] ;  /* 0x00008a0000067ab9 */ /* 0x000fe20000000800 */
        /* <DEDUP_REMOVED lines=74> */
[----:B------:R-:W5:Y:S01]  /*38a20*/  LDL.LU R28, [R1+0x64] ;  /* 0x00006400011c7983 */ /* 0x000f620000300800 */
[----:B------:R-:W-:-:S03]  /*38a30*/  VIADD R16, R10, 0x42 ;  /* 0x000000420a107836 */ /* 0x000fc60000000000 */
[----:B------:R-:W5:Y:S02]  /*38a40*/  LDL.LU R23, [R1+0x98] ;  /* 0x0000980001177983 */ /* 0x000f640000300800 */
[----:B------:R-:W-:Y:S01]  /*38a50*/  ISETP.GE.AND P3, PT, R16, UR4, PT ;  /* 0x0000000410007c0c */ /* 0x000fe2000bf66270 */
[----:B------:R-:W-:Y:S01]  /*38a60*/  ULDC UR4, c[0x0][0x228] ;  /* 0x00008a0000047ab9 */ /* 0x000fe20000000800 */
[----:B------:R-:W5:Y:S01]  /*38a70*/  LDL.LU R22, [R1+0x68] ;  /* 0x0000680001167983 */ /* 0x000f620000300800 */
        /* <DEDUP_REMOVED lines=12> */
[----:B0-----:R-:W5:Y:S04]  /*38b40*/  LDL.LU R20, [R1+0x9c] ;  /* 0x00009c0001147983 */ /* 0x001f680000300800 */
[----:B------:R-:W5:Y:S01]  /*38b50*/  LDL.LU R21, [R1+0x6c] ;  /* 0x00006c0001157983 */ /* 0x000f620000300800 */
        /* <DEDUP_REMOVED lines=12> */
[----:B------:R-:W-:Y:S02]  /*38c20*/  VIADD R12, R12, UR26 ;  /* 0x0000001a0c0c7c36 */ /* 0x000fe40008000000 */
[----:B------:R-:W-:Y:S01]  /*38c30*/  VIADD R17, R10, 0x4a ;  /* 0x0000004a0a117836 */ /* 0x000fe20000000000 */
        /* <DEDUP_REMOVED lines=14> */
[----:B------:R-:W-:Y:S01]  /*38d20*/  VIADD R15, R10, 0x46 ;  /* 0x000000460a0f7836 */ /* 0x000fe20000000000 */
[----:B------:R-:W-:Y:S01]  /*38d30*/  ISETP.LT.AND P4, PT, R11, UR4, !P3 ;  /* 0x000000040b007c0c */ /* 0x000fe2000df81270 */
[----:B------:R-:W-:Y:S01]  /*38d40*/  ULDC UR4, c[0x0][0x22c] ;  /* 0x00008b0000047ab9 */ /* 0x000fe20000000800 */
[----:B------:R-:W-:Y:S01]  /*38d50*/  ISETP.LT.AND P5, PT, R29, UR6, !P0 ;  /* 0x000000061d007c0c */ /* 0x000fe2000c7a1270 */
[C---:B------:R-:W-:Y:S01]  /*38d60*/  VIADD R13, R12.reuse, UR26 ;  /* 0x0000001a0c0d7c36 */ /* 0x040fe20008000000 */
[----:B------:R-:W-:Y:S01]  /*38d70*/  ULDC UR6, c[0x0][0x228] ;  /* 0x00008a0000067ab9 */ /* 0x000fe20000000800 */
[----:B0-----:R-:W-:-:S04]  /*38d80*/  IMAD.WIDE R4, R12, 0x2, R2 ;  /* 0x000000020c047825 */ /* 0x001fc800078e0202 */
[----:B-1----:R-:W-:Y:S01]  /*38d90*/  VIADD R6, R10, 0x45 ;  /* 0x000000450a067836 */ /* 0x002fe20000000000 */
[----:B----4-:R0:W-:Y:S04]  /*38da0*/  @P6 STG.E.U16 desc[UR8][R4.64], R27 ;  /* 0x0000001b04006986 */ /* 0x0101e8000c101508 */
[----:B------:R-:W-:Y:S01]  /*38db0*/  ISETP.GE.AND P3, PT, R6, UR4, PT ;  /* 0x0000000406007c0c */ /* 0x000fe2000bf66270 */
[----:B------:R-:W-:Y:S02]  /*38dc0*/  ULDC UR4, c[0x0][0x22c] ;  /* 0x00008b0000047ab9 */ /* 0x000fe40000000800 */
[----:B------:R-:W-:Y:S01]  /*38dd0*/  ISETP.GE.AND P6, PT, R15, UR4, PT ;  /* 0x000000040f007c0c */ /* 0x000fe2000bfc6270 */
[----:B------:R-:W-:Y:S01]  /*38de0*/  ULDC UR4, c[0x0][0x228] ;  /* 0x00008a0000047ab9 */ /* 0x000fe20000000800 */
[----:B------:R-:W-:-:S02]  /*38df0*/  PRMT R14, R27, 0x7632, R14 ;  /* 0x000076321b0e7816 */ /* 0x000fc4000000000e */
[----:B------:R-:W-:Y:S01]  /*38e00*/  ISETP.LT.AND P0, PT, R11, UR4, !P0 ;  /* 0x000000040b007c0c */ /* 0x000fe2000c701270 */
[----:B0-----:R-:W-:Y:S01]  /*38e10*/  IMAD.WIDE R4, R12, 0x2, R24 ;  /* 0x000000020c047825 */ /* 0x001fe200078e0218 */
[----:B------:R-:W-:-:S03]  /*38e20*/  ULDC UR4, c[0x0][0x22c] ;  /* 0x00008b0000047ab9 */ /* 0x000fc60000000800 */
[----:B------:R-:W-:Y:S01]  /*38e30*/  IMAD.WIDE R6, R13, 0x2, R2 ;  /* 0x000000020d067825 */ /* 0x000fe200078e0202 */
[----:B------:R0:W-:Y:S01]  /*38e40*/  @P4 STG.E.U16 desc[UR8][R4.64], R14 ;  /* 0x0000000e04004986 */ /* 0x0001e2000c101508 */
[----:B------:R-:W-:Y:S01]  /*38e50*/  ISETP.LT.AND P4, PT, R29, UR6, !P1 ;  /* 0x000000061d007c0c */ /* 0x000fe2000cf81270 */
[----:B------:R-:W-:Y:S02]  /*38e60*/  ULDC UR6, c[0x0][0x228] ;  /* 0x00008a0000067ab9 */ /* 0x000fe40000000800 */
[----:B-----5:R1:W-:Y:S01]  /*38e70*/  @P5 STG.E.U16 desc[UR8][R6.64], R28 ;  /* 0x0000001c06005986 */ /* 0x0203e2000c101508 */
[----:B------:R-:W-:Y:S01]  /*38e80*/  ISETP.LT.AND P1, PT, R11, UR10, !P1 ;  /* 0x0000000a0b007c0c */ /* 0x000fe2000cf21270 */
[C---:B------:R-:W-:Y:S01]  /*38e90*/  VIADD R12, R10.reuse, 0x47 ;  /* 0x000000470a0c7836 */ /* 0x040fe20000000000 */
[----:B------:R-:W-:Y:S01]  /*38ea0*/  ISETP.LT.AND P5, PT, R29, UR12, !P3 ;  /* 0x0000000c1d007c0c */ /* 0x000fe2000dfa1270 */
[----:B------:R-:W-:Y:S01]  /*38eb0*/  VIADD R15, R10, 0x48 ;  /* 0x000000480a0f7836 */ /* 0x000fe20000000000 */
[----:B------:R-:W-:Y:S01]  /*38ec0*/  PRMT R16, R23, 0x7632, R16 ;  /* 0x0000763217107816 */ /* 0x000fe20000000010 */
[----:B------:R-:W-:Y:S01]  /*38ed0*/  ULDC UR10, c[0x0][0x228] ;  /* 0x00008a00000a7ab9 */ /* 0x000fe20000000800 */
[----:B------:R-:W-:Y:S01]  /*38ee0*/  ULDC UR12, c[0x0][0x228] ;  /* 0x00008a00000c7ab9 */ /* 0x000fe20000000800 */
[----:B0-----:R-:W-:Y:S01]  /*38ef0*/  IMAD.WIDE R4, R13, 0x2, R24 ;  /* 0x000000020d047825 */ /* 0x001fe200078e0218 */
[----:B-1----:R-:W-:-:S03]  /*38f00*/  PRMT R7, R28, 0x7632, R7 ;  /* 0x000076321c077816 */ /* 0x002fc60000000007 */
[----:B------:R-:W-:Y:S02]  /*38f10*/  VIADD R6, R13, UR26 ;  /* 0x0000001a0d067c36 */ /* 0x000fe40008000000 */
[----:B------:R0:W-:Y:S02]  /*38f20*/  @P0 STG.E.U16 desc[UR8][R4.64], R7 ;  /* 0x0000000704000986 */ /* 0x0001e4000c101508 */
[----:B------:R-:W-:Y:S01]  /*38f30*/  VIADD R14, R6, UR26 ;  /* 0x0000001a060e7c36 */ /* 0x000fe20008000000 */
[----:B------:R-:W-:Y:S01]  /*38f40*/  ISETP.GE.AND P0, PT, R12, UR4, PT ;  /* 0x000000040c007c0c */ /* 0x000fe2000bf06270 */
[----:B------:R-:W-:Y:S02]  /*38f50*/  ULDC UR4, c[0x0][0x22c] ;  /* 0x00008b0000047ab9 */ /* 0x000fe40000000800 */
[----:B------:R-:W-:-:S04]  /*38f60*/  IMAD.WIDE R12, R14, 0x2, R2 ;  /* 0x000000020e0c7825 */ /* 0x000fc800078e0202 */
[----:B0-----:R-:W-:-:S04]  /*38f70*/  IMAD.WIDE R4, R6, 0x2, R2 ;  /* 0x0000000206047825 */ /* 0x001fc800078e0202 */
[----:B------:R-:W-:Y:S01]  /*38f80*/  IMAD.WIDE R6, R6, 0x2, R24 ;  /* 0x0000000206067825 */ /* 0x000fe200078e0218 */
[----:B------:R0:W-:Y:S01]  /*38f90*/  @P4 STG.E.U16 desc[UR8][R4.64], R23 ;  /* 0x0000001704004986 */ /* 0x0001e2000c101508 */
[----:B------:R-:W-:Y:S01]  /*38fa0*/  ISETP.GE.AND P4, PT, R15, UR4, PT ;  /* 0x000000040f007c0c */ /* 0x000fe2000bf86270 */
[----:B------:R-:W-:Y:S02]  /*38fb0*/  ULDC UR4, c[0x0][0x228] ;  /* 0x00008a0000047ab9 */ /* 0x000fe40000000800 */
[----:B------:R-:W-:Y:S01]  /*38fc0*/  ISETP.LT.AND P3, PT, R11, UR4, !P3 ;  /* 0x000000040b007c0c */ /* 0x000fe2000df61270 */
[----:B------:R1:W-:Y:S01]  /*38fd0*/  @P1 STG.E.U16 desc[UR8][R6.64], R16 ;  /* 0x0000001006001986 */ /* 0x0003e2000c101508 */
        /* <DEDUP_REMOVED lines=8> */
[----:B-1----:R-:W-:Y:S01]  /*39060*/  PRMT R16, R22, 0x7632, R16 ;  /* 0x0000763216107816 */ /* 0x002fe20000000010 */
[----:B------:R-:W-:Y:S01]  /*39070*/  ULDC UR4, c[0x0][0x22c] ;  /* 0x00008b0000047ab9 */ /* 0x000fe20000000800 */
[----:B------:R-:W-:Y:S01]  /*39080*/  ISETP.LT.AND P6, PT, R11, UR10, !P6 ;  /* 0x0000000a0b007c0c */ /* 0x000fe2000f7c1270 */
[----:B------:R-:W-:Y:S01]  /*39090*/  IMAD.WIDE R6, R15, 0x2, R2 ;  /* 0x000000020f067825 */ /* 0x000fe200078e0202 */
[----:B------:R-:W-:Y:S01]  /*390a0*/  PRMT R14, R20, 0x7632, R14 ;  /* 0x00007632140e7816 */ /* 0x000fe2000000000e */
[----:B------:R0:W-:Y:S01]  /*390b0*/  @P3 STG.E.U16 desc[UR8][R4.64], R16 ;  /* 0x0000001004003986 */ /* 0x0001e2000c101508 */
[----:B------:R-:W-:Y:S01]  /*390c0*/  ISETP.GE.AND P3, PT, R17, UR4, PT ;  /* 0x0000000411007c0c */ /* 0x000fe2000bf66270 */
[----:B------:R-:W-:Y:S01]  /*390d0*/  ULDC UR4, c[0x0][0x228] ;  /* 0x00008a0000047ab9 */ /* 0x000fe20000000800 */
[----:B--2---:R-:W-:Y:S01]  /*390e0*/  IMAD.WIDE R12, R15, 0x2, R24 ;  /* 0x000000020f0c7825 */ /* 0x004fe200078e0218 */
[----:B------:R1:W-:Y:S01]  /*390f0*/  @P5 STG.E.U16 desc[UR8][R6.64], R20 ;  /* 0x0000001406005986 */ /* 0x0003e2000c101508 */
[----:B------:R-:W-:Y:S01]  /*39100*/  ISETP.LT.AND P5, PT, R29, UR4, !P0 ;  /* 0x000000041d007c0c */ /* 0x000fe2000c7a1270 */
[----:B------:R-:W-:Y:S01]  /*39110*/  ULDC UR10, c[0x0][0x228] ;  /* 0x00008a00000a7ab9 */ /* 0x000fe20000000800 */
[----:B------:R-:W-:Y:S01]  /*39120*/  ISETP.LT.AND P0, PT, R11, UR6, !P0 ;  /* 0x000000060b007c0c */ /* 0x000fe2000c701270 */
[----:B------:R-:W-:Y:S01]  /*39130*/  ULDC UR6, c[0x0][0x228] ;  /* 0x00008a0000067ab9 */ /* 0x000fe20000000800 */
[----:B------:R-:W-:Y:S01]  /*39140*/  ULDC UR4, c[0x0][0x22c] ;  /* 0x00008b0000047ab9 */ /* 0x000fe20000000800 */
[----:B0-----:R-:W-:Y:S01]  /*39150*/  VIADD R4, R15, UR26 ;  /* 0x0000001a0f047c36 */ /* 0x001fe20008000000 */
[----:B------:R0:W-:Y:S03]  /*39160*/  @P6 STG.E.U16 desc[UR8][R12.64], R14 ;  /* 0x0000000e0c006986 */ /* 0x0001e6000c101508 */
[C---:B-1----:R-:W-:Y:S01]  /*39170*/  IMAD.WIDE R6, R4.reuse, 0x2, R2 ;  /* 0x0000000204067825 */ /* 0x042fe200078e0202 */
[----:B------:R-:W2:Y:S04]  /*39180*/  LDL.LU R20, [R1+0xd0] ;  /* 0x0000d00001147983 */ /* 0x000ea80000300800 */
[----:B------:R-:W3:Y:S01]  /*39190*/  LDL.LU R15, [R1+0xc4] ;  /* 0x0000c400010f7983 */ /* 0x000ee20000300800 */
[----:B0-----:R-:W-:Y:S01]  /*391a0*/  PRMT R14, R21, 0x7632, R14 ;  /* 0x00007632150e7816 */ /* 0x001fe2000000000e */
[----:B------:R-:W-:-:S02]  /*391b0*/  IMAD.WIDE R12, R4, 0x2, R24 ;  /* 0x00000002040c7825 */ /* 0x000fc400078e0218 */
[----:B------:R-:W4:Y:S04]  /*391c0*/  LDL.LU R18, [R1+0xd4] ;  /* 0x0000d40001127983 */ /* 0x000f280000300800 */
[----:B------:R-:W5:Y:S04]  /*391d0*/  LDL.LU R27, [R1+0xc8] ;  /* 0x0000c800011b7983 */ /* 0x000f680000300800 */
[----:B------:R-:W4:Y:S04]  /*391e0*/  LDL.LU R28, [R1+0xd8] ;  /* 0x0000d800011c7983 */ /* 0x000f280000300800 */
[----:B------:R-:W4:Y:S04]  /*391f0*/  LDL.LU R23, [R1+0xcc] ;  /* 0x0000cc0001177983 */ /* 0x000f280000300800 */
[----:B------:R0:W-:Y:S04]  /*39200*/  @P5 STG.E.U16 desc[UR8][R6.64], R21 ;  /* 0x0000001506005986 */ /* 0x0001e8000c101508 */
[----:B------:R-:W4:Y:S04]  /*39210*/  LDL.LU R22, [R1+0xdc] ;  /* 0x0000dc0001167983 */ /* 0x000f280000300800 */
[----:B------:R1:W-:Y:S04]  /*39220*/  @P0 STG.E.U16 desc[UR8][R12.64], R14 ;  /* 0x0000000e0c000986 */ /* 0x0003e8000c101508 */
[----:B0-----:R-:W4:Y:S04]  /*39230*/  LDL.LU R21, [R1+0xe0] ;  /* 0x0000e00001157983 */ /* 0x001f280000300800 */
[----:B-1----:R-:W2:Y:S01]  /*39240*/  LDL.LU R14, [R1+0xc0] ;  /* 0x0000c000010e7983 */ /* 0x002ea20000300800 */
[----:B------:R-:W-:Y:S01]  /*39250*/  ISETP.LT.AND P6, PT, R29, UR10, !P4 ;  /* 0x0000000a1d007c0c */ /* 0x000fe2000e7c1270 */
[----:B------:R-:W-:Y:S01]  /*39260*/  VIADD R5, R10, 0x4b ;  /* 0x0000004b0a057836 */ /* 0x000fe20000000000 */
[----:B------:R-:W-:Y:S01]  /*39270*/  ISETP.LT.AND P4, PT, R11, UR6, !P4 ;  /* 0x000000060b007c0c */ /* 0x000fe2000e781270 */
[----:B------:R-:W-:Y:S01]  /*39280*/  VIADD R4, R4, UR26 ;  /* 0x0000001a04047c36 */ /* 0x000fe20008000000 */
[----:B------:R-:W-:Y:S01]  /*39290*/  ULDC UR6, c[0x0][0x228] ;  /* 0x00008a0000067ab9 */ /* 0x000fe20000000800 */
[----:B------:R-:W-:Y:S01]  /*392a0*/  ULDC UR10, c[0x0][0x228] ;  /* 0x00008a00000a7ab9 */ /* 0x000fe20000000800 */
[----:B------:R-:W-:Y:S01]  /*392b0*/  ISETP.GE.AND P5, PT, R5, UR4, PT ;  /* 0x0000000405007c0c */ /* 0x000fe2000bfa6270 */
[----:B------:R-:W-:Y:S01]  /*392c0*/  ULDC UR4, c[0x0][0x228] ;  /* 0x00008a0000047ab9 */ /* 0x000fe20000000800 */
[----:B------:R-:W-:Y:S01]  /*392d0*/  IMAD.WIDE R6, R4, 0x2, R2 ;  /* 0x0000000204067825 */ /* 0x000fe200078e0202 */
[----:B------:R-:W-:Y:S01]  /*392e0*/  ISETP.LT.AND P0, PT, R29, UR4, !P1 ;  /* 0x000000041d007c0c */ /* 0x000fe2000cf01270 */
[----:B------:R-:W-:-:S02]  /*392f0*/  ULDC UR4, c[0x0][0x22c] ;  /* 0x00008b0000047ab9 */ /* 0x000fc40000000800 */
[----:B------:R-:W-:Y:S01]  /*39300*/  IMAD.WIDE R12, R4, 0x2, R24 ;  /* 0x00000002040c7825 */ /* 0x000fe200078e0218 */
[----:B------:R-:W-:Y:S01]  /*39310*/  ISETP.LT.AND P1, PT, R11, UR6, !P1 ;  /* 0x000000060b007c0c */ /* 0x000fe2000cf21270 */
[----:B------:R-:W-:Y:S01]  /*39320*/  ULDC UR6, c[0x0][0x228] ;  /* 0x00008a0000067ab9 */ /* 0x000fe20000000800 */
[----:B--2---:R-:W-:Y:S01]  /*39330*/  PRMT R5, R14, 0x7632, R5 ;  /* 0x000076320e057816 */ /* 0x004fe20000000005 */
[----:B------:R0:W-:Y:S01]  /*39340*/  @P6 STG.E.U16 desc[UR8][R6.64], R14 ;  /* 0x0000000e06006986 */ /* 0x0001e2000c101508 */
[----:B------:R-:W-:Y:S01]  /*39350*/  ISETP.LT.AND P6, PT, R29, UR6, !P3 ;  /* 0x000000061d007c0c */ /* 0x000fe2000dfc1270 */
[----:B------:R-:W-:Y:S02]  /*39360*/  ULDC UR6, c[0x0][0x228] ;  /* 0x00008a0000067ab9 */ /* 0x000fe40000000800 */
[----:B------:R1:W-:Y:S01]  /*39370*/  @P4 STG.E.U16 desc[UR8][R12.64], R5 ;  /* 0x000000050c004986 */ /* 0x0003e2000c101508 */
[----:B0-----:R-:W-:-:S04]  /*39380*/  VIADD R14, R4, UR26 ;  /* 0x0000001a040e7c36 */ /* 0x001fc80008000000 */
[----:B-1----:R-:W-:Y:S01]  /*39390*/  IMAD.WIDE R4, R14, 0x2, R2 ;  /* 0x000000020e047825 */ /* 0x002fe200078e0202 */
[----:B------:R-:W-:-:S03]  /*393a0*/  PRMT R12, R20, 0x7632, R12 ;  /* 0x00007632140c7816 */ /* 0x000fc6000000000c */
[----:B------:R-:W-:Y:S01]  /*393b0*/  VIADD R13, R10, 0x4c ;  /* 0x0000004c0a0d7836 */ /* 0x000fe20000000000 */
[----:B------:R0:W-:Y:S01]  /*393c0*/  @P0 STG.E.U16 desc[UR8][R4.64], R20 ;  /* 0x0000001404000986 */ /* 0x0001e2000c101508 */
[----:B------:R-:W-:-:S03]  /*393d0*/  IMAD.WIDE R6, R14, 0x2, R24 ;  /* 0x000000020e067825 */ /* 0x000fc600078e0218 */
        /* <DEDUP_REMOVED lines=38> */
[----:B------:R-:W-:Y:S01]  /*39640*/  VIADD R7, R10, 0x50 ;  /* 0x000000500a077836 */ /* 0x000fe20000000000 */
[----:B------:R-:W-:Y:S01]  /*39650*/  ULDC UR4, c[0x0][0x22c] ;  /* 0x00008b0000047ab9 */ /* 0x000fe20000000800 */
[----:B------:R-:W-:Y:S01]  /*39660*/  ULDC UR12, c[0x0][0x228] ;  /* 0x00008a00000c7ab9 */ /* 0x000fe20000000800 */
[----:B0-----:R-:W-:-:S04]  /*39670*/  IMAD.WIDE R4, R12, 0x2, R2 ;  /* 0x000000020c047825 */ /* 0x001fc800078e0202 */
[C---:B------:R-:W-:Y:S01]  /*39680*/  VIADD R6, R12.reuse, UR26 ;  /* 0x0000001a0c067c36 */ /* 0x040fe20008000000 */
[----:B------:R0:W-:Y:S01]  /*39690*/  @P1 STG.E.U16 desc[UR8][R4.64], R27 ;  /* 0x0000001b04001986 */ /* 0x0001e2000c101508 */
[----:B------:R-:W-:Y:S01]  /*396a0*/  IMAD.WIDE R12, R12, 0x2, R24 ;  /* 0x000000020c0c7825 */ /* 0x000fe200078e0218 */
[----:B------:R-:W-:Y:S01]  /*396b0*/  ISETP.GE.AND P1, PT, R7, UR4, PT ;  /* 0x0000000407007c0c */ /* 0x000fe2000bf26270 */
[----:B------:R-:W-:Y:S02]  /*396c0*/  ULDC UR4, c[0x0][0x228] ;  /* 0x00008a0000047ab9 */ /* 0x000fe40000000800 */
[----:B------:R-:W-:Y:S01]  /*396d0*/  IMAD.WIDE R14, R6, 0x2, R2 ;  /* 0x00000002060e7825 */ /* 0x000fe200078e0202 */
[----:B------:R1:W-:Y:S01]  /*396e0*/  @P4 STG.E.U16 desc[UR8][R12.64], R16 ;  /* 0x000000100c004986 */ /* 0x0003e2000c101508 */
[----:B------:R-:W-:Y:S01]  /*396f0*/  ISETP.LT.AND P0, PT, R11, UR4, !P0 ;  /* 0x000000040b007c0c */ /* 0x000fe2000c701270 */
[----:B------:R-:W-:Y:S01]  /*39700*/  ULDC UR4, c[0x0][0x22c] ;  /* 0x00008b0000047ab9 */ /* 0x000fe20000000800 */
[----:B------:R-:W-:Y:S01]  /*39710*/  ISETP.LT.AND P4, PT, R29, UR6, !P6 ;  /* 0x000000061d007c0c */ /* 0x000fe2000f781270 */
[----:B0-----:R-:W-:Y:S01]  /*39720*/  VIADD R4, R10, 0x51 ;  /* 0x000000510a047836 */ /* 0x001fe20000000000 */
[----:B------:R-:W-:Y:S01]  /*39730*/  ISETP.LT.AND P6, PT, R11, UR10, !P6 ;  /* 0x0000000a0b007c0c */ /* 0x000fe2000f7c1270 */
[----:B------:R0:W-:Y:S01]  /*39740*/  @P3 STG.E.U16 desc[UR8][R14.64], R28 ;  /* 0x0000001c0e003986 */ /* 0x0001e2000c101508 */
[----:B------:R-:W-:Y:S01]  /*39750*/  PRMT R5, R28, 0x7632, R5 ;  /* 0x000076321c057816 */ /* 0x000fe20000000005 */
[----:B------:R-:W-:Y:S01]  /*39760*/  ULDC UR6, c[0x0][0x228] ;  /* 0x00008a0000067ab9 */ /* 0x000fe20000000800 */
[----:B------:R-:W-:Y:S01]  /*39770*/  ISETP.GE.AND P3, PT, R4, UR4, PT ;  /* 0x0000000404007c0c */ /* 0x000fe2000bf66270 */
[C---:B------:R-:W-:Y:S01]  /*39780*/  VIADD R4, R6.reuse, UR26 ;  /* 0x0000001a06047c36 */ /* 0x040fe20008000000 */
[----:B------:R-:W-:Y:S01]  /*39790*/  ULDC UR4, c[0x0][0x22c] ;  /* 0x00008b0000047ab9 */ /* 0x000fe20000000800 */
[----:B------:R-:W-:Y:S01]  /*397a0*/  IMAD.WIDE R6, R6, 0x2, R24 ;  /* 0x0000000206067825 */ /* 0x000fe200078e0218 */
[----:B------:R-:W-:-:S03]  /*397b0*/  ULDC UR10, c[0x0][0x228] ;  /* 0x00008a00000a7ab9 */ /* 0x000fc60000000800 */
[C---:B-1----:R-:W-:Y:S01]  /*397c0*/  IMAD.WIDE R12, R4.reuse, 0x2, R2 ;  /* 0x00000002040c7825 */ /* 0x042fe200078e0202 */
[----:B------:R-:W-:Y:S03]  /*397d0*/  @P0 STG.E.U16 desc[UR8][R6.64], R5 ;  /* 0x0000000506000986 */ /* 0x000fe6000c101508 */
[----:B0-----:R-:W-:Y:S01]  /*397e0*/  IMAD.WIDE R14, R4, 0x2, R24 ;  /* 0x00000002040e7825 */ /* 0x001fe200078e0218 */
[----:B------:R-:W-:Y:S04]  /*397f0*/  @P4 STG.E.U16 desc[UR8][R12.64], R23 ;  /* 0x000000170c004986 */ /* 0x000fe8000c101508 */
[----:B------:R0:W-:Y:S04]  /*39800*/  @P6 STG.E.U16 desc[UR8][R14.64], R17 ;  /* 0x000000110e006986 */ /* 0x0001e8000c101508 */
[----:B0-----:R-:W3:Y:S04]  /*39810*/  LDL.LU R17, [R1+0xb0] ;  /* 0x0000b00001117983 */ /* 0x001ee80000300800 */
[----:B------:R-:W4:Y:S04]  /*39820*/  LDL.LU R15, [R1+0xe4] ;  /* 0x0000e400010f7983 */ /* 0x000f280000300800 */
[----:B------:R-:W5:Y:S01]  /*39830*/  LDL.LU R18, [R1+0xb4] ;  /* 0x0000b40001127983 */ /* 0x000f620000300800 */
[----:B------:R-:W-:-:S03]  /*39840*/  VIADD R16, R10, 0x52 ;  /* 0x000000520a107836 */ /* 0x000fc60000000000 */
[----:B------:R-:W2:Y:S02]  /*39850*/  LDL.LU R27, [R1+0xe8] ;  /* 0x0000e800011b7983 */ /* 0x000ea40000300800 */
[----:B------:R-:W-:Y:S01]  /*39860*/  ISETP.GE.AND P0, PT, R16, UR4, PT ;  /* 0x0000000410007c0c */ /* 0x000fe2000bf06270 */
[----:B------:R-:W-:Y:S01]  /*39870*/  ULDC UR4, c[0x0][0x228] ;  /* 0x00008a0000047ab9 */ /* 0x000fe20000000800 */
[----:B------:R-:W2:Y:S01]  /*39880*/  LDL.LU R28, [R1+0xb8] ;  /* 0x0000b800011c7983 */ /* 0x000ea20000300800 */
        /* <DEDUP_REMOVED lines=12> */
[----:B0-----:R-:W2:Y:S04]  /*39950*/  LDL.LU R22, [R1+0xec] ;  /* 0x0000ec0001167983 */ /* 0x001ea80000300800 */
[----:B------:R-:W2:Y:S01]  /*39960*/  LDL.LU R23, [R1+0xbc] ;  /* 0x0000bc0001177983 */ /* 0x000ea20000300800 */
[----:B------:R-:W-:Y:S01]  /*39970*/  ISETP.LT.AND P1, PT, R11, UR6, !P1 ;  /* 0x000000060b007c0c */ /* 0x000fe2000cf21270 */
[----:B------:R-:W-:Y:S01]  /*39980*/  VIADD R12, R12, UR26 ;  /* 0x0000001a0c0c7c36 */ /* 0x000fe20008000000 */
[----:B------:R-:W-:Y:S01]  /*39990*/  ISETP.GE.AND P4, PT, R13, UR4, PT ;  /* 0x000000040d007c0c */ /* 0x000fe2000bf86270 */
[----:B------:R-:W-:Y:S01]  /*399a0*/  ULDC UR4, c[0x0][0x228] ;  /* 0x00008a0000047ab9 */ /* 0x000fe20000000800 */
[----:B------:R0:W-:Y:S01]  /*399b0*/  @P5 STG.E.U16 desc[UR8][R4.64], R14 ;  /* 0x0000000e04005986 */ /* 0x0001e2000c101508 */
[----:B------:R-:W-:Y:S01]  /*399c0*/  ISETP.LT.AND P5, PT, R29, UR4, !P3 ;  /* 0x000000041d007c0c */ /* 0x000fe2000dfa1270 */
[----:B------:R-:W-:Y:S01]  /*399d0*/  ULDC UR6, c[0x0][0x228] ;  /* 0x00008a0000067ab9 */ /* 0x000fe20000000800 */
[----:B------:R-:W-:Y:S01]  /*399e0*/  PRMT R13, R21, 0x7632, R13 ;  /* 0x00007632150d7816 */ /* 0x000fe2000000000d */
[C---:B------:R-:W-:Y:S01]  /*399f0*/  IMAD.WIDE R6, R12.reuse, 0x2, R24 ;  /* 0x000000020c067825 */ /* 0x040fe200078e0218 */
[----:B------:R-:W-:Y:S01]  /*39a00*/  ISETP.LT.AND P3, PT, R11, UR6, !P3 ;  /* 0x000000060b007c0c */ /* 0x000fe2000df61270 */
[----:B------:R-:W-:Y:S01]  /*39a10*/  ULDC UR6, c[0x0][0x228] ;  /* 0x00008a0000067ab9 */ /* 0x000fe20000000800 */
[----:B------:R-:W-:Y:S01]  /*39a20*/  ULDC UR4, c[0x0][0x22c] ;  /* 0x00008b0000047ab9 */ /* 0x000fe20000000800 */
[----:B0-----:R-:W-:-:S04]  /*39a30*/  IMAD.WIDE R4, R12, 0x2, R2 ;  /* 0x000000020c047825 */ /* 0x001fc800078e0202 */
[----:B------:R-:W-:Y:S01]  /*39a40*/  VIADD R12, R12, UR26 ;  /* 0x0000001a0c0c7c36 */ /* 0x000fe20008000000 */
[----:B------:R0:W-:Y:S01]  /*39a50*/  @P6 STG.E.U16 desc[UR8][R4.64], R21 ;  /* 0x0000001504006986 */ /* 0x0001e2000c101508 */
[----:B------:R-:W-:Y:S01]  /*39a60*/  ISETP.LT.AND P6, PT, R29, UR6, !P0 ;  /* 0x000000061d007c0c */ /* 0x000fe2000c7c1270 */
[----:B------:R-:W-:Y:S02]  /*39a70*/  ULDC UR6, c[0x0][0x228] ;  /* 0x00008a0000067ab9 */ /* 0x000fe40000000800 */
[----:B------:R1:W-:Y:S01]  /*39a80*/  @P1 STG.E.U16 desc[UR8][R6.64], R13 ;  /* 0x0000000d06001986 */ /* 0x0003e2000c101508 */
[----:B0-----:R-:W-:-:S03]  /*39a90*/  IMAD.WIDE R4, R12, 0x2, R2 ;  /* 0x000000020c047825 */ /* 0x001fc600078e0202 */
[----:B------:R-:W2:Y:S01]  /*39aa0*/  LDL.LU R21, [R1+0xf00] ;  /* 0x000f000001157983 */ /* 0x000ea20000300800 */
[----:B-1----:R-:W-:-:S04]  /*39ab0*/  IMAD.WIDE R6, R12, 0x2, R24 ;  /* 0x000000020c067825 */ /* 0x002fc800078e0218 */
[----:B------:R-:W-:Y:S02]  /*39ac0*/  VIADD R12, R12, UR26 ;  /* 0x0000001a0c0c7c36 */ /* 0x000fe40008000000 */
[----:B------:R-:W-:-:S05]  /*39ad0*/  VIADD R13, R10, 0x54 ;  /* 0x000000540a0d7836 */ /* 0x000fca0000000000 */
[----:B------:R-:W-:Y:S01]  /*39ae0*/  ISETP.GE.AND P1, PT, R13, UR4, PT ;  /* 0x000000040d007c0c */ /* 0x000fe2000bf26270 */
[----:B------:R-:W-:Y:S01]  /*39af0*/  ULDC UR4, c[0x0][0x228] ;  /* 0x00008a0000047ab9 */ /* 0x000fe20000000800 */
[C---:B------:R-:W-:Y:S01]  /*39b00*/  VIADD R13, R12.reuse, UR26 ;  /* 0x0000001a0c0d7c36 */ /* 0x040fe20008000000 */
[----:B---3--:R-:W-:Y:S01]  /*39b10*/  PRMT R14, R17, 0x7632, R14 ;  /* 0x00007632110e7816 */ /* 0x008fe2000000000e */
[----:B------:R0:W-:Y:S04]  /*39b20*/  @P5 STG.E.U16 desc[UR8][R4.64], R17 ;  /* 0x0000001104005986 */ /* 0x0001e8000c101508 */
[----:B------:R1:W-:Y:S01]  /*39b30*/  @P3 STG.E.U16 desc[UR8][R6.64], R14 ;  /* 0x0000000e06003986 */ /* 0x0003e2000c101508 */
[----:B------:R-:W-:Y:S01]  /*39b40*/  ISETP.LT.AND P3, PT, R11, UR4, !P0 ;  /* 0x000000040b007c0c */ /* 0x000fe2000c761270 */
[----:B------:R-:W-:Y:S01]  /*39b50*/  ULDC UR4, c[0x0][0x22c] ;  /* 0x00008b0000047ab9 */ /* 0x000fe20000000800 */
[----:B0-----:R-:W-:-:S04]  /*39b60*/  IMAD.WIDE R4, R12, 0x2, R2 ;  /* 0x000000020c047825 */ /* 0x001fc800078e0202 */
[----:B-1----:R-:W-:Y:S01]  /*39b70*/  VIADD R6, R10, 0x55 ;  /* 0x000000550a067836 */ /* 0x002fe20000000000 */
[----:B----4-:R0:W-:Y:S01]  /*39b80*/  @P6 STG.E.U16 desc[UR8][R4.64], R15 ;  /* 0x0000000f04006986 */ /* 0x0101e2000c101508 */
[----:B------:R-:W-:Y:S02]  /*39b90*/  PRMT R14, R15, 0x7632, R14 ;  /* 0x000076320f0e7816 */ /* 0x000fe4000000000e */
[----:B------:R-:W-:Y:S01]  /*39ba0*/  ISETP.LT.AND P5, PT, R29, UR6, !P4 ;  /* 0x000000061d007c0c */ /* 0x000fe2000e7a1270 */
[----:B------:R-:W-:Y:S01]  /*39bb0*/  ULDC UR6, c[0x0][0x228] ;  /* 0x00008a0000067ab9 */ /* 0x000fe20000000800 */
[----:B------:R-:W-:Y:S01]  /*39bc0*/  ISETP.GE.AND P0, PT, R6, UR4, PT ;  /* 0x0000000406007c0c */ /* 0x000fe2000bf06270 */
[----:B------:R-:W-:Y:S01]  /*39bd0*/  ULDC UR4, c[0x0][0x22c] ;  /* 0x00008b0000047ab9 */ /* 0x000fe20000000800 */
[----:B0-----:R-:W-:Y:S02]  /*39be0*/  VIADD R15, R10, 0x56 ;  /* 0x000000560a0f7836 */ /* 0x001fe40000000000 */
[----:B------:R-:W-:-:S03]  /*39bf0*/  IMAD.WIDE R4, R12, 0x2, R24 ;  /* 0x000000020c047825 */ /* 0x000fc600078e0218 */
[----:B------:R-:W-:Y:S01]  /*39c00*/  ISETP.GE.AND P6, PT, R15, UR4, PT ;  /* 0x000000040f007c0c */ /* 0x000fe2000bfc6270 */
[----:B------:R-:W-:Y:S02]  /*39c10*/  ULDC UR4, c[0x0][0x228] ;  /* 0x00008a0000047ab9 */ /* 0x000fe40000000800 */
[----:B------:R-:W-:Y:S01]  /*39c20*/  ISETP.LT.AND P4, PT, R11, UR4, !P4 ;  /* 0x000000040b007c0c */ /* 0x000fe2000e781270 */
        /* <DEDUP_REMOVED lines=8> */
[C---:B------:R-:W-:Y:S01]  /*39cb0*/  VIADD R15, R10.reuse, 0x58 ;  /* 0x000000580a0f7836 */ /* 0x040fe20000000000 */
[----:B--2---:R-:W-:Y:S01]  /*39cc0*/  PRMT R16, R27, 0x7632, R16 ;  /* 0x000076321b107816 */ /* 0x004fe20000000010 */
[----:B------:R-:W-:Y:S01]  /*39cd0*/  ULDC UR6, c[0x0][0x228] ;  /* 0x00008a0000067ab9 */ /* 0x000fe20000000800 */
[----:B------:R-:W-:Y:S01]  /*39ce0*/  VIADD R17, R10, 0x5a ;  /* 0x0000005a0a117836 */ /* 0x000fe20000000000 */
[----:B------:R-:W-:Y:S01]  /*39cf0*/  ULDC UR10, c[0x0][0x228] ;  /* 0x00008a00000a7ab9 */ /* 0x000fe20000000800 */
[----:B0-----:R-:W-:Y:S01]  /*39d00*/  IMAD.WIDE R4, R13, 0x2, R24 ;  /* 0x000000020d047825 */ /* 0x001fe200078e0218 */
[----:B------:R-:W-:Y:S01]  /*39d10*/  ULDC UR12, c[0x0][0x228] ;  /* 0x00008a00000c7ab9 */ /* 0x000fe20000000800 */
[----:B-1----:R-:W-:-:S02]  /*39d20*/  PRMT R7, R18, 0x7632, R7 ;  /* 0x0000763212077816 */ /* 0x002fc40000000007 */
[----:B------:R-:W-:-:S03]  /*39d30*/  VIADD R6, R13, UR26 ;  /* 0x0000001a0d067c36 */ /* 0x000fc60008000000 */
[----:B------:R0:W-:Y:S01]  /*39d40*/  @P4 STG.E.U16 desc[UR8][R4.64], R7 ;  /* 0x0000000704004986 */ /* 0x0001e2000c101508 */
        /* <DEDUP_REMOVED lines=20> */
[----:B------:R-:W-:Y:S02]  /*39e90*/  ULDC UR4, c[0x0][0x22c] ;  /* 0x00008b0000047ab9 */ /* 0x000fe40000000800 */
[----:B------:R-:W-:Y:S02]  /*39ea0*/  IMAD.WIDE R6, R15, 0x2, R2 ;  /* 0x000000020f067825 */ /* 0x000fe400078e0202 */
[----:B------:R0:W-:Y:S01]  /*39eb0*/  @P0 STG.E.U16 desc[UR8][R4.64], R16 ;  /* 0x0000001004000986 */ /* 0x0001e2000c101508 */
[----:B------:R-:W-:Y:S01]  /*39ec0*/  ISETP.GE.AND P0, PT, R17, UR4, PT ;  /* 0x0000000411007c0c */ /* 0x000fe2000bf06270 */
[----:B------:R-:W-:Y:S01]  /*39ed0*/  ULDC UR4, c[0x0][0x228] ;  /* 0x00008a0000047ab9 */ /* 0x000fe20000000800 */
[----:B------:R-:W-:Y:S01]  /*39ee0*/  ISETP.LT.AND P6, PT, R11, UR10, !P6 ;  /* 0x0000000a0b007c0c */ /* 0x000fe2000f7c1270 */
[----:B------:R1:W-:Y:S01]  /*39ef0*/  @P5 STG.E.U16 desc[UR8][R6.64], R22 ;  /* 0x0000001606005986 */ /* 0x0003e2000c101508 */
[----:B------:R-:W-:Y:S01]  /*39f00*/  ISETP.LT.AND P5, PT, R29, UR4, !P4 ;  /* 0x000000041d007c0c */ /* 0x000fe2000e7a1270 */
[----:B--2---:R-:W-:Y:S01]  /*39f10*/  IMAD.WIDE R12, R15, 0x2, R24 ;  /* 0x000000020f0c7825 */ /* 0x004fe200078e0218 */
[----:B------:R-:W-:Y:S01]  /*39f20*/  ISETP.LT.AND P4, PT, R11, UR6, !P4 ;  /* 0x000000060b007c0c */ /* 0x000fe2000e781270 */
[----:B------:R-:W-:Y:S01]  /*39f30*/  ULDC UR10, c[0x0][0x228] ;  /* 0x00008a00000a7ab9 */ /* 0x000fe20000000800 */
[----:B------:R-:W-:Y:S01]  /*39f40*/  PRMT R14, R22, 0x7632, R14 ;  /* 0x00007632160e7816 */ /* 0x000fe2000000000e */
[----:B------:R-:W-:Y:S01]  /*39f50*/  ULDC UR6, c[0x0][0x228] ;  /* 0x00008a0000067ab9 */ /* 0x000fe20000000800 */
[----:B------:R-:W-:Y:S01]  /*39f60*/  ULDC UR4, c[0x0][0x22c] ;  /* 0x00008b0000047ab9 */ /* 0x000fe20000000800 */
[----:B0-----:R-:W-:-:S04]  /*39f70*/  VIADD R4, R15, UR26 ;  /* 0x0000001a0f047c36 */ /* 0x001fc80008000000 */
[C---:B-1----:R-:W-:Y:S01]  /*39f80*/  IMAD.WIDE R6, R4.reuse, 0x2, R2 ;  /* 0x0000000204067825 */ /* 0x042fe200078e0202 */
[----:B------:R0:W-:Y:S04]  /*39f90*/  @P6 STG.E.U16 desc[UR8][R12.64], R14 ;  /* 0x0000000e0c006986 */ /* 0x0001e8000c101508 */
[----:B------:R-:W2:Y:S04]  /*39fa0*/  LDL.LU R22, [R1+0x110] ;  /* 0x0001100001167983 */ /* 0x000ea80000300800 */
[----:B------:R1:W-:Y:S01]  /*39fb0*/  @P5 STG.E.U16 desc[UR8][R6.64], R23 ;  /* 0x0000001706005986 */ /* 0x0003e2000c101508 */
[----:B0-----:R-:W-:Y:S01]  /*39fc0*/  PRMT R14, R23, 0x7632, R14 ;  /* 0x00007632170e7816 */ /* 0x001fe2000000000e */
[----:B------:R-:W-:-:S02]  /*39fd0*/  IMAD.WIDE R12, R4, 0x2, R24 ;  /* 0x00000002040c7825 */ /* 0x000fc400078e0218 */
[----:B------:R-:W3:Y:S04]  /*39fe0*/  LDL.LU R15, [R1+0x114] ;  /* 0x00011400010f7983 */ /* 0x000ee80000300800 */
[----:B-1----:R-:W4:Y:S04]  /*39ff0*/  LDL.LU R23, [R1+0x108] ;  /* 0x0001080001177983 */ /* 0x002f280000300800 */
[----:B------:R-:W5:Y:S04]  /*3a000*/  LDL.LU R18, [R1+0x118] ;  /* 0x0001180001127983 */ /* 0x000f680000300800 */
[----:B------:R-:W3:Y:S04]  /*3a010*/  LDL.LU R27, [R1+0x10c] ;  /* 0x00010c00011b7983 */ /* 0x000ee80000300800 */
[----:B------:R-:W5:Y:S04]  /*3a020*/  LDL.LU R28, [R1+0x11c] ;  /* 0x00011c00011c7983 */ /* 0x000f680000300800 */
[----:B------:R0:W-:Y:S04]  /*3a030*/  @P4 STG.E.U16 desc[UR8][R12.64], R14 ;  /* 0x0000000e0c004986 */ /* 0x0001e8000c101508 */
[----:B0-----:R-:W2:Y:S01]  /*3a040*/  LDL.LU R14, [R1+0x100] ;  /* 0x00010000010e7983 */ /* 0x001ea20000300800 */
        /* <DEDUP_REMOVED lines=12> */
[----:B--2---:R-:W-:Y:S01]  /*3a110*/  PRMT R5, R14, 0x7632, R5 ;  /* 0x000076320e057816 */ /* 0x004fe20000000005 */
[----:B------:R0:W-:Y:S04]  /*3a120*/  @P6 STG.E.U16 desc[UR8][R6.64], R14 ;  /* 0x0000000e06006986 */ /* 0x0001e8000c101508 */
[----:B------:R1:W-:Y:S01]  /*3a130*/  @P3 STG.E.U16 desc[UR8][R12.64], R5 ;  /* 0x000000050c003986 */ /* 0x0003e2000c101508 */
[----:B0-----:R-:W-:-:S04]  /*3a140*/  VIADD R14, R4, UR26 ;  /* 0x0000001a040e7c36 */ /* 0x001fc80008000000 */
[----:B-1----:R-:W-:Y:S01]  /*3a150*/  IMAD.WIDE R4, R14, 0x2, R2 ;  /* 0x000000020e047825 */ /* 0x002fe200078e0202 */
[----:B------:R-:W-:-:S03]  /*3a160*/  PRMT R12, R22, 0x7632, R12 ;  /* 0x00007632160c7816 */ /* 0x000fc6000000000c */
[C---:B------:R-:W-:Y:S01]  /*3a170*/  IMAD.WIDE R6, R14.reuse, 0x2, R24 ;  /* 0x000000020e067825 */ /* 0x040fe200078e0218 */
[----:B------:R0:W-:Y:S04]  /*3a180*/  @P4 STG.E.U16 desc[UR8][R4.64], R22 ;  /* 0x0000001604004986 */ /* 0x0001e8000c101508 */
[----:B0-----:R-:W2:Y:S01]  /*3a190*/  LDL.LU R22, [R1+0xefc] ;  /* 0x000efc0001167983 */ /* 0x001ea20000300800 */
[----:B------:R-:W-:-:S03]  /*3a1a0*/  VIADD R4, R14, UR26 ;  /* 0x0000001a0e047c36 */ /* 0x000fc60008000000 */
[----:B------:R-:W5:Y:S01]  /*3a1b0*/  LDL.LU R14, [R1+0x104] ;  /* 0x00010400010e7983 */ /* 0x000f620000300800 */
[----:B------:R-:W-:Y:S01]  /*3a1c0*/  ISETP.LT.AND P1, PT, R11, UR6, !P1 ;  /* 0x000000060b007c0c */ /* 0x000fe2000cf21270 */
[----:B------:R-:W-:Y:S02]  /*3a1d0*/  ULDC UR6, c[0x0][0x228] ;  /* 0x00008a0000067ab9 */ /* 0x000fe40000000800 */
[----:B------:R-:W-:Y:S01]  /*3a1e0*/  ISETP.LT.AND P6, PT, R29, UR6, !P0 ;  /* 0x000000061d007c0c */ /* 0x000fe2000c7c1270 */
[C---:B------:R-:W-:Y:S01]  /*3a1f0*/  VIADD R13, R10.reuse, 0x5c ;  /* 0x0000005c0a0d7836 */ /* 0x040fe20000000000 */
[----:B------:R-:W-:Y:S01]  /*3a200*/  ULDC UR6, c[0x0][0x228] ;  /* 0x00008a0000067ab9 */ /* 0x000fe20000000800 */
[----:B------:R-:W-:-:S03]  /*3a210*/  VIADD R5, R10, 0x5d ;  /* 0x0000005d0a057836 */ /* 0x000fc60000000000 */
[----:B------:R-:W-:Y:S01]  /*3a220*/  ISETP.GE.AND P3, PT, R13, UR4, PT ;  /* 0x000000040d007c0c */ /* 0x000fe2000bf66270 */
[----:B------:R-:W-:-:S03]  /*3a230*/  ULDC UR4, c[0x0][0x228] ;  /* 0x00008a0000047ab9 */ /* 0x000fc60000000800 */
[----:B------:R0:W-:Y:S01]  /*3a240*/  @P1 STG.E.U16 desc[UR8][R6.64], R12 ;  /* 0x0000000c06001986 */ /* 0x0001e2000c101508 */
[----:B------:R-:W-:Y:S01]  /*3a250*/  ISETP.LT.AND P1, PT, R11, UR4, !P0 ;  /* 0x000000040b007c0c */ /* 0x000fe2000c721270 */
[----:B------:R-:W-:Y:S01]  /*3a260*/  ULDC UR4, c[0x0][0x22c] ;  /* 0x00008b0000047ab9 */ /* 0x000fe20000000800 */
[----:B------:R-:W-:Y:S01]  /*3a270*/  ISETP.LT.AND P4, PT, R29, UR6, !P5 ;  /* 0x000000061d007c0c */ /* 0x000fe2000ef81270 */
[----:B------:R-:W-:Y:S01]  /*3a280*/  ULDC UR6, c[0x0][0x228] ;  /* 0x00008a0000067ab9 */ /* 0x000fe20000000800 */
[C---:B0-----:R-:W-:Y:S01]  /*3a290*/  IMAD.WIDE R6, R4.reuse, 0x2, R2 ;  /* 0x0000000204067825 */ /* 0x041fe200078e0202 */
[----:B------:R-:W-:Y:S01]  /*3a2a0*/  ISETP.GE.AND P0, PT, R5, UR4, PT ;  /* 0x0000000405007c0c */ /* 0x000fe2000bf06270 */
[----:B------:R-:W-:Y:S02]  /*3a2b0*/  ULDC UR4, c[0x0][0x22c] ;  /* 0x00008b0000047ab9 */ /* 0x000fe40000000800 */
[C---:B------:R-:W-:Y:S02]  /*3a2c0*/  VIADD R12, R4.reuse, UR26 ;  /* 0x0000001a040c7c36 */ /* 0x040fe40008000000 */
[----:B------:R-:W-:Y:S01]  /*3a2d0*/  IMAD.WIDE R4, R4, 0x2, R24 ;  /* 0x0000000204047825 */ /* 0x000fe200078e0218 */
[----:B----4-:R-:W-:-:S02]  /*3a2e0*/  PRMT R16, R23, 0x7632, R16 ;  /* 0x0000763217107816 */ /* 0x010fc40000000010 */
[----:B---3--:R-:W-:Y:S01]  /*3a2f0*/  PRMT R17, R27, 0x7632, R17 ;  /* 0x000076321b117816 */ /* 0x008fe20000000011 */
[----:B-----5:R0:W-:Y:S01]  /*3a300*/  @P6 STG.E.U16 desc[UR8][R6.64], R14 ;  /* 0x0000000e06006986 */ /* 0x0201e2000c101508 */
[----:B------:R-:W-:Y:S01]  /*3a310*/  PRMT R13, R14, 0x7632, R13 ;  /* 0x000076320e0d7816 */ /* 0x000fe2000000000d */
[----:B0-----:R-:W-:-:S05]  /*3a320*/  VIADD R14, R10, 0x5e ;  /* 0x0000005e0a0e7836 */ /* 0x001fca0000000000 */
[----:B------:R-:W-:Y:S01]  /*3a330*/  ISETP.GE.AND P6, PT, R14, UR4, PT ;  /* 0x000000040e007c0c */ /* 0x000fe2000bfc6270 */
[----:B------:R-:W-:Y:S02]  /*3a340*/  ULDC UR4, c[0x0][0x228] ;  /* 0x00008a0000047ab9 */ /* 0x000fe40000000800 */
[----:B------:R-:W-:Y:S01]  /*3a350*/  ISETP.LT.AND P5, PT, R11, UR4, !P5 ;  /* 0x000000040b007c0c */ /* 0x000fe2000efa1270 */
[C---:B------:R-:W-:Y:S01]  /*3a360*/  IMAD.WIDE R6, R12.reuse, 0x2, R2 ;  /* 0x000000020c067825 */ /* 0x040fe200078e0202 */
[----:B------:R0:W-:Y:S01]  /*3a370*/  @P1 STG.E.U16 desc[UR8][R4.64], R13 ;  /* 0x0000000d04001986 */ /* 0x0001e2000c101508 */
[----:B------:R-:W-:Y:S01]  /*3a380*/  ISETP.LT.AND P1, PT, R29, UR6, !P3 ;  /* 0x000000061d007c0c */ /* 0x000fe2000df21270 */
[----:B------:R-:W-:Y:S02]  /*3a390*/  ULDC UR4, c[0x0][0x22c] ;  /* 0x00008b0000047ab9 */ /* 0x000fe40000000800 */
[----:B------:R1:W-:Y:S01]  /*3a3a0*/  @P4 STG.E.U16 desc[UR8][R6.64], R15 ;  /* 0x0000000f06004986 */ /* 0x0003e2000c101508 */
[----:B------:R-:W-:Y:S01]  /*3a3b0*/  ISETP.LT.AND P3, PT, R11, UR10, !P3 ;  /* 0x0000000a0b007c0c */ /* 0x000fe2000df61270 */
[----:B------:R-:W-:Y:S01]  /*3a3c0*/  ULDC UR6, c[0x0][0x228] ;  /* 0x00008a0000067ab9 */ /* 0x000fe20000000800 */
[----:B------:R-:W-:Y:S01]  /*3a3d0*/  ISETP.LT.AND P4, PT, R29, UR12, !P0 ;  /* 0x0000000c1d007c0c */ /* 0x000fe2000c781270 */
[----:B------:R-:W-:Y:S01]  /*3a3e0*/  ULDC UR10, c[0x0][0x228] ;  /* 0x00008a00000a7ab9 */ /* 0x000fe20000000800 */
        /* <DEDUP_REMOVED lines=24> */
[----:B------:R-:W4:Y:S01]  /*3a570*/  LDL.LU R23, [R1+0xef8] ;  /* 0x000ef80001177983 */ /* 0x000f220000300800 */
[----:B------:R-:W-:Y:S01]  /*3a580*/  PRMT R5, R18, 0x7632, R5 ;  /* 0x0000763212057816 */ /* 0x000fe20000000005 */
[----:B-1----:R-:W-:Y:S01]  /*3a590*/  VIADD R16, R10, 0x62 ;  /* 0x000000620a107836 */ /* 0x002fe20000000000 */
[----:B------:R-:W-:Y:S01]  /*3a5a0*/  ISETP.GE.AND P3, PT, R4, UR4, PT ;  /* 0x0000000404007c0c */ /* 0x000fe2000bf66270 */
[C---:B------:R-:W-:Y:S01]  /*3a5b0*/  VIADD R4, R6.reuse, UR26 ;  /* 0x0000001a06047c36 */ /* 0x040fe20008000000 */
[----:B------:R-:W-:Y:S01]  /*3a5c0*/  ULDC UR4, c[0x0][0x22c] ;  /* 0x00008b0000047ab9 */ /* 0x000fe20000000800 */
[----:B------:R-:W-:Y:S01]  /*3a5d0*/  IMAD.WIDE R6, R6, 0x2, R24 ;  /* 0x0000000206067825 */ /* 0x000fe200078e0218 */
[----:B------:R-:W-:-:S03]  /*3a5e0*/  ULDC UR10, c[0x0][0x228] ;  /* 0x00008a00000a7ab9 */ /* 0x000fc60000000800 */
[C---:B------:R-:W-:Y:S01]  /*3a5f0*/  IMAD.WIDE R12, R4.reuse, 0x2, R2 ;  /* 0x00000002040c7825 */ /* 0x040fe200078e0202 */
[----:B------:R-:W-:Y:S03]  /*3a600*/  @P0 STG.E.U16 desc[UR8][R6.64], R5 ;  /* 0x0000000506000986 */ /* 0x000fe6000c101508 */
[----:B---3--:R-:W-:Y:S01]  /*3a610*/  IMAD.WIDE R14, R4, 0x2, R24 ;  /* 0x00000002040e7825 */ /* 0x008fe200078e0218 */
[----:B------:R-:W-:Y:S04]  /*3a620*/  @P4 STG.E.U16 desc[UR8][R12.64], R27 ;  /* 0x0000001b0c004986 */ /* 0x000fe8000c101508 */
[----:B------:R0:W-:Y:S04]  /*3a630*/  @P6 STG.E.U16 desc[UR8][R14.64], R17 ;  /* 0x000000110e006986 */ /* 0x0001e8000c101508 */
[----:B0-----:R-:W3:Y:S04]  /*3a640*/  LDL.LU R15, [R1+0x120] ;  /* 0x00012000010f7983 */ /* 0x001ee80000300800 */
[----:B------:R-:W5:Y:S04]  /*3a650*/  LDL.LU R18, [R1+0x124] ;  /* 0x0001240001127983 */ /* 0x000f680000300800 */
[----:B------:R-:W2:Y:S01]  /*3a660*/  LDL.LU R27, [R1+0x128] ;  /* 0x00012800011b7983 */ /* 0x000ea20000300800 */
[----:B------:R-:W-:Y:S01]  /*3a670*/  ISETP.GE.AND P0, PT, R16, UR4, PT ;  /* 0x0000000410007c0c */ /* 0x000fe2000bf06270 */
[----:B------:R-:W-:-:S02]  /*3a680*/  ULDC UR4, c[0x0][0x228] ;  /* 0x00008a0000047ab9 */ /* 0x000fc40000000800 */
        /* <DEDUP_REMOVED lines=12> */
[----:B0-----:R-:W4:Y:S01]  /*3a750*/  LDL.LU R28, [R1+0x12c] ;  /* 0x00012c00011c7983 */ /* 0x001f220000300800 */
        /* <DEDUP_REMOVED lines=13> */
[----:B------:R-:W-:Y:S01]  /*3a830*/  PRMT R14, R20, 0x7632, R14 ;  /* 0x00007632140e7816 */ /* 0x000fe2000000000e */
[----:B------:R-:W-:Y:S01]  /*3a840*/  VIADD R17, R10, 0x6a ;  /* 0x0000006a0a117836 */ /* 0x000fe20000000000 */
        /* <DEDUP_REMOVED lines=21> */
[----:B-----5:R0:W-:Y:S04]  /*3a9a0*/  @P6 STG.E.U16 desc[UR8][R4.64], R18 ;  /* 0x0000001204006986 */ /* 0x0201e8000c101508 */
        /* <DEDUP_REMOVED lines=12> */
[----:B------:R1:W-:Y:S01]  /*3aa70*/  @P5 STG.E.U16 desc[UR8][R6.64], R21 ;  /* 0x0000001506005986 */ /* 0x0003e2000c101508 */
        /* <DEDUP_REMOVED lines=10> */
[C---:B------:R-:W-:Y:S01]  /*3ab20*/  VIADD R14, R6.reuse, UR26 ;  /* 0x0000001a060e7c36 */ /* 0x040fe20008000000 */
[----:B--2---:R-:W-:Y:S01]  /*3ab30*/  PRMT R16, R27, 0x7632, R16 ;  /* 0x000076321b107816 */ /* 0x004fe20000000010 */
        /* <DEDUP_REMOVED lines=11> */
[----:B------:R-:W-:Y:S01]  /*3abf0*/  VIADD R15, R10, 0x69 ;  /* 0x000000690a0f7836 */ /* 0x000fe20000000000 */
[----:B------:R2:W-:Y:S01]  /*3ac00*/  @P5 STG.E.U16 desc[UR8][R12.64], R22 ;  /* 0x000000160c005986 */ /* 0x0005e2000c101508 */
[----:B------:R-:W-:Y:S01]  /*3ac10*/  ISETP.LT.AND P5, PT, R29, UR6, !P6 ;  /* 0x000000061d007c0c */ /* 0x000fe2000f7a1270 */
[----:B0-----:R-:W-:-:S02]  /*3ac20*/  IMAD.WIDE R4, R14, 0x2, R24 ;  /* 0x000000020e047825 */ /* 0x001fc400078e0218 */
[----:B------:R-:W-:Y:S01]  /*3ac30*/  ISETP.GE.AND P1, PT, R15, UR4, PT ;  /* 0x000000040f007c0c */ /* 0x000fe2000bf26270 */
[----:B------:R-:W-:Y:S01]  /*3ac40*/  ULDC UR4, c[0x0][0x22c] ;  /* 0x00008b0000047ab9 */ /* 0x000fe20000000800 */
[----:B-1----:R-:W-:Y:S01]  /*3ac50*/  PRMT R16, R22, 0x7632, R16 ;  /* 0x0000763216107816 */ /* 0x002fe20000000010 */
[----:B------:R-:W-:Y:S01]  /*3ac60*/  VIADD R15, R14, UR26 ;  /* 0x0000001a0e0f7c36 */ /* 0x000fe20008000000 */
[----:B------:R-:W-:-:S03]  /*3ac70*/  ULDC UR6, c[0x0][0x228] ;  /* 0x00008a0000067ab9 */ /* 0x000fc60000000800 */
[----:B------:R0:W-:Y:S01]  /*3ac80*/  @P0 STG.E.U16 desc[UR8][R4.64], R16 ;  /* 0x0000001004000986 */ /* 0x0001e2000c101508 */
[----:B------:R-:W-:Y:S01]  /*3ac90*/  ISETP.GE.AND P0, PT, R17, UR4, PT ;  /* 0x0000000411007c0c */ /* 0x000fe2000bf06270 */
[----:B------:R-:W-:Y:S01]  /*3aca0*/  IMAD.WIDE R6, R15, 0x2, R2 ;  /* 0x000000020f067825 */ /* 0x000fe200078e0202 */
[----:B----4-:R-:W-:Y:S01]  /*3acb0*/  PRMT R14, R28, 0x7632, R14 ;  /* 0x000076321c0e7816 */ /* 0x010fe2000000000e */
[----:B------:R-:W3:Y:S01]  /*3acc0*/  LDL.LU R17, [R1+0xf0] ;  /* 0x0000f00001117983 */ /* 0x000ee20000300800 */
[----:B------:R-:W-:Y:S01]  /*3acd0*/  ISETP.LT.AND P6, PT, R11, UR10, !P6 ;  /* 0x0000000a0b007c0c */ /* 0x000fe2000f7c1270 */
[C---:B--2---:R-:W-:Y:S01]  /*3ace0*/  IMAD.WIDE R12, R15.reuse, 0x2, R24 ;  /* 0x000000020f0c7825 */ /* 0x044fe200078e0218 */
[----:B------:R-:W-:Y:S01]  /*3acf0*/  ULDC UR4, c[0x0][0x228] ;  /* 0x00008a0000047ab9 */ /* 0x000fe20000000800 */
[----:B------:R1:W-:Y:S04]  /*3ad00*/  @P5 STG.E.U16 desc[UR8][R6.64], R28 ;  /* 0x0000001c06005986 */ /* 0x0003e8000c101508 */
[----:B0-----:R-:W2:Y:S01]  /*3ad10*/  LDL.LU R16, [R1+0x134] ;  /* 0x0001340001107983 */ /* 0x001ea20000300800 */
[----:B------:R-:W-:Y:S01]  /*3ad20*/  VIADD R4, R15, UR26 ;  /* 0x0000001a0f047c36 */ /* 0x000fe20008000000 */
[----:B------:R-:W-:-:S02]  /*3ad30*/  ULDC UR10, c[0x0][0x228] ;  /* 0x00008a00000a7ab9 */ /* 0x000fc40000000800 */
[----:B------:R-:W4:Y:S04]  /*3ad40*/  LDL.LU R22, [R1+0xf4] ;  /* 0x0000f40001167983 */ /* 0x000f280000300800 */
[----:B------:R-:W5:Y:S04]  /*3ad50*/  LDL.LU R21, [R1+0x138] ;  /* 0x0001380001157983 */ /* 0x000f680000300800 */
[----:B------:R-:W5:Y:S04]  /*3ad60*/  LDL.LU R18, [R1+0xf8] ;  /* 0x0000f80001127983 */ /* 0x000f680000300800 */
[----:B------:R-:W5:Y:S04]  /*3ad70*/  LDL.LU R27, [R1+0x13c] ;  /* 0x00013c00011b7983 */ /* 0x000f680000300800 */
[----:B-1----:R-:W5:Y:S04]  /*3ad80*/  LDL.LU R28, [R1+0xfc] ;  /* 0x0000fc00011c7983 */ /* 0x002f680000300800 */
[----:B------:R-:W3:Y:S01]  /*3ad90*/  LDL.LU R15, [R1+0x130] ;  /* 0x00013000010f7983 */ /* 0x000ee20000300800 */
[----:B------:R-:W-:Y:S01]  /*3ada0*/  ISETP.LT.AND P5, PT, R29, UR4, !P4 ;  /* 0x000000041d007c0c */ /* 0x000fe2000e7a1270 */
[----:B------:R-:W-:Y:S01]  /*3adb0*/  IMAD.WIDE R6, R4, 0x2, R2 ;  /* 0x0000000204067825 */ /* 0x000fe200078e0202 */
[----:B------:R-:W-:Y:S01]  /*3adc0*/  ISETP.LT.AND P4, PT, R11, UR6, !P4 ;  /* 0x000000060b007c0c */ /* 0x000fe2000e781270 */
[----:B------:R0:W-:Y:S01]  /*3add0*/  @P6 STG.E.U16 desc[UR8][R12.64], R14 ;  /* 0x0000000e0c006986 */ /* 0x0001e2000c101508 */
[----:B------:R-:W-:Y:S01]  /*3ade0*/  ULDC UR6, c[0x0][0x228] ;  /* 0x00008a0000067ab9 */ /* 0x000fe20000000800 */
[----:B------:R-:W-:Y:S01]  /*3adf0*/  VIADD R5, R10, 0x6b ;  /* 0x0000006b0a057836 */ /* 0x000fe20000000000 */
[----:B------:R-:W-:Y:S01]  /*3ae00*/  ISETP.LT.AND P6, PT, R29, UR10, !P3 ;  /* 0x0000000a1d007c0c */ /* 0x000fe2000dfc1270 */
[----:B------:R-:W-:Y:S01]  /*3ae10*/  ULDC UR4, c[0x0][0x22c] ;  /* 0x00008b0000047ab9 */ /* 0x000fe20000000800 */
[----:B------:R-:W-:Y:S01]  /*3ae20*/  ISETP.LT.AND P3, PT, R11, UR6, !P3 ;  /* 0x000000060b007c0c */ /* 0x000fe2000df61270 */
[----:B------:R-:W-:Y:S01]  /*3ae30*/  ULDC UR6, c[0x0][0x228] ;  /* 0x00008a0000067ab9 */ /* 0x000fe20000000800 */
[----:B------:R-:W-:-:S03]  /*3ae40*/  ULDC UR10, c[0x0][0x228] ;  /* 0x00008a00000a7ab9 */ /* 0x000fc60000000800 */
[----:B------:R1:W-:Y:S01]  /*3ae50*/  @P5 STG.E.U16 desc[UR8][R6.64], R23 ;  /* 0x0000001706005986 */ /* 0x0003e2000c101508 */
[----:B0-----:R-:W-:Y:S01]  /*3ae60*/  PRMT R14, R23, 0x7632, R14 ;  /* 0x00007632170e7816 */ /* 0x001fe2000000000e */
[C---:B------:R-:W-:Y:S01]  /*3ae70*/  IMAD.WIDE R12, R4.reuse, 0x2, R24 ;  /* 0x00000002040c7825 */ /* 0x040fe200078e0218 */
[----:B------:R-:W-:Y:S01]  /*3ae80*/  ISETP.GE.AND P5, PT, R5, UR4, PT ;  /* 0x0000000405007c0c */ /* 0x000fe2000bfa6270 */
[----:B------:R-:W-:Y:S02]  /*3ae90*/  ULDC UR4, c[0x0][0x228] ;  /* 0x00008a0000047ab9 */ /* 0x000fe40000000800 */
[----:B------:R-:W-:Y:S01]  /*3aea0*/  VIADD R4, R4, UR26 ;  /* 0x0000001a04047c36 */ /* 0x000fe20008000000 */
[----:B------:R0:W-:Y:S01]  /*3aeb0*/  @P4 STG.E.U16 desc[UR8][R12.64], R14 ;  /* 0x0000000e0c004986 */ /* 0x0001e2000c101508 */
[----:B------:R-:W-:Y:S01]  /*3aec0*/  ISETP.LT.AND P4, PT, R29, UR4, !P1 ;  /* 0x000000041d007c0c */ /* 0x000fe2000cf81270 */
[----:B------:R-:W-:Y:S01]  /*3aed0*/  ULDC UR4, c[0x0][0x22c] ;  /* 0x00008b0000047ab9 */ /* 0x000fe20000000800 */
[----:B------:R-:W-:Y:S01]  /*3aee0*/  ISETP.LT.AND P1, PT, R11, UR6, !P1 ;  /* 0x000000060b007c0c */ /* 0x000fe2000cf21270 */
[C---:B-1----:R-:W-:Y:S01]  /*3aef0*/  IMAD.WIDE R6, R4.reuse, 0x2, R2 ;  /* 0x0000000204067825 */ /* 0x042fe200078e0202 */
[----:B------:R-:W-:Y:S01]  /*3af00*/  ULDC UR6, c[0x0][0x228] ;  /* 0x00008a0000067ab9 */ /* 0x000fe20000000800 */
[----:B------:R-:W5:Y:S02]  /*3af10*/  LDL.LU R23, [R1+0x140] ;  /* 0x0001400001177983 */ /* 0x000f640000300800 */
        /* <DEDUP_REMOVED lines=8> */
[----:B-1----:R-:W-:Y:S01]  /*3afa0*/  VIADD R12, R10, 0x6c ;  /* 0x0000006c0a0c7836 */ /* 0x002fe20000000000 */
[----:B------:R-:W-:Y:S01]  /*3afb0*/  PRMT R13, R17, 0x7632, R13 ;  /* 0x00007632110d7816 */ /* 0x000fe2000000000d */
[----:B------:R-:W-:-:S03]  /*3afc0*/  IMAD.WIDE R4, R14, 0x2, R2 ;  /* 0x000000020e047825 */ /* 0x000fc600078e0202 */
[----:B------:R-:W-:Y:S01]  /*3afd0*/  ISETP.GE.AND P3, PT, R12, UR4, PT ;  /* 0x000000040c007c0c */ /* 0x000fe2000bf66270 */
[----:B------:R-:W-:Y:S01]  /*3afe0*/  ULDC UR4, c[0x0][0x228] ;  /* 0x00008a0000047ab9 */ /* 0x000fe20000000800 */
[----:B------:R0:W-:Y:S01]  /*3aff0*/  @P4 STG.E.U16 desc[UR8][R4.64], R17 ;  /* 0x0000001104004986 */ /* 0x0001e2000c101508 */
[----:B------:R-:W-:-:S03]  /*3b000*/  VIADD R12, R10, 0x6d ;  /* 0x0000006d0a0c7836 */ /* 0x000fc60000000000 */
[----:B------:R1:W-:Y:S01]  /*3b010*/  @P1 STG.E.U16 desc[UR8][R6.64], R13 ;  /* 0x0000000d06001986 */ /* 0x0003e2000c101508 */
[----:B------:R-:W-:Y:S01]  /*3b020*/  ISETP.LT.AND P1, PT, R11, UR4, !P0 ;  /* 0x000000040b007c0c */ /* 0x000fe2000c721270 */
[----:B------:R-:W-:Y:S02]  /*3b030*/  ULDC UR4, c[0x0][0x22c] ;  /* 0x00008b0000047ab9 */ /* 0x000fe40000000800 */
[----:B------:R-:W-:Y:S01]  /*3b040*/  ISETP.GE.AND P0, PT, R12, UR4, PT ;  /* 0x000000040c007c0c */ /* 0x000fe2000bf06270 */
[----:B0-----:R-:W-:Y:S01]  /*3b050*/  VIADD R17, R14, UR26 ;  /* 0x0000001a0e117c36 */ /* 0x001fe20008000000 */
[----:B------:R-:W-:Y:S01]  /*3b060*/  ULDC UR4, c[0x0][0x22c] ;  /* 0x00008b0000047ab9 */ /* 0x000fe20000000800 */
[----:B------:R-:W-:Y:S02]  /*3b070*/  VIADD R12, R10, 0x6e ;  /* 0x0000006e0a0c7836 */ /* 0x000fe40000000000 */
[----:B------:R-:W-:Y:S01]  /*3b080*/  IMAD.WIDE R4, R17, 0x2, R2 ;  /* 0x0000000211047825 */ /* 0x000fe200078e0202 */
[----:B------:R-:W-:Y:S01]  /*3b090*/  ISETP.LT.AND P4, PT, R29, UR6, !P5 ;  /* 0x000000061d007c0c */ /* 0x000fe2000ef81270 */
[----:B------:R-:W-:-:S03]  /*3b0a0*/  ULDC UR6, c[0x0][0x228] ;  /* 0x00008a0000067ab9 */ /* 0x000fc60000000800 */
[----:B--2---:R0:W-:Y:S01]  /*3b0b0*/  @P6 STG.E.U16 desc[UR8][R4.64], R16 ;  /* 0x0000001004006986 */ /* 0x0041e2000c101508 */
[----:B------:R-:W-:Y:S01]  /*3b0c0*/  ISETP.GE.AND P6, PT, R12, UR4, PT ;  /* 0x000000040c007c0c */ /* 0x000fe2000bfc6270 */
[----:B------:R-:W-:Y:S01]  /*3b0d0*/  ULDC UR4, c[0x0][0x228] ;  /* 0x00008a0000047ab9 */ /* 0x000fe20000000800 */
[----:B------:R-:W-:Y:S01]  /*3b0e0*/  VIADD R15, R17, UR26 ;  /* 0x0000001a110f7c36 */ /* 0x000fe20008000000 */
[----:B-1----:R-:W-:Y:S02]  /*3b0f0*/  PRMT R13, R16, 0x7632, R13 ;  /* 0x00007632100d7816 */ /* 0x002fe4000000000d */
[----:B------:R-:W-:Y:S01]  /*3b100*/  ISETP.LT.AND P5, PT, R11, UR4, !P5 ;  /* 0x000000040b007c0c */ /* 0x000fe2000efa1270 */
[----:B------:R-:W-:Y:S01]  /*3b110*/  IMAD.WIDE R6, R15, 0x2, R2 ;  /* 0x000000020f067825 */ /* 0x000fe200078e0202 */
[----:B------:R-:W-:-:S03]  /*3b120*/  ULDC UR4, c[0x0][0x22c] ;  /* 0x00008b0000047ab9 */ /* 0x000fc60000000800 */
[----:B0-----:R-:W-:-:S05]  /*3b130*/  IMAD.WIDE R4, R17, 0x2, R24 ;  /* 0x0000000211047825 */ /* 0x001fca00078e0218 */
[----:B------:R0:W-:Y:S01]  /*3b140*/  @P1 STG.E.U16 desc[UR8][R4.64], R13 ;  /* 0x0000000d04001986 */ /* 0x0001e2000c101508 */
[----:B------:R-:W-:Y:S01]  /*3b150*/  ISETP.LT.AND P1, PT, R29, UR6, !P3 ;  /* 0x000000061d007c0c */ /* 0x000fe2000df21270 */
[----:B------:R-:W-:Y:S01]  /*3b160*/  IMAD.WIDE R16, R15, 0x2, R24 ;  /* 0x000000020f107825 */ /* 0x000fe200078e0218 */
[----:B------:R-:W-:Y:S01]  /*3b170*/  ISETP.LT.AND P3, PT, R11, UR10, !P3 ;  /* 0x0000000a0b007c0c */ /* 0x000fe2000df61270 */
[----:B----4-:R1:W-:Y:S01]  /*3b180*/  @P4 STG.E.U16 desc[UR8][R6.64], R22 ;  /* 0x0000001606004986 */ /* 0x0103e2000c101508 */
[----:B------:R-:W-:Y:S01]  /*3b190*/  ISETP.LT.AND P4, PT, R29, UR12, !P0 ;  /* 0x0000000c1d007c0c */ /* 0x000fe2000c781270 */
[C---:B------:R-:W-:Y:S01]  /*3b1a0*/  VIADD R12, R10.reuse, 0x6f ;  /* 0x0000006f0a0c7836 */ /* 0x040fe20000000000 */
[----:B------:R-:W-:Y:S01]  /*3b1b0*/  ULDC UR6, c[0x0][0x228] ;  /* 0x00008a0000067ab9 */ /* 0x000fe20000000800 */
[----:B------:R-:W-:Y:S01]  /*3b1c0*/  VIADD R14, R10, 0x70 ;  /* 0x000000700a0e7836 */ /* 0x000fe20000000000 */
[----:B-----5:R-:W-:Y:S01]  /*3b1d0*/  PRMT R19, R18, 0x7632, R19 ;  /* 0x0000763212137816 */ /* 0x020fe20000000013 */
[----:B------:R-:W-:Y:S01]  /*3b1e0*/  ULDC UR10, c[0x0][0x228] ;  /* 0x00008a00000a7ab9 */ /* 0x000fe20000000800 */
[----:B------:R-:W-:Y:S01]  /*3b1f0*/  PRMT R20, R28, 0x7632, R20 ;  /* 0x000076321c147816 */ /* 0x000fe20000000014 */
[----:B0-----:R-:W-:Y:S01]  /*3b200*/  VIADD R13, R15, UR26 ;  /* 0x0000001a0f0d7c36 */ /* 0x001fe20008000000 */
[----:B------:R-:W-:Y:S01]  /*3b210*/  PRMT R5, R22, 0x7632, R5 ;  /* 0x0000763216057816 */ /* 0x000fe20000000005 */
[----:B------:R-:W-:-:S02]  /*3b220*/  ULDC UR12, c[0x0][0x228] ;  /* 0x00008a00000c7ab9 */ /* 0x000fc40000000800 */
[C---:B------:R-:W-:Y:S01]  /*3b230*/  VIADD R15, R13.reuse, UR26 ;  /* 0x0000001a0d0f7c36 */ /* 0x040fe20008000000 */
[----:B-1----:R-:W2:Y:S04]  /*3b240*/  LDL.LU R22, [R1+0x144] ;  /* 0x0001440001167983 */ /* 0x002ea80000300800 */
[----:B------:R0:W-:Y:S01]  /*3b250*/  @P5 STG.E.U16 desc[UR8][R16.64], R5 ;  /* 0x0000000510005986 */ /* 0x0001e2000c101508 */
[----:B------:R-:W-:Y:S01]  /*3b260*/  ISETP.GE.AND P5, PT, R12, UR4, PT ;  /* 0x000000040c007c0c */ /* 0x000fe2000bfa6270 */
[----:B------:R-:W-:Y:S01]  /*3b270*/  IMAD.WIDE R6, R13, 0x2, R24 ;  /* 0x000000020d067825 */ /* 0x000fe200078e0218 */
[----:B------:R-:W-:-:S03]  /*3b280*/  ULDC UR4, c[0x0][0x22c] ;  /* 0x00008b0000047ab9 */ /* 0x000fc60000000800 */
[----:B0-----:R-:W-:Y:S01]  /*3b290*/  IMAD.WIDE R4, R13, 0x2, R2 ;  /* 0x000000020d047825 */ /* 0x001fe200078e0202 */
[----:B------:R-:W-:-:S03]  /*3b2a0*/  PRMT R17, R21, 0x7632, R17 ;  /* 0x0000763215117816 */ /* 0x000fc60000000011 */
[----:B------:R-:W-:Y:S01]  /*3b2b0*/  IMAD.WIDE R12, R15, 0x2, R2 ;  /* 0x000000020f0c7825 */ /* 0x000fe200078e0202 */
[----:B------:R0:W-:Y:S01]  /*3b2c0*/  @P1 STG.E.U16 desc[UR8][R4.64], R21 ;  /* 0x0000001504001986 */ /* 0x0001e2000c101508 */
[----:B------:R-:W-:Y:S01]  /*3b2d0*/  ISETP.GE.AND P1, PT, R14, UR4, PT ;  /* 0x000000040e007c0c */ /* 0x000fe2000bf26270 */
[----:B------:R-:W-:Y:S02]  /*3b2e0*/  ULDC UR4, c[0x0][0x228] ;  /* 0x00008a0000047ab9 */ /* 0x000fe40000000800 */
[----:B------:R-:W-:Y:S01]  /*3b2f0*/  @P3 STG.E.U16 desc[UR8][R6.64], R17 ;  /* 0x0000001106003986 */ /* 0x000fe2000c101508 */
[----:B------:R-:W-:Y:S01]  /*3b300*/  ISETP.LT.AND P3, PT, R11, UR4, !P0 ;  /* 0x000000040b007c0c */ /* 0x000fe2000c761270 */
[----:B------:R-:W-:Y:S01]  /*3b310*/  VIADD R16, R15, UR26 ;  /* 0x0000001a0f107c36 */ /* 0x000fe20008000000 */
[----:B------:R-:W-:Y:S01]  /*3b320*/  ULDC UR4, c[0x0][0x228] ;  /* 0x00008a0000047ab9 */ /* 0x000fe20000000800 */
[----:B------:R1:W-:Y:S01]  /*3b330*/  @P4 STG.E.U16 desc[UR8][R12.64], R18 ;  /* 0x000000120c004986 */ /* 0x0003e2000c101508 */
[----:B------:R-:W-:Y:S01]  /*3b340*/  ISETP.LT.AND P4, PT, R29, UR6, !P6 ;  /* 0x000000061d007c0c */ /* 0x000fe2000f781270 */
[----:B------:R-:W-:Y:S01]  /*3b350*/  ULDC UR6, c[0x0][0x228] ;  /* 0x00008a0000067ab9 */ /* 0x000fe20000000800 */
[----:B0-----:R-:W-:Y:S01]  /*3b360*/  IMAD.WIDE R4, R15, 0x2, R24 ;  /* 0x000000020f047825 */ /* 0x001fe200078e0218 */
[----:B------:R-:W-:Y:S01]  /*3b370*/  ISETP.LT.AND P6, PT, R11, UR4, !P6 ;  /* 0x000000040b007c0c */ /* 0x000fe2000f7c1270 */
[----:B------:R-:W-:-:S02]  /*3b380*/  ULDC UR4, c[0x0][0x22c] ;  /* 0x00008b0000047ab9 */ /* 0x000fc40000000800 */
[----:B-1----:R-:W-:-:S03]  /*3b390*/  IMAD.WIDE R12, R16, 0x2, R2 ;  /* 0x00000002100c7825 */ /* 0x002fc600078e0202 */
[----:B------:R-:W-:Y:S01]  /*3b3a0*/  @P3 STG.E.U16 desc[UR8][R4.64], R19 ;  /* 0x0000001304003986 */ /* 0x000fe2000c101508 */
[----:B------:R-:W-:-:S03]  /*3b3b0*/  PRMT R17, R27, 0x7632, R17 ;  /* 0x000076321b117816 */ /* 0x000fc60000000011 */
[----:B------:R0:W-:Y:S01]  /*3b3c0*/  @P4 STG.E.U16 desc[UR8][R12.64], R27 ;  /* 0x0000001b0c004986 */ /* 0x0001e2000c101508 */
[----:B------:R-:W-:Y:S01]  /*3b3d0*/  ISETP.LT.AND P4, PT, R29, UR6, !P5 ;  /* 0x000000061d007c0c */ /* 0x000fe2000ef81270 */
[C---:B------:R-:W-:Y:S01]  /*3b3e0*/  VIADD R21, R16.reuse, UR26 ;  /* 0x0000001a10157c36 */ /* 0x040fe20008000000 */
[----:B------:R-:W-:Y:S01]  /*3b3f0*/  ULDC UR6, c[0x0][0x228] ;  /* 0x00008a0000067ab9 */ /* 0x000fe20000000800 */
[----:B------:R-:W-:Y:S01]  /*3b400*/  IMAD.WIDE R14, R16, 0x2, R24 ;  /* 0x00000002100e7825 */ /* 0x000fe200078e0218 */
[----:B0-----:R-:W3:Y:S03]  /*3b410*/  LDL.LU R27, [R1+0x148] ;  /* 0x00014800011b7983 */ /* 0x001ee60000300800 */
[----:B------:R-:W-:Y:S01]  /*3b420*/  IMAD.WIDE R12, R21, 0x2, R2 ;  /* 0x00000002150c7825 */ /* 0x000fe200078e0202 */
[----:B------:R-:W-:Y:S05]  /*3b430*/  @P6 STG.E.U16 desc[UR8][R14.64], R17 ;  /* 0x000000110e006986 */ /* 0x000fea000c101508 */
[----:B------:R0:W-:Y:S04]  /*3b440*/  @P4 STG.E.U16 desc[UR8][R12.64], R28 ;  /* 0x0000001c0c004986 */ /* 0x0001e8000c101508 */
[----:B0-----:R-:W4:Y:S01]  /*3b450*/  LDL.LU R28, [R1+0x14c] ;  /* 0x00014c00011c7983 */ /* 0x001f220000300800 */
[----:B------:R-:W-:-:S05]  /*3b460*/  VIADD R6, R10, 0x71 ;  /* 0x000000710a067836 */ /* 0x000fca0000000000 */
[----:B------:R-:W-:Y:S01]  /*3b470*/  ISETP.GE.AND P0, PT, R6, UR4, PT ;  /* 0x0000000406007c0c */ /* 0x000fe2000bf06270 */
[----:B------:R-:W-:Y:S01]  /*3b480*/  VIADD R18, R10, 0x72 ;  /* 0x000000720a127836 */ /* 0x000fe20000000000 */
[----:B------:R-:W0:Y:S01]  /*3b490*/  LDS.128 R4, [R0] ;  /* 0x0000000000047984 */ /* 0x000e220000000c00 */
[----:B------:R-:W-:Y:S01]  /*3b4a0*/  ULDC UR4, c[0x0][0x22c] ;  /* 0x00008b0000047ab9 */ /* 0x000fe20000000800 */
[----:B------:R-:W-:Y:S02]  /*3b4b0*/  ISETP.LT.AND P5, PT, R11, UR10, !P5 ;  /* 0x0000000a0b007c0c */ /* 0x000fe4000efa1270 */
[----:B------:R-:W-:Y:S01]  /*3b4c0*/  ISETP.GE.AND P3, PT, R18, UR4, PT ;  /* 0x0000000412007c0c */ /* 0x000fe2000bf66270 */
[----:B------:R-:W-:Y:S01]  /*3b4d0*/  VIADD R18, R10, 0x73 ;  /* 0x000000730a127836 */ /* 0x000fe20000000000 */
[----:B------:R-:W-:Y:S01]  /*3b4e0*/  ULDC UR4, c[0x0][0x22c] ;  /* 0x00008b0000047ab9 */ /* 0x000fe20000000800 */
[----:B------:R-:W-:Y:S01]  /*3b4f0*/  ISETP.LT.AND P6, PT, R29, UR12, !P1 ;  /* 0x0000000c1d007c0c */ /* 0x000fe2000cfc1270 */
[----:B------:R-:W-:-:S02]  /*3b500*/  IMAD.WIDE R14, R21, 0x2, R24 ;  /* 0x00000002150e7825 */ /* 0x000fc400078e0218 */
[----:B------:R-:W-:Y:S01]  /*3b510*/  ISETP.GE.AND P4, PT, R18, UR4, PT ;  /* 0x0000000412007c0c */ /* 0x000fe2000bf86270 */
[----:B------:R-:W-:Y:S01]  /*3b520*/  ULDC UR4, c[0x0][0x228] ;  /* 0x00008a0000047ab9 */ /* 0x000fe20000000800 */
[----:B------:R-:W-:Y:S01]  /*3b530*/  VIADD R19, R21, UR26 ;  /* 0x0000001a15137c36 */ /* 0x000fe20008000000 */
[----:B------:R-:W-:Y:S01]  /*3b540*/  ISETP.LT.AND P1, PT, R11, UR4, !P1 ;  /* 0x000000040b007c0c */ /* 0x000fe2000cf21270 */
[----:B------:R-:W-:Y:S01]  /*3b550*/  ULDC UR4, c[0x0][0x228] ;  /* 0x00008a0000047ab9 */ /* 0x000fe20000000800 */
[----:B------:R1:W-:Y:S01]  /*3b560*/  @P5 STG.E.U16 desc[UR8][R14.64], R20 ;  /* 0x000000140e005986 */ /* 0x0003e2000c101508 */
[----:B------:R-:W-:Y:S01]  /*3b570*/  ISETP.LT.AND P5, PT, R29, UR4, !P0 ;  /* 0x000000041d007c0c */ /* 0x000fe2000c7a1270 */
[----:B------:R-:W-:Y:S01]  /*3b580*/  IMAD.WIDE R16, R19, 0x2, R2 ;  /* 0x0000000213107825 */ /* 0x000fe200078e0202 */
[----:B------:R-:W-:-:S03]  /*3b590*/  ULDC UR4, c[0x0][0x22c] ;  /* 0x00008b0000047ab9 */ /* 0x000fc60000000800 */
[----:B------:R-:W-:Y:S01]  /*3b5a0*/  VIADD R21, R19, UR26 ;  /* 0x0000001a13157c36 */ /* 0x000fe20008000000 */
[----:B------:R5:W-:Y:S01]  /*3b5b0*/  @P6 STG.E.U16 desc[UR8][R16.64], R23 ;  /* 0x0000001710006986 */ /* 0x000be2000c101508 */
[----:B------:R-:W-:Y:S01]  /*3b5c0*/  VIADD R18, R10, 0x74 ;  /* 0x000000740a127836 */ /* 0x000fe20000000000 */
[----:B------:R-:W-:Y:S01]  /*3b5d0*/  ISETP.LT.AND P6, PT, R11, UR6, !P0 ;  /* 0x000000060b007c0c */ /* 0x000fe2000c7c1270 */
[----:B------:R-:W-:Y:S01]  /*3b5e0*/  IMAD.WIDE R12, R21, 0x2, R2 ;  /* 0x00000002150c7825 */ /* 0x000fe200078e0202 */
[----:B------:R-:W-:-:S03]  /*3b5f0*/  ULDC UR6, c[0x0][0x228] ;  /* 0x00008a0000067ab9 */ /* 0x000fc60000000800 */
[----:B-1----:R-:W-:Y:S01]  /*3b600*/  IMAD.WIDE R14, R19, 0x2, R24 ;  /* 0x00000002130e7825 */ /* 0x002fe200078e0218 */
[----:B------:R-:W-:Y:S01]  /*3b610*/  ISETP.GE.AND P0, PT, R18, UR4, PT ;  /* 0x0000000412007c0c */ /* 0x000fe2000bf06270 */
[----:B------:R-:W-:Y:S01]  /*3b620*/  ULDC UR4, c[0x0][0x228] ;  /* 0x00008a0000047ab9 */ /* 0x000fe20000000800 */
[----:B-----5:R-:W-:Y:S01]  /*3b630*/  PRMT R17, R23, 0x7632, R17 ;  /* 0x0000763217117816 */ /* 0x020fe20000000011 */
[----:B------:R-:W-:-:S04]  /*3b640*/  VIADD R16, R10, 0x75 ;  /* 0x000000750a107836 */ /* 0x000fc80000000000 */
[----:B------:R1:W-:Y:S01]  /*3b650*/  @P1 STG.E.U16 desc[UR8][R14.64], R17 ;  /* 0x000000110e001986 */ /* 0x0003e2000c101508 */
[----:B------:R-:W-:-:S03]  /*3b660*/  ISETP.GE.AND P1, PT, R16, UR13, PT ;  /* 0x0000000d10007c0c */ /* 0x000fc6000bf26270 */
[----:B0-----:R0:W-:Y:S01]  /*3b670*/  @P5 STG.E.U16 desc[UR8][R12.64], R4 ;  /* 0x000000040c005986 */ /* 0x0011e2000c101508 */
[----:B------:R-:W-:Y:S01]  /*3b680*/  ISETP.LT.AND P5, PT, R29, UR4, !P3 ;  /* 0x000000041d007c0c */ /* 0x000fe2000dfa1270 */
[----:B------:R-:W-:Y:S01]  /*3b690*/  ULDC UR4, c[0x0][0x228] ;  /* 0x00008a0000047ab9 */ /* 0x000fe20000000800 */
[----:B------:R-:W-:Y:S01]  /*3b6a0*/  ISETP.LT.AND P3, PT, R11, UR6, !P3 ;  /* 0x000000060b007c0c */ /* 0x000fe2000df61270 */
[----:B------:R-:W-:Y:S01]  /*3b6b0*/  ULDC UR6, c[0x0][0x228] ;  /* 0x00008a0000067ab9 */ /* 0x000fe20000000800 */
[----:B-1----:R-:W-:Y:S01]  /*3b6c0*/  PRMT R15, R4, 0x7632, R15 ;  /* 0x00007632040f7816 */ /* 0x002fe2000000000f */
[----:B------:R-:W-:-:S04]  /*3b6d0*/  IMAD.WIDE R16, R21, 0x2, R24 ;  /* 0x0000000215107825 */ /* 0x000fc800078e0218 */
[----:B------:R-:W-:Y:S01]  /*3b6e0*/  VIADD R21, R21, UR26 ;  /* 0x0000001a15157c36 */ /* 0x000fe20008000000 */
[----:B------:R1:W-:Y:S01]  /*3b6f0*/  @P6 STG.E.U16 desc[UR8][R16.64], R15 ;  /* 0x0000000f10006986 */ /* 0x0003e2000c101508 */
[----:B------:R-:W-:Y:S01]  /*3b700*/  ISETP.LT.AND P6, PT, R29, UR4, !P4 ;  /* 0x000000041d007c0c */ /* 0x000fe2000e7c1270 */
[----:B------:R-:W-:Y:S02]  /*3b710*/  VIADD R18, R10, 0x76 ;  /* 0x000000760a127836 */ /* 0x000fe40000000000 */
[----:B0-----:R-:W-:Y:S01]  /*3b720*/  IMAD.WIDE R12, R21, 0x2, R24 ;  /* 0x00000002150c7825 */ /* 0x001fe200078e0218 */
[----:B------:R-:W-:Y:S01]  /*3b730*/  ISETP.LT.AND P4, PT, R11, UR6, !P4 ;  /* 0x000000060b007c0c */ /* 0x000fe2000e781270 */
[----:B------:R-:W-:Y:S01]  /*3b740*/  ULDC UR4, c[0x0][0x228] ;  /* 0x00008a0000047ab9 */ /* 0x000fe20000000800 */
[----:B------:R-:W-:Y:S01]  /*3b750*/  ULDC UR6, c[0x0][0x228] ;  /* 0x00008a0000067ab9 */ /* 0x000fe20000000800 */
[----:B-1----:R-:W-:-:S04]  /*3b760*/  IMAD.WIDE R14, R21, 0x2, R2 ;  /* 0x00000002150e7825 */ /* 0x002fc800078e0202 */
[----:B------:R-:W-:-:S04]  /*3b770*/  VIADD R21, R21, UR26 ;  /* 0x0000001a15157c36 */ /* 0x000fc80008000000 */
[----:B------:R-:W-:-:S04]  /*3b780*/  IMAD.WIDE R16, R21, 0x2, R24 ;  /* 0x0000000215107825 */ /* 0x000fc800078e0218 */
[----:B------:R-:W-:Y:S01]  /*3b790*/  VIADD R20, R10, 0x78 ;  /* 0x000000780a147836 */ /* 0x000fe20000000000 */
[----:B--2---:R-:W-:Y:S01]  /*3b7a0*/  PRMT R4, R22, 0x7632, R4 ;  /* 0x0000763216047816 */ /* 0x004fe20000000004 */
[----:B------:R0:W-:Y:S01]  /*3b7b0*/  @P5 STG.E.U16 desc[UR8][R14.64], R22 ;  /* 0x000000160e005986 */ /* 0x0001e2000c101508 */
[----:B------:R-:W-:Y:S01]  /*3b7c0*/  ISETP.GE.AND P5, PT, R18, UR11, PT ;  /* 0x0000000b12007c0c */ /* 0x000fe2000bfa6270 */
[--C-:B------:R-:W-:Y:S02]  /*3b7d0*/  IMAD.WIDE R18, R21, 0x2, R2.reuse ;  /* 0x0000000215127825 */ /* 0x100fe400078e0202 */
[----:B------:R1:W-:Y:S01]  /*3b7e0*/  @P3 STG.E.U16 desc[UR8][R12.64], R4 ;  /* 0x000000040c003986 */ /* 0x0003e2000c101508 */
[----:B------:R-:W-:Y:S01]  /*3b7f0*/  ISETP.LT.AND P3, PT, R29, UR4, !P0 ;  /* 0x000000041d007c0c */ /* 0x000fe2000c761270 */
[----:B------:R-:W-:Y:S01]  /*3b800*/  VIADD R21, R21, UR26 ;  /* 0x0000001a15157c36 */ /* 0x000fe20008000000 */
[----:B------:R-:W-:Y:S01]  /*3b810*/  ISETP.LT.AND P0, PT, R11, UR6, !P0 ;  /* 0x000000060b007c0c */ /* 0x000fe2000c701270 */
[----:B------:R-:W-:Y:S01]  /*3b820*/  ULDC UR4, c[0x0][0x228] ;  /* 0x00008a0000047ab9 */ /* 0x000fe20000000800 */
[----:B------:R2:W-:Y:S01]  /*3b830*/  @P6 STG.E.U16 desc[UR8][R18.64], R5 ;  /* 0x0000000512006986 */ /* 0x0005e2000c101508 */
[----:B------:R-:W-:Y:S01]  /*3b840*/  ISETP.LT.AND P6, PT, R29, UR4, !P1 ;  /* 0x000000041d007c0c */ /* 0x000fe2000cfc1270 */
[----:B------:R-:W-:Y:S01]  /*3b850*/  ULDC UR4, c[0x0][0x228] ;  /* 0x00008a0000047ab9 */ /* 0x000fe20000000800 */
[----:B0-----:R-:W-:Y:S01]  /*3b860*/  IMAD.WIDE R14, R21, 0x2, R2 ;  /* 0x00000002150e7825 */ /* 0x001fe200078e0202 */
[----:B-1----:R-:W-:-:S03]  /*3b870*/  PRMT R13, R5, 0x7632, R13 ;  /* 0x00007632050d7816 */ /* 0x002fc6000000000d */
[----:B------:R-:W-:Y:S01]  /*3b880*/  VIADD R4, R10, 0x77 ;  /* 0x000000770a047836 */ /* 0x000fe20000000000 */
[----:B------:R-:W-:Y:S01]  /*3b890*/  ISETP.LT.AND P1, PT, R11, UR4, !P1 ;  /* 0x000000040b007c0c */ /* 0x000fe2000cf21270 */
[----:B------:R-:W-:Y:S01]  /*3b8a0*/  ULDC UR6, c[0x0][0x228] ;  /* 0x00008a0000067ab9 */ /* 0x000fe20000000800 */
[----:B------:R-:W-:Y:S01]  /*3b8b0*/  ULDC UR4, c[0x0][0x228] ;  /* 0x00008a0000047ab9 */ /* 0x000fe20000000800 */
[----:B------:R0:W-:Y:S01]  /*3b8c0*/  @P4 STG.E.U16 desc[UR8][R16.64], R13 ;  /* 0x0000000d10004986 */ /* 0x0001e2000c101508 */
[----:B--2---:R-:W-:-:S04]  /*3b8d0*/  VIADD R5, R21, UR26 ;  /* 0x0000001a15057c36 */ /* 0x004fc80008000000 */
[----:B------:R-:W-:-:S04]  /*3b8e0*/  IMAD.WIDE R22, R5, 0x2, R2 ;  /* 0x0000000205167825 */ /* 0x000fc800078e0202 */
[--C-:B0-----:R-:W-:Y:S01]  /*3b8f0*/  IMAD.WIDE R12, R21, 0x2, R24.reuse ;  /* 0x00000002150c7825 */ /* 0x101fe200078e0218 */
[----:B------:R-:W-:Y:S01]  /*3b900*/  ISETP.GE.AND P4, PT, R4, UR7, PT ;  /* 0x0000000704007c0c */ /* 0x000fe2000bf86270 */
[----:B------:R-:W-:Y:S02]  /*3b910*/  ULDC UR7, c[0x0][0x228] ;  /* 0x00008a0000077ab9 */ /* 0x000fe40000000800 */
[C---:B------:R-:W-:Y:S02]  /*3b920*/  VIADD R21, R5.reuse, UR26 ;  /* 0x0000001a05157c36 */ /* 0x040fe40008000000 */
[----:B------:R-:W-:Y:S01]  /*3b930*/  IMAD.WIDE R4, R5, 0x2, R24 ;  /* 0x0000000205047825 */ /* 0x000fe200078e0218 */
[----:B---3--:R-:W-:Y:S01]  /*3b940*/  PRMT R17, R27, 0x7632, R17 ;  /* 0x000076321b117816 */ /* 0x008fe20000000011 */
[----:B------:R-:W-:Y:S01]  /*3b950*/  @P3 STG.E.U16 desc[UR8][R14.64], R27 ;  /* 0x0000001b0e003986 */ /* 0x000fe2000c101508 */
[----:B------:R-:W-:Y:S01]  /*3b960*/  ISETP.GE.AND P3, PT, R20, UR5, PT ;  /* 0x0000000514007c0c */ /* 0x000fe2000bf66270 */
[----:B------:R-:W-:-:S02]  /*3b970*/  ULDC UR5, c[0x0][0x228] ;  /* 0x00008a0000057ab9 */ /* 0x000fc40000000800 */
[----:B------:R0:W-:Y:S01]  /*3b980*/  @P0 STG.E.U16 desc[UR8][R12.64], R17 ;  /* 0x000000110c000986 */ /* 0x0001e2000c101508 */
[----:B------:R-:W-:Y:S01]  /*3b990*/  ISETP.LT.AND P0, PT, R29, UR5, !P5 ;  /* 0x000000051d007c0c */ /* 0x000fe2000ef01270 */
[----:B------:R-:W-:Y:S01]  /*3b9a0*/  IMAD.WIDE R18, R21, 0x2, R24 ;  /* 0x0000000215127825 */ /* 0x000fe200078e0218 */
[----:B------:R-:W-:Y:S01]  /*3b9b0*/  ISETP.LT.AND P5, PT, R11, UR6, !P5 ;  /* 0x000000060b007c0c */ /* 0x000fe2000efa1270 */
[----:B------:R1:W-:Y:S01]  /*3b9c0*/  @P6 STG.E.U16 desc[UR8][R22.64], R6 ;  /* 0x0000000616006986 */ /* 0x0003e2000c101508 */
[----:B------:R-:W-:Y:S01]  /*3b9d0*/  ULDC UR5, c[0x0][0x228] ;  /* 0x00008a0000057ab9 */ /* 0x000fe20000000800 */
[----:B------:R-:W-:Y:S01]  /*3b9e0*/  ULDC UR6, c[0x0][0x228] ;  /* 0x00008a0000067ab9 */ /* 0x000fe20000000800 */
[----:B----4-:R-:W-:Y:S01]  /*3b9f0*/  PRMT R26, R28, 0x7632, R26 ;  /* 0x000076321c1a7816 */ /* 0x010fe2000000001a */
[----:B0-----:R-:W-:Y:S01]  /*3ba00*/  IMAD.WIDE R16, R21, 0x2, R2 ;  /* 0x0000000215107825 */ /* 0x001fe200078e0202 */
[----:B-1----:R-:W-:Y:S01]  /*3ba10*/  PRMT R23, R6, 0x7632, R23 ;  /* 0x0000763206177816 */ /* 0x002fe20000000017 */
[----:B------:R0:W1:Y:S04]  /*3ba20*/  LDS.128 R12, [R0+0x400] ;  /* 0x00040000000c7984 */ /* 0x0000680000000c00 */
[----:B------:R2:W-:Y:S01]  /*3ba30*/  @P1 STG.E.U16 desc[UR8][R4.64], R23 ;  /* 0x0000001704001986 */ /* 0x0005e2000c101508 */
[----:B------:R-:W-:Y:S01]  /*3ba40*/  ISETP.LT.AND P1, PT, R29, UR4, !P4 ;  /* 0x000000041d007c0c */ /* 0x000fe2000e721270 */
[----:B------:R-:W-:Y:S01]  /*3ba50*/  VIADD R21, R21, UR26 ;  /* 0x0000001a15157c36 */ /* 0x000fe20008000000 */
[----:B------:R-:W-:Y:S01]  /*3ba60*/  ISETP.LT.AND P4, PT, R11, UR5, !P4 ;  /* 0x000000050b007c0c */ /* 0x000fe2000e781270 */
[----:B------:R3:W-:Y:S01]  /*3ba70*/  @P0 STG.E.U16 desc[UR8][R16.64], R28 ;  /* 0x0000001c10000986 */ /* 0x0007e2000c101508 */
[----:B------:R-:W-:Y:S01]  /*3ba80*/  ULDC UR4, c[0x0][0x228] ;  /* 0x00008a0000047ab9 */ /* 0x000fe20000000800 */
[C---:B------:R-:W-:Y:S01]  /*3ba90*/  VIADD R20, R10.reuse, 0x79 ;  /* 0x000000790a147836 */ /* 0x040fe20000000000 */
[----:B0-----:R-:W-:Y:S01]  /*3baa0*/  PRMT R0, R7, 0x7632, R0 ;  /* 0x0000763207007816 */ /* 0x001fe20000000000 */
[----:B------:R0:W-:Y:S01]  /*3bab0*/  @P5 STG.E.U16 desc[UR8][R18.64], R26 ;  /* 0x0000001a12005986 */ /* 0x0001e2000c101508 */
[----:B------:R-:W-:Y:S01]  /*3bac0*/  ISETP.LT.AND P5, PT, R29, UR6, !P3 ;  /* 0x000000061d007c0c */ /* 0x000fe2000dfa1270 */
[----:B------:R-:W-:Y:S01]  /*3bad0*/  VIADD R6, R10, 0x7a ;  /* 0x0000007a0a067836 */ /* 0x000fe20000000000 */
[----:B------:R-:W-:Y:S01]  /*3bae0*/  ISETP.LT.AND P3, PT, R11, UR4, !P3 ;  /* 0x000000040b007c0c */ /* 0x000fe2000df61270 */
[----:B--2---:R-:W-:Y:S01]  /*3baf0*/  IMAD.WIDE R4, R21, 0x2, R2 ;  /* 0x0000000215047825 */ /* 0x004fe200078e0202 */
[----:B------:R-:W-:-:S03]  /*3bb00*/  ULDC UR5, c[0x0][0x228] ;  /* 0x00008a0000057ab9 */ /* 0x000fc60000000800 */
[C---:B------:R-:W-:Y:S02]  /*3bb10*/  VIADD R23, R21.reuse, UR26 ;  /* 0x0000001a15177c36 */ /* 0x040fe40008000000 */
[----:B---3--:R-:W-:Y:S01]  /*3bb20*/  IMAD.WIDE R16, R21, 0x2, R24 ;  /* 0x0000000215107825 */ /* 0x008fe200078e0218 */
[----:B------:R-:W-:Y:S01]  /*3bb30*/  ISETP.GE.AND P6, PT, R20, UR17, PT ;  /* 0x0000001114007c0c */ /* 0x000fe2000bfc6270 */
[----:B------:R2:W-:Y:S01]  /*3bb40*/  @P1 STG.E.U16 desc[UR8][R4.64], R7 ;  /* 0x0000000704001986 */ /* 0x0005e2000c101508 */
[----:B------:R-:W-:Y:S01]  /*3bb50*/  ISETP.GE.AND P0, PT, R6, UR15, PT ;  /* 0x0000000f06007c0c */ /* 0x000fe2000bf06270 */
[C---:B0-----:R-:W-:Y:S01]  /*3bb60*/  IMAD.WIDE R18, R23.reuse, 0x2, R2 ;  /* 0x0000000217127825 */ /* 0x041fe200078e0202 */
[----:B------:R-:W-:Y:S01]  /*3bb70*/  ULDC UR4, c[0x0][0x228] ;  /* 0x00008a0000047ab9 */ /* 0x000fe20000000800 */
[----:B------:R0:W-:Y:S01]  /*3bb80*/  @P4 STG.E.U16 desc[UR8][R16.64], R0 ;  /* 0x0000000010004986 */ /* 0x0001e2000c101508 */
[----:B------:R-:W-:Y:S01]  /*3bb90*/  ULDC UR6, c[0x0][0x228] ;  /* 0x00008a0000067ab9 */ /* 0x000fe20000000800 */
[----:B------:R-:W-:-:S02]  /*3bba0*/  IMAD.WIDE R20, R23, 0x2, R24 ;  /* 0x0000000217147825 */ /* 0x000fc400078e0218 */
[----:B------:R3:W-:Y:S01]  /*3bbb0*/  @P5 STG.E.U16 desc[UR8][R18.64], R8 ;  /* 0x0000000812005986 */ /* 0x0007e2000c101508 */
[----:B--2---:R-:W-:Y:S01]  /*3bbc0*/  PRMT R5, R8, 0x7632, R5 ;  /* 0x0000763208057816 */ /* 0x004fe20000000005 */
[----:B0-----:R-:W-:-:S04]  /*3bbd0*/  VIADD R0, R10, 0x7c ;  /* 0x0000007c0a007836 */ /* 0x001fc80000000000 */
[----:B------:R0:W-:Y:S01]  /*3bbe0*/  @P3 STG.E.U16 desc[UR8][R20.64], R5 ;  /* 0x0000000514003986 */ /* 0x0001e2000c101508 */
[C---:B------:R-:W-:Y:S02]  /*3bbf0*/  VIADD R6, R10.reuse, 0x7b ;  /* 0x0000007b0a067836 */ /* 0x040fe40000000000 */
[----:B---3--:R-:W-:Y:S01]  /*3bc00*/  VIADD R8, R10, 0x7d ;  /* 0x0000007d0a087836 */ /* 0x008fe20000000000 */
[----:B------:R-:W-:Y:S01]  /*3bc10*/  ISETP.GE.AND P3, PT, R0, UR23, PT ;  /* 0x0000001700007c0c */ /* 0x000fe2000bf66270 */
[----:B------:R-:W-:Y:S02]  /*3bc20*/  VIADD R0, R10, 0x7e ;  /* 0x0000007e0a007836 */ /* 0x000fe40000000000 */
[----:B------:R-:W2:Y:S01]  /*3bc30*/  LDL.LU R10, [R1+0xef4] ;  /* 0x000ef400010a7983 */ /* 0x000ea20000300800 */
[----:B------:R-:W-:Y:S01]  /*3bc40*/  ISETP.LT.AND P4, PT, R29, UR4, !P6 ;  /* 0x000000041d007c0c */ /* 0x000fe2000f781270 */
[----:B------:R-:W-:Y:S01]  /*3bc50*/  VIADD R7, R23, UR26 ;  /* 0x0000001a17077c36 */ /* 0x000fe20008000000 */
[----:B------:R-:W-:Y:S01]  /*3bc60*/  ISETP.LT.AND P6, PT, R11, UR5, !P6 ;  /* 0x000000050b007c0c */ /* 0x000fe2000f7c1270 */
[----:B------:R-:W-:Y:S01]  /*3bc70*/  ULDC UR4, c[0x0][0x228] ;  /* 0x00008a0000047ab9 */ /* 0x000fe20000000800 */
[----:B------:R-:W-:Y:S01]  /*3bc80*/  ISETP.LT.AND P5, PT, R29, UR6, !P0 ;  /* 0x000000061d007c0c */ /* 0x000fe2000c7a1270 */
[C---:B------:R-:W-:Y:S01]  /*3bc90*/  VIADD R19, R7.reuse, UR26 ;  /* 0x0000001a07137c36 */ /* 0x040fe20008000000 */
[----:B------:R-:W-:Y:S01]  /*3bca0*/  ISETP.GE.AND P1, PT, R6, UR25, PT ;  /* 0x0000001906007c0c */ /* 0x000fe2000bf26270 */
[C---:B0-----:R-:W-:Y:S01]  /*3bcb0*/  IMAD.WIDE R4, R7.reuse, 0x2, R2 ;  /* 0x0000000207047825 */ /* 0x041fe200078e0202 */
[----:B-1----:R-:W-:Y:S01]  /*3bcc0*/  PRMT R18, R12, 0x7632, R18 ;  /* 0x000076320c127816 */ /* 0x002fe20000000012 */
[----:B------:R-:W-:Y:S01]  /*3bcd0*/  ULDC UR5, c[0x0][0x228] ;  /* 0x00008a0000057ab9 */ /* 0x000fe20000000800 */
[----:B------:R-:W-:Y:S01]  /*3bce0*/  ULDC UR6, c[0x0][0x228] ;  /* 0x00008a0000067ab9 */ /* 0x000fe20000000800 */
[----:B------:R-:W-:-:S04]  /*3bcf0*/  IMAD.WIDE R6, R7, 0x2, R24 ;  /* 0x0000000207067825 */ /* 0x000fc800078e0218 */
[----:B------:R-:W-:Y:S01]  /*3bd00*/  IMAD.WIDE R16, R19, 0x2, R2 ;  /* 0x0000000213107825 */ /* 0x000fe200078e0202 */
[----:B------:R0:W-:Y:S01]  /*3bd10*/  @P4 STG.E.U16 desc[UR8][R4.64], R12 ;  /* 0x0000000c04004986 */ /* 0x0001e2000c101508 */
[----:B------:R-:W-:Y:S01]  /*3bd20*/  ISETP.LT.AND P0, PT, R11, UR4, !P0 ;  /* 0x000000040b007c0c */ /* 0x000fe2000c701270 */
[----:B------:R-:W-:Y:S02]  /*3bd30*/  ULDC UR4, c[0x0][0x228] ;  /* 0x00008a0000047ab9 */ /* 0x000fe40000000800 */
[----:B------:R1:W-:Y:S01]  /*3bd40*/  @P6 STG.E.U16 desc[UR8][R6.64], R18 ;  /* 0x0000001206006986 */ /* 0x0003e2000c101508 */
[----:B------:R-:W-:-:S03]  /*3bd50*/  VIADD R21, R19, UR26 ;  /* 0x0000001a13157c36 */ /* 0x000fc60008000000 */
[----:B------:R3:W-:Y:S01]  /*3bd60*/  @P5 STG.E.U16 desc[UR8][R16.64], R9 ;  /* 0x0000000910005986 */ /* 0x0007e2000c101508 */
[C---:B------:R-:W-:Y:S02]  /*3bd70*/  ISETP.LT.AND P5, PT, R29.reuse, UR5, !P1 ;  /* 0x000000051d007c0c */ /* 0x040fe4000cfa1270 */
[----:B------:R-:W-:Y:S01]  /*3bd80*/  ISETP.LT.AND P6, PT, R29, UR7, !P3 ;  /* 0x000000071d007c0c */ /* 0x000fe2000dfc1270 */
[----:B------:R-:W-:Y:S01]  /*3bd90*/  VIADD R23, R21, UR26 ;  /* 0x0000001a15177c36 */ /* 0x000fe20008000000 */
[----:B------:R-:W-:Y:S01]  /*3bda0*/  ISETP.LT.AND P1, PT, R11, UR6, !P1 ;  /* 0x000000060b007c0c */ /* 0x000fe2000cf21270 */
[----:B0-----:R-:W-:Y:S01]  /*3bdb0*/  IMAD.WIDE R4, R19, 0x2, R24 ;  /* 0x0000000213047825 */ /* 0x001fe200078e0218 */
[----:B------:R-:W-:Y:S01]  /*3bdc0*/  PRMT R12, R9, 0x7632, R12 ;  /* 0x00007632090c7816 */ /* 0x000fe2000000000c */
[----:B------:R-:W-:Y:S01]  /*3bdd0*/  ULDC UR6, c[0x0][0x228] ;  /* 0x00008a0000067ab9 */ /* 0x000fe20000000800 */
[----:B------:R-:W-:Y:S01]  /*3bde0*/  ISETP.GE.AND P4, PT, R8, UR21, PT ;  /* 0x0000001508007c0c */ /* 0x000fe2000bf86270 */
[----:B-1----:R-:W-:Y:S01]  /*3bdf0*/  IMAD.WIDE R6, R21, 0x2, R2 ;  /* 0x0000000215067825 */ /* 0x002fe200078e0202 */
[----:B------:R-:W-:Y:S01]  /*3be00*/  PRMT R18, R13, 0x7632, R18 ;  /* 0x000076320d127816 */ /* 0x000fe20000000012 */
[----:B------:R-:W-:Y:S01]  /*3be10*/  @P0 STG.E.U16 desc[UR8][R4.64], R12 ;  /* 0x0000000c04000986 */ /* 0x000fe2000c101508 */
[----:B------:R-:W-:Y:S01]  /*3be20*/  ULDC UR5, c[0x0][0x228] ;  /* 0x00008a0000057ab9 */ /* 0x000fe20000000800 */
[----:B---3--:R-:W-:Y:S01]  /*3be30*/  IMAD.WIDE R8, R21, 0x2, R24 ;  /* 0x0000000215087825 */ /* 0x008fe200078e0218 */
[----:B------:R-:W-:Y:S01]  /*3be40*/  ISETP.GE.AND P0, PT, R0, UR19, PT ;  /* 0x0000001300007c0c */ /* 0x000fe2000bf06270 */
[----:B------:R-:W-:-:S02]  /*3be50*/  ULDC UR7, c[0x0][0x228] ;  /* 0x00008a0000077ab9 */ /* 0x000fc40000000800 */
[----:B------:R-:W-:Y:S01]  /*3be60*/  IMAD.WIDE R16, R23, 0x2, R2 ;  /* 0x0000000217107825 */ /* 0x000fe200078e0202 */
[----:B------:R-:W-:Y:S01]  /*3be70*/  @P5 STG.E.U16 desc[UR8][R6.64], R13 ;  /* 0x0000000d06005986 */ /* 0x000fe2000c101508 */
[C---:B------:R-:W-:Y:S01]  /*3be80*/  ISETP.LT.AND P5, PT, R29.reuse, UR5, !P0 ;  /* 0x000000051d007c0c */ /* 0x040fe2000c7a1270 */
[----:B------:R-:W-:Y:S02]  /*3be90*/  ULDC UR5, c[0x0][0x228] ;  /* 0x00008a0000057ab9 */ /* 0x000fe40000000800 */
[----:B------:R0:W-:Y:S01]  /*3bea0*/  @P1 STG.E.U16 desc[UR8][R8.64], R18 ;  /* 0x0000001208001986 */ /* 0x0001e2000c101508 */
[----:B------:R-:W-:Y:S01]  /*3beb0*/  ISETP.LT.AND P1, PT, R29, UR6, !P2 ;  /* 0x000000061d007c0c */ /* 0x000fe2000d721270 */
[----:B------:R-:W-:Y:S01]  /*3bec0*/  ULDC UR6, c[0x0][0x228] ;  /* 0x00008a0000067ab9 */ /* 0x000fe20000000800 */
[C---:B------:R-:W-:Y:S02]  /*3bed0*/  ISETP.LT.AND P2, PT, R11.reuse, UR7, !P2 ;  /* 0x000000070b007c0c */ /* 0x040fe4000d741270 */
[----:B------:R-:W-:Y:S01]  /*3bee0*/  ISETP.LT.AND P0, PT, R11, UR6, !P0 ;  /* 0x000000060b007c0c */ /* 0x000fe2000c701270 */
[----:B--2---:R1:W-:Y:S01]  /*3bef0*/  @P6 STG.E.U16 desc[UR8][R16.64], R10 ;  /* 0x0000000a10006986 */ /* 0x0043e2000c101508 */
[----:B------:R-:W-:Y:S01]  /*3bf00*/  ISETP.LT.AND P6, PT, R29, UR4, !P4 ;  /* 0x000000041d007c0c */ /* 0x000fe2000e7c1270 */
[----:B------:R-:W-:Y:S01]  /*3bf10*/  ULDC UR4, c[0x0][0x228] ;  /* 0x00008a0000047ab9 */ /* 0x000fe20000000800 */
[----:B------:R-:W-:-:S02]  /*3bf20*/  ISETP.LT.AND P4, PT, R11, UR5, !P4 ;  /* 0x000000050b007c0c */ /* 0x000fc4000e781270 */
[----:B------:R-:W-:Y:S02]  /*3bf30*/  ISETP.LT.AND P3, PT, R11, UR4, !P3 ;  /* 0x000000040b007c0c */ /* 0x000fe4000df61270 */
[----:B------:R-:W2:Y:S01]  /*3bf40*/  LDL.LU R11, [R1+0xef0] ;  /* 0x000ef000010b7983 */ /* 0x000ea20000300800 */
[----:B0-----:R-:W-:-:S04]  /*3bf50*/  VIADD R9, R23, UR26 ;  /* 0x0000001a17097c36 */ /* 0x001fc80008000000 */
[----:B-1----:R-:W-:Y:S01]  /*3bf60*/  VIADD R17, R9, UR26 ;  /* 0x0000001a09117c36 */ /* 0x002fe20008000000 */
[----:B------:R-:W-:Y:S01]  /*3bf70*/  PRMT R10, R10, 0x7632, R10 ;  /* 0x000076320a0a7816 */ /* 0x000fe2000000000a */
[----:B------:R-:W-:Y:S01]  /*3bf80*/  IMAD.WIDE R4, R23, 0x2, R24 ;  /* 0x0000000217047825 */ /* 0x000fe200078e0218 */
[----:B------:R-:W-:-:S03]  /*3bf90*/  PRMT R0, R14, 0x7632, R0 ;  /* 0x000076320e007816 */ /* 0x000fc60000000000 */
[----:B------:R-:W-:Y:S02]  /*3bfa0*/  VIADD R19, R17, UR26 ;  /* 0x0000001a11137c36 */ /* 0x000fe40008000000 */
[C---:B------:R-:W-:Y:S01]  /*3bfb0*/  IMAD.WIDE R6, R9.reuse, 0x2, R2 ;  /* 0x0000000209067825 */ /* 0x040fe200078e0202 */
[----:B------:R0:W-:Y:S03]  /*3bfc0*/  @P3 STG.E.U16 desc[UR8][R4.64], R10 ;  /* 0x0000000a04003986 */ /* 0x0001e6000c101508 */
[----:B------:R-:W-:Y:S01]  /*3bfd0*/  IMAD.WIDE R8, R9, 0x2, R24 ;  /* 0x0000000209087825 */ /* 0x000fe200078e0218 */
[----:B------:R0:W-:Y:S03]  /*3bfe0*/  @P6 STG.E.U16 desc[UR8][R6.64], R14 ;  /* 0x0000000e06006986 */ /* 0x0001e6000c101508 */
[C---:B------:R-:W-:Y:S01]  /*3bff0*/  IMAD.WIDE R12, R17.reuse, 0x2, R2 ;  /* 0x00000002110c7825 */ /* 0x040fe200078e0202 */
[----:B------:R0:W-:Y:S03]  /*3c000*/  @P4 STG.E.U16 desc[UR8][R8.64], R0 ;  /* 0x0000000008004986 */ /* 0x0001e6000c101508 */
[----:B------:R-:W-:-:S04]  /*3c010*/  IMAD.WIDE R16, R17, 0x2, R24 ;  /* 0x0000000211107825 */ /* 0x000fc800078e0218 */
[----:B------:R-:W-:-:S04]  /*3c020*/  IMAD.WIDE R2, R19, 0x2, R2 ;  /* 0x0000000213027825 */ /* 0x000fc800078e0202 */
[----:B------:R-:W-:Y:S01]  /*3c030*/  IMAD.WIDE R24, R19, 0x2, R24 ;  /* 0x0000000213187825 */ /* 0x000fe200078e0218 */
[----:B--2---:R-:W-:Y:S01]  /*3c040*/  PRMT R18, R11, 0x7632, R18 ;  /* 0x000076320b127816 */ /* 0x004fe20000000012 */
[----:B------:R0:W-:Y:S04]  /*3c050*/  @P5 STG.E.U16 desc[UR8][R12.64], R11 ;  /* 0x0000000b0c005986 */ /* 0x0001e8000c101508 */
[----:B------:R0:W-:Y:S04]  /*3c060*/  @P0 STG.E.U16 desc[UR8][R16.64], R18 ;  /* 0x0000001210000986 */ /* 0x0001e8000c101508 */
[----:B------:R0:W-:Y:S01]  /*3c070*/  @P1 STG.E.U16 desc[UR8][R2.64], R15 ;  /* 0x0000000f02001986 */ /* 0x0001e2000c101508 */
[----:B------:R-:W-:Y:S05]  /*3c080*/  @!P2 EXIT ;  /* 0x000000000000a94d */ /* 0x000fea0003800000 */
[----:B0-----:R-:W-:-:S05]  /*3c090*/  PRMT R12, R15, 0x7632, R12 ;  /* 0x000076320f0c7816 */ /* 0x001fca000000000c */
[----:B------:R-:W-:Y:S01]  /*3c0a0*/  STG.E.U16 desc[UR8][R24.64], R12 ;  /* 0x0000000c18007986 */ /* 0x000fe2000c101508 */
[----:B------:R-:W-:Y:S05]  /*3c0b0*/  EXIT ;  /* 0x000000000000794d */ /* 0x000fea0003800000 */
.L_x_3:
[----:B------:R-:W-:-:S00]  /*3c0c0*/  BRA `(.L_x_3) ;  /* 0xfffffffc00fc7947 */ /* 0x000fc0000383ffff */
[----:B------:R-:W-:-:S00]  /*3c0d0*/  NOP ;  /* 0x0000000000007918 */ /* 0x000fc00000000000 */
        /* <DEDUP_REMOVED lines=10> */
.L_x_4:


//--------------------- .nv.shared.matmul_kernel  --------------------------
	.section	.nv.shared.matmul_kernel,"aw",@nobits
	.sectionflags	@""
	.align	16
	.zero		1024


//--------------------- .nv.shared.reserved.0     --------------------------
	.section	.nv.shared.reserved.0,"aw",@nobits
	.weak		__nv_reservedSMEM_offset_0_alias
	.size		__nv_reservedSMEM_offset_0_alias, 0, 0
	.other		__nv_reservedSMEM_offset_0_alias,@"STO_CUDA_RESERVED_SHARED STV_DEFAULT"
__nv_reservedSMEM_offset_0_alias:
	.zero		0


//--------------------- .nv.constant0.matmul_kernel --------------------------
	.section	.nv.constant0.matmul_kernel,"a",@progbits
	.sectionflags	@""
	.align	4
.nv.constant0.matmul_kernel:
	.zero		608


//--------------------- SYMBOLS --------------------------

	.type		.nv.reservedSmem.offset0,@object
	.size		.nv.reservedSmem.offset0,0x4
